	.target	sm_100a

	.elftype	@"ET_EXEC"


//--------------------- .note.nv.tkinfo           --------------------------
	.section	.note.nv.tkinfo,"",@"SHT_NOTE"
	.sectionflags	@"SHF_NOTE_NV_TKINFO"
	.tkinfo
        /*0018*/ 	.word	0x00000002
        /*0030*/ 	.string	""
        /*0030*/ 	.string	"ptxas"
        /*0030*/ 	.string	"Cuda compilation tools, release 13.0, V13.0.88"
        /*0030*/ 	.string	"Build cuda_13.0.r13.0/compiler.36424714_0"
        /*0030*/ 	.string	"-arch sm_100a -m 64 "



//--------------------- .note.nv.cuinfo           --------------------------
	.section	.note.nv.cuinfo,"",@"SHT_NOTE"
	.sectionflags	@"SHF_NOTE_NV_CUINFO"
        /*0018*/ 	.short	0x0002
        /*001a*/ 	.short	0x0064
        /*001c*/ 	.short	0x0082
	.zero		2


//--------------------- .nv.info                  --------------------------
	.section	.nv.info,"",@"SHT_CUDA_INFO"
	.align	4


	//----- nvinfo : EIATTR_REGCOUNT
	.align		4
        /*0000*/ 	.byte	0x04, 0x2f
        /*0002*/ 	.short	(.L_34 - .L_33)
	.align		4
.L_33:
        /*0004*/ 	.word	index@(_ZN7cutlass13device_kernelINS_4fmha6kernel36Sm100FmhaFwdKernelTmaWarpspecializedIN4cute5tupleIJiiiNS5_IJNS5_IJiiEEEiEEEEEENS1_10collective38Sm100FmhaFwdMainloopTmaWarpspecializedINS_10bfloat16_tEffNS5_IJNS4_1CILi256EEENSC_ILi64EEENSC_ILi16EEEEEENS5_IJiNSC_ILi1EEES7_EEENS5_IJiSH_NS5_IJNS5_IJNSC_ILi0EEEiEEEiEEEEEESM_NS9_10CausalMaskILb1EEENS5_IJNSC_ILi2EEESH_SH_EEENSC_ILb0EEEEENS9_38Sm100FmhaFwdEpilogueTmaWarpspecializedINS_6half_tEfNS5_IJNSC_ILi128EEESF_SE_EEESI_NS5_IJSH_S7_EEESR_EENS2_23PersistentTileSchedulerENS2_41Sm100FmhaCtxKernelWarpspecializedScheduleEEEEEvNT_6ParamsE)
        /*0008*/ 	.word	0x00000080


	//----- nvinfo : EIATTR_FRAME_SIZE
	.align		4
.L_34:
        /*000c*/ 	.byte	0x04, 0x11
        /*000e*/ 	.short	(.L_36 - .L_35)
	.align		4
.L_35:
        /*0010*/ 	.word	index@($__internal_3_$__cuda_sm3x_div_rn_noftz_f32_slowpath)
        /*0014*/ 	.word	0x00000010


	//----- nvinfo : EIATTR_FRAME_SIZE
	.align		4
.L_36:
        /*0018*/ 	.byte	0x04, 0x11
        /*001a*/ 	.short	(.L_38 - .L_37)
	.align		4
.L_37:
        /*001c*/ 	.word	index@($__internal_2_$__cuda_sm10x_tcgen05_guardrail_trap_unallocated_columns_being_dealloced)
        /*0020*/ 	.word	0x00000010


	//----- nvinfo : EIATTR_FRAME_SIZE
	.align		4
.L_38:
        /*0024*/ 	.byte	0x04, 0x11
        /*0026*/ 	.short	(.L_40 - .L_39)
	.align		4
.L_39:
        /*0028*/ 	.word	index@($__internal_1_$__cuda_sm10x_tcgen05_guardrail_trap_phase_invalid_during_alloc)
        /*002c*/ 	.word	0x00000010


	//----- nvinfo : EIATTR_FRAME_SIZE
	.align		4
.L_40:
        /*0030*/ 	.byte	0x04, 0x11
        /*0032*/ 	.short	(.L_42 - .L_41)
	.align		4
.L_41:
        /*0034*/ 	.word	index@($__internal_0_$__cuda_sm10x_tcgen05_guardrail_trap_col_being_dealloced_not_returned_by_alloc)
        /*0038*/ 	.word	0x00000010


	//----- nvinfo : EIATTR_FRAME_SIZE
	.align		4
.L_42:
        /*003c*/ 	.byte	0x04, 0x11
        /*003e*/ 	.short	(.L_44 - .L_43)
	.align		4
.L_43:
        /*0040*/ 	.word	index@(_ZN7cutlass13device_kernelINS_4fmha6kernel36Sm100FmhaFwdKernelTmaWarpspecializedIN4cute5tupleIJiiiNS5_IJNS5_IJiiEEEiEEEEEENS1_10collective38Sm100FmhaFwdMainloopTmaWarpspecializedINS_10bfloat16_tEffNS5_IJNS4_1CILi256EEENSC_ILi64EEENSC_ILi16EEEEEENS5_IJiNSC_ILi1EEES7_EEENS5_IJiSH_NS5_IJNS5_IJNSC_ILi0EEEiEEEiEEEEEESM_NS9_10CausalMaskILb1EEENS5_IJNSC_ILi2EEESH_SH_EEENSC_ILb0EEEEENS9_38Sm100FmhaFwdEpilogueTmaWarpspecializedINS_6half_tEfNS5_IJNSC_ILi128EEESF_SE_EEESI_NS5_IJSH_S7_EEESR_EENS2_23PersistentTileSchedulerENS2_41Sm100FmhaCtxKernelWarpspecializedScheduleEEEEEvNT_6ParamsE)
        /*0044*/ 	.word	0x00000010


	//----- nvinfo : EIATTR_MIN_STACK_SIZE
	.align		4
.L_44:
        /*0048*/ 	.byte	0x04, 0x12
        /*004a*/ 	.short	(.L_46 - .L_45)
	.align		4
.L_45:
        /*004c*/ 	.word	index@(_ZN7cutlass13device_kernelINS_4fmha6kernel36Sm100FmhaFwdKernelTmaWarpspecializedIN4cute5tupleIJiiiNS5_IJNS5_IJiiEEEiEEEEEENS1_10collective38Sm100FmhaFwdMainloopTmaWarpspecializedINS_10bfloat16_tEffNS5_IJNS4_1CILi256EEENSC_ILi64EEENSC_ILi16EEEEEENS5_IJiNSC_ILi1EEES7_EEENS5_IJiSH_NS5_IJNS5_IJNSC_ILi0EEEiEEEiEEEEEESM_NS9_10CausalMaskILb1EEENS5_IJNSC_ILi2EEESH_SH_EEENSC_ILb0EEEEENS9_38Sm100FmhaFwdEpilogueTmaWarpspecializedINS_6half_tEfNS5_IJNSC_ILi128EEESF_SE_EEESI_NS5_IJSH_S7_EEESR_EENS2_23PersistentTileSchedulerENS2_41Sm100FmhaCtxKernelWarpspecializedScheduleEEEEEvNT_6ParamsE)
        /*0050*/ 	.word	0x00000010
.L_46:


//--------------------- .nv.compat                --------------------------
	.section	.nv.compat,"",@"SHT_CUDA_COMPAT_INFO"
	.align	4
        /*0000*/ 	.byte	0x02, 0x09, 0x01, 0x00, 0x02, 0x02, 0x02, 0x00, 0x02, 0x05, 0x05, 0x00, 0x03, 0x07, 0x01, 0x01
        /*0010*/ 	.byte	0x02, 0x03, 0x01, 0x00, 0x02, 0x06, 0x01, 0x00, 0x04, 0x0b, 0x08, 0x00, 0x01, 0x00, 0x00, 0x00
        /*0020*/ 	.byte	0x00, 0x00, 0x00, 0x00


//--------------------- .nv.info._ZN7cutlass13device_kernelINS_4fmha6kernel36Sm100FmhaFwdKernelTmaWarpspecializedIN4cute5tupleIJiiiNS5_IJNS5_IJiiEEEiEEEEEENS1_10collective38Sm100FmhaFwdMainloopTmaWarpspecializedINS_10bfloat16_tEffNS5_IJNS4_1CILi256EEENSC_ILi64EEENSC_ILi16EEEEEENS5_IJiNSC_ILi1EEES7_EEENS5_IJiSH_NS5_IJNS5_IJNSC_ILi0EEEiEEEiEEEEEESM_NS9_10CausalMaskILb1EEENS5_IJNSC_ILi2EEESH_SH_EEENSC_ILb0EEEEENS9_38Sm100FmhaFwdEpilogueTmaWarpspecializedINS_6half_tEfNS5_IJNSC_ILi128EEESF_SE_EEESI_NS5_IJSH_S7_EEESR_EENS2_23PersistentTileSchedulerENS2_41Sm100FmhaCtxKernelWarpspecializedScheduleEEEEEvNT_6ParamsE --------------------------
	.section	.nv.info._ZN7cutlass13device_kernelINS_4fmha6kernel36Sm100FmhaFwdKernelTmaWarpspecializedIN4cute5tupleIJiiiNS5_IJNS5_IJiiEEEiEEEEEENS1_10collective38Sm100FmhaFwdMainloopTmaWarpspecializedINS_10bfloat16_tEffNS5_IJNS4_1CILi256EEENSC_ILi64EEENSC_ILi16EEEEEENS5_IJiNSC_ILi1EEES7_EEENS5_IJiSH_NS5_IJNS5_IJNSC_ILi0EEEiEEEiEEEEEESM_NS9_10CausalMaskILb1EEENS5_IJNSC_ILi2EEESH_SH_EEENSC_ILb0EEEEENS9_38Sm100FmhaFwdEpilogueTmaWarpspecializedINS_6half_tEfNS5_IJNSC_ILi128EEESF_SE_EEESI_NS5_IJSH_S7_EEESR_EENS2_23PersistentTileSchedulerENS2_41Sm100FmhaCtxKernelWarpspecializedScheduleEEEEEvNT_6ParamsE,"",@"SHT_CUDA_INFO"
	.sectionflags	@""
	.align	4


	//----- nvinfo : EIATTR_CUDA_API_VERSION
	.align		4
        /*0000*/ 	.byte	0x04, 0x37
        /*0002*/ 	.short	(.L_48 - .L_47)
.L_47:
        /*0004*/ 	.word	0x00000082


	//----- nvinfo : EIATTR_KPARAM_INFO
	.align		4
.L_48:
        /*0008*/ 	.byte	0x04, 0x17
        /*000a*/ 	.short	(.L_50 - .L_49)
.L_49:
        /*000c*/ 	.word	0x00000000
        /*0010*/ 	.short	0x0000
        /*0012*/ 	.short	0x0000
        /*0014*/ 	.byte	0x00, 0xf0, 0x01, 0x18


	//----- nvinfo : EIATTR_AT_ENTRY_FRAGMENTS
	.align		4
.L_50:
        /*0018*/ 	.byte	0x04, 0x4f
        /*001a*/ 	.short	(.L_52 - .L_51)


	//   ....[0]....
.L_51:
        /*001c*/ 	.word	0x00000006


	//----- nvinfo : EIATTR_RESERVED_SMEM_USED
	.align		4
.L_52:
        /*0020*/ 	.byte	0x01, 0x41
	.zero		2


	//----- nvinfo : EIATTR_SPARSE_MMA_MASK
	.align		4
        /*0024*/ 	.byte	0x03, 0x50
        /*0026*/ 	.short	0x0000


	//----- nvinfo : EIATTR_TCGEN05_1CTA_USED
	.align		4
        /*0028*/ 	.byte	0x01, 0x51
	.zero		2


	//----- nvinfo : EIATTR_MAXREG_COUNT
	.align		4
        /*002c*/ 	.byte	0x03, 0x1b
        /*002e*/ 	.short	0x0080


	//----- nvinfo : EIATTR_NUM_BARRIERS
	.align		4
        /*0030*/ 	.byte	0x02, 0x4c
        /*0032*/ 	.byte	0x01
	.zero		1


	//----- nvinfo : EIATTR_EXTERNS
	.align		4
        /*0034*/ 	.byte	0x04, 0x0f
        /*0036*/ 	.short	(.L_54 - .L_53)


	//   ....[0]....
	.align		4
.L_53:
        /*0038*/ 	.word	index@(vprintf)


	//   ....[1]....
	.align		4
        /*003c*/ 	.word	index@(__assertfail)


	//----- nvinfo : EIATTR_MERCURY_ISA_VERSION
	.align		4
.L_54:
        /*0040*/ 	.byte	0x03, 0x5f
        /*0042*/ 	.short	0x0101


	//----- nvinfo : EIATTR_INT_WARP_WIDE_INSTR_OFFSETS
	.align		4
        /*0044*/ 	.byte	0x04, 0x31
        /*0046*/ 	.short	(.L_56 - .L_55)


	//   ....[0]....
.L_55:
        /*0048*/ 	.word	0x000124e0


	//   ....[1]....
        /*004c*/ 	.word	0x00012500


	//   ....[2]....
        /*0050*/ 	.word	0x00012530


	//----- nvinfo : EIATTR_COOP_GROUP_MASK_REGIDS
	.align		4
.L_56:
        /*0054*/ 	.byte	0x04, 0x29
        /*0056*/ 	.short	(.L_58 - .L_57)


	//   ....[0]....
.L_57:
        /*0058*/ 	.word	0xffffffff


	//   ....[1]....
        /*005c*/ 	.word	0xffffffff


	//   ....[2]....
        /*0060*/ 	.word	0xffffffff


	//   ....[3]....
        /*0064*/ 	.word	0xffffffff


	//   ....[4]....
        /*0068*/ 	.word	0xffffffff


	//   ....[5]....
        /*006c*/ 	.word	0xffffffff


	//   ....[6]....
        /*0070*/ 	.word	0xffffffff


	//   ....[7]....
        /*0074*/ 	.word	0xffffffff


	//   ....[8]....
        /*0078*/ 	.word	0xffffffff


	//   ....[9]....
        /*007c*/ 	.word	0xffffffff


	//   ....[10]....
        /*0080*/ 	.word	0xffffffff


	//   ....[11]....
        /*0084*/ 	.word	0xffffffff


	//   ....[12]....
        /*0088*/ 	.word	0xffffffff


	//   ....[13]....
        /*008c*/ 	.word	0xffffffff


	//   ....[14]....
        /*0090*/ 	.word	0xffffffff


	//   ....[15]....
        /*0094*/ 	.word	0xffffffff


	//   ....[16]....
        /*0098*/ 	.word	0xffffffff


	//   ....[17]....
        /*009c*/ 	.word	0xffffffff


	//   ....[18]....
        /*00a0*/ 	.word	0xffffffff


	//----- nvinfo : EIATTR_COOP_GROUP_INSTR_OFFSETS
	.align		4
.L_58:
        /*00a4*/ 	.byte	0x04, 0x28
        /*00a6*/ 	.short	(.L_60 - .L_59)


	//   ....[0]....
.L_59:
        /*00a8*/ 	.word	0x00000120


	//   ....[1]....
        /*00ac*/ 	.word	0x000008e0


	//   ....[2]....
        /*00b0*/ 	.word	0x00000b10


	//   ....[3]....
        /*00b4*/ 	.word	0x00000c40


	//   ....[4]....
        /*00b8*/ 	.word	0x00000d80


	//   ....[5]....
        /*00bc*/ 	.word	0x00000ff0


	//   ....[6]....
        /*00c0*/ 	.word	0x000011e0


	//   ....[7]....
        /*00c4*/ 	.word	0x000012f0


	//   ....[8]....
        /*00c8*/ 	.word	0x00001450


	//   ....[9]....
        /*00cc*/ 	.word	0x000015b0


	//   ....[10]....
        /*00d0*/ 	.word	0x000019f0


	//   ....[11]....
        /*00d4*/ 	.word	0x00001c00


	//   ....[12]....
        /*00d8*/ 	.word	0x00001c10


	//   ....[13]....
        /*00dc*/ 	.word	0x000070b0


	//   ....[14]....
        /*00e0*/ 	.word	0x00007440


	//   ....[15]....
        /*00e4*/ 	.word	0x00009300


	//   ....[16]....
        /*00e8*/ 	.word	0x0000b700


	//   ....[17]....
        /*00ec*/ 	.word	0x000123e0


	//   ....[18]....
        /*00f0*/ 	.word	0x00012600


	//----- nvinfo : EIATTR_REG_RECONFIG
	.align		4
.L_60:
        /*00f4*/ 	.byte	0x01, 0x54
	.zero		2


	//----- nvinfo : EIATTR_VRC_CTA_INIT_COUNT
	.align		4
        /*00f8*/ 	.byte	0x02, 0x4a
        /*00fa*/ 	.byte	0x80
	.zero		1


	//----- nvinfo : EIATTR_SYSCALL_OFFSETS
	.align		4
        /*00fc*/ 	.byte	0x04, 0x46
        /*00fe*/ 	.short	(.L_62 - .L_61)


	//   ....[0]....
.L_61:
        /*0100*/ 	.word	0x00003be0


	//   ....[1]....
        /*0104*/ 	.word	0x00003cb0


	//   ....[2]....
        /*0108*/ 	.word	0x00003d20


	//   ....[3]....
        /*010c*/ 	.word	0x00003d90


	//   ....[4]....
        /*0110*/ 	.word	0x00003e00


	//   ....[5]....
        /*0114*/ 	.word	0x00003ea0


	//   ....[6]....
        /*0118*/ 	.word	0x00003f80


	//   ....[7]....
        /*011c*/ 	.word	0x00004020


	//   ....[8]....
        /*0120*/ 	.word	0x000040c0


	//   ....[9]....
        /*0124*/ 	.word	0x00004160


	//   ....[10]....
        /*0128*/ 	.word	0x000041d0


	//   ....[11]....
        /*012c*/ 	.word	0x00004270


	//   ....[12]....
        /*0130*/ 	.word	0x00004310


	//   ....[13]....
        /*0134*/ 	.word	0x00004380


	//   ....[14]....
        /*0138*/ 	.word	0x00004420


	//   ....[15]....
        /*013c*/ 	.word	0x000044c0


	//   ....[16]....
        /*0140*/ 	.word	0x00004560


	//   ....[17]....
        /*0144*/ 	.word	0x00004600


	//   ....[18]....
        /*0148*/ 	.word	0x00004670


	//   ....[19]....
        /*014c*/ 	.word	0x00004710


	//   ....[20]....
        /*0150*/ 	.word	0x000047b0


	//   ....[21]....
        /*0154*/ 	.word	0x00004820


	//   ....[22]....
        /*0158*/ 	.word	0x000048c0


	//   ....[23]....
        /*015c*/ 	.word	0x00004960


	//   ....[24]....
        /*0160*/ 	.word	0x00004a00


	//   ....[25]....
        /*0164*/ 	.word	0x00004aa0


	//   ....[26]....
        /*0168*/ 	.word	0x00004b10


	//   ....[27]....
        /*016c*/ 	.word	0x00004bb0


	//   ....[28]....
        /*0170*/ 	.word	0x00004c50


	//   ....[29]....
        /*0174*/ 	.word	0x00004cc0


	//   ....[30]....
        /*0178*/ 	.word	0x00004d60


	//   ....[31]....
        /*017c*/ 	.word	0x00004e00


	//   ....[32]....
        /*0180*/ 	.word	0x00004ea0


	//   ....[33]....
        /*0184*/ 	.word	0x00004f40


	//   ....[34]....
        /*0188*/ 	.word	0x00004fe0


	//   ....[35]....
        /*018c*/ 	.word	0x00005080


	//   ....[36]....
        /*0190*/ 	.word	0x000050f0


	//   ....[37]....
        /*0194*/ 	.word	0x00005190


	//   ....[38]....
        /*0198*/ 	.word	0x00005230


	//   ....[39]....
        /*019c*/ 	.word	0x000052a0


	//   ....[40]....
        /*01a0*/ 	.word	0x00005340


	//   ....[41]....
        /*01a4*/ 	.word	0x000053e0


	//   ....[42]....
        /*01a8*/ 	.word	0x00005480


	//   ....[43]....
        /*01ac*/ 	.word	0x00005520


	//   ....[44]....
        /*01b0*/ 	.word	0x00005590


	//   ....[45]....
        /*01b4*/ 	.word	0x00005630


	//   ....[46]....
        /*01b8*/ 	.word	0x000056d0


	//   ....[47]....
        /*01bc*/ 	.word	0x00005740


	//   ....[48]....
        /*01c0*/ 	.word	0x000057d0


	//   ....[49]....
        /*01c4*/ 	.word	0x00005870


	//   ....[50]....
        /*01c8*/ 	.word	0x00005910


	//   ....[51]....
        /*01cc*/ 	.word	0x000059b0


	//   ....[52]....
        /*01d0*/ 	.word	0x00005a20


	//   ....[53]....
        /*01d4*/ 	.word	0x00005ab0


	//   ....[54]....
        /*01d8*/ 	.word	0x00005b50


	//   ....[55]....
        /*01dc*/ 	.word	0x00005bc0


	//   ....[56]....
        /*01e0*/ 	.word	0x00005c60


	//   ....[57]....
        /*01e4*/ 	.word	0x00005d00


	//   ....[58]....
        /*01e8*/ 	.word	0x00005da0


	//   ....[59]....
        /*01ec*/ 	.word	0x00005e40


	//   ....[60]....
        /*01f0*/ 	.word	0x000094a0


	//   ....[61]....
        /*01f4*/ 	.word	0x000095f0


	//   ....[62]....
        /*01f8*/ 	.word	0x00009980


	//   ....[63]....
        /*01fc*/ 	.word	0x0000b000


	//   ....[64]....
        /*0200*/ 	.word	0x0000b600


	//   ....[65]....
        /*0204*/ 	.word	0x0000b8a0


	//   ....[66]....
        /*0208*/ 	.word	0x0000b9f0


	//   ....[67]....
        /*020c*/ 	.word	0x0000d1b0


	//   ....[68]....
        /*0210*/ 	.word	0x0000e840


	//   ....[69]....
        /*0214*/ 	.word	0x0000ee40


	//----- nvinfo : EIATTR_MBARRIER_INSTR_OFFSETS
	.align		4
.L_62:
        /*0218*/ 	.byte	0x04, 0x39
        /*021a*/ 	.short	(.L_64 - .L_63)


	//   ....[0]....
.L_63:
        /*021c*/ 	.word	0x000009c0
        /*0220*/ 	.word	0x000000ff
        /*0224*/ 	.word	0x00005800
        /*0228*/ 	.short	0x0100
        /*022a*/ 	.byte	0x05
	.zero		1


	//   ....[1]....
        /*022c*/ 	.word	0x000009d0
        /*0230*/ 	.word	0x000000ff
        /*0234*/ 	.word	0x00005810
        /*0238*/ 	.short	0x0100
        /*023a*/ 	.byte	0x05
	.zero		1


	//   ....[2]....
        /*023c*/ 	.word	0x000009e0
        /*0240*/ 	.word	0x000000ff
        /*0244*/ 	.word	0x00005808
        /*0248*/ 	.short	0x0100
        /*024a*/ 	.byte	0x05
	.zero		1


	//   ....[3]....
        /*024c*/ 	.word	0x000009f0
        /*0250*/ 	.word	0x000000ff
        /*0254*/ 	.word	0x00005818
        /*0258*/ 	.short	0x0100
        /*025a*/ 	.byte	0x05
	.zero		1


	//   ....[4]....
        /*025c*/ 	.word	0x00000bd0
        /*0260*/ 	.word	0x000000ff
        /*0264*/ 	.word	0x00005820
        /*0268*/ 	.short	0x0100
        /*026a*/ 	.byte	0x05
	.zero		1


	//   ....[5]....
        /*026c*/ 	.word	0x00000be0
        /*0270*/ 	.word	0x000000ff
        /*0274*/ 	.word	0x00005838
        /*0278*/ 	.short	0x0100
        /*027a*/ 	.byte	0x05
	.zero		1


	//   ....[6]....
        /*027c*/ 	.word	0x00000bf0
        /*0280*/ 	.word	0x000000ff
        /*0284*/ 	.word	0x00005828
        /*0288*/ 	.short	0x0100
        /*028a*/ 	.byte	0x05
	.zero		1


	//   ....[7]....
        /*028c*/ 	.word	0x00000c00
        /*0290*/ 	.word	0x000000ff
        /*0294*/ 	.word	0x00005840
        /*0298*/ 	.short	0x0100
        /*029a*/ 	.byte	0x05
	.zero		1


	//   ....[8]....
        /*029c*/ 	.word	0x00000c10
        /*02a0*/ 	.word	0x000000ff
        /*02a4*/ 	.word	0x00005830
        /*02a8*/ 	.short	0x0100
        /*02aa*/ 	.byte	0x05
	.zero		1


	//   ....[9]....
        /*02ac*/ 	.word	0x00000c20
        /*02b0*/ 	.word	0x000000ff
        /*02b4*/ 	.word	0x00005848
        /*02b8*/ 	.short	0x0100
        /*02ba*/ 	.byte	0x05
	.zero		1


	//   ....[10]....
        /*02bc*/ 	.word	0x00000d50
        /*02c0*/ 	.word	0x000000ff
        /*02c4*/ 	.word	0x00005850
        /*02c8*/ 	.short	0x0100
        /*02ca*/ 	.byte	0x06
	.zero		1


	//   ....[11]....
        /*02cc*/ 	.word	0x00000d60
        /*02d0*/ 	.word	0x000000ff
        /*02d4*/ 	.word	0x00005858
        /*02d8*/ 	.short	0x0100
        /*02da*/ 	.byte	0x06
	.zero		1


	//   ....[12]....
        /*02dc*/ 	.word	0x00000ec0
        /*02e0*/ 	.word	0x000000ff
        /*02e4*/ 	.word	0x00005860
        /*02e8*/ 	.short	0x0100
        /*02ea*/ 	.byte	0x07
	.zero		1


	//   ....[13]....
        /*02ec*/ 	.word	0x00000ed0
        /*02f0*/ 	.word	0x000000ff
        /*02f4*/ 	.word	0x00005868
        /*02f8*/ 	.short	0x0100
        /*02fa*/ 	.byte	0x07
	.zero		1


	//   ....[14]....
        /*02fc*/ 	.word	0x000010b0
        /*0300*/ 	.word	0x000000ff
        /*0304*/ 	.word	0x00005870
        /*0308*/ 	.short	0x0100
        /*030a*/ 	.byte	0x07
	.zero		1


	//   ....[15]....
        /*030c*/ 	.word	0x000010c0
        /*0310*/ 	.word	0x000000ff
        /*0314*/ 	.word	0x00005878
        /*0318*/ 	.short	0x0100
        /*031a*/ 	.byte	0x07
	.zero		1


	//   ....[16]....
        /*031c*/ 	.word	0x000012c0
        /*0320*/ 	.word	0x000000ff
        /*0324*/ 	.word	0x00005880
        /*0328*/ 	.short	0x0100
        /*032a*/ 	.byte	0x09
	.zero		1


	//   ....[17]....
        /*032c*/ 	.word	0x000012d0
        /*0330*/ 	.word	0x000000ff
        /*0334*/ 	.word	0x00005888
        /*0338*/ 	.short	0x0100
        /*033a*/ 	.byte	0x09
	.zero		1


	//   ....[18]....
        /*033c*/ 	.word	0x00001400
        /*0340*/ 	.word	0x000000ff
        /*0344*/ 	.word	0x00005890
        /*0348*/ 	.short	0x0100
        /*034a*/ 	.byte	0x0a
	.zero		1


	//   ....[19]....
        /*034c*/ 	.word	0x00001410
        /*0350*/ 	.word	0x000000ff
        /*0354*/ 	.word	0x000058a0
        /*0358*/ 	.short	0x0100
        /*035a*/ 	.byte	0x0a
	.zero		1


	//   ....[20]....
        /*035c*/ 	.word	0x00001420
        /*0360*/ 	.word	0x000000ff
        /*0364*/ 	.word	0x00005898
        /*0368*/ 	.short	0x0100
        /*036a*/ 	.byte	0x0a
	.zero		1


	//   ....[21]....
        /*036c*/ 	.word	0x00001430
        /*0370*/ 	.word	0x000000ff
        /*0374*/ 	.word	0x000058a8
        /*0378*/ 	.short	0x0100
        /*037a*/ 	.byte	0x0a
	.zero		1


	//   ....[22]....
        /*037c*/ 	.word	0x00001560
        /*0380*/ 	.word	0x000000ff
        /*0384*/ 	.word	0x000058b0
        /*0388*/ 	.short	0x0100
        /*038a*/ 	.byte	0x0a
	.zero		1


	//   ....[23]....
        /*038c*/ 	.word	0x00001570
        /*0390*/ 	.word	0x000000ff
        /*0394*/ 	.word	0x000058c0
        /*0398*/ 	.short	0x0100
        /*039a*/ 	.byte	0x0a
	.zero		1


	//   ....[24]....
        /*039c*/ 	.word	0x00001580
        /*03a0*/ 	.word	0x000000ff
        /*03a4*/ 	.word	0x000058b8
        /*03a8*/ 	.short	0x0100
        /*03aa*/ 	.byte	0x0a
	.zero		1


	//   ....[25]....
        /*03ac*/ 	.word	0x00001590
        /*03b0*/ 	.word	0x000000ff
        /*03b4*/ 	.word	0x000058c8
        /*03b8*/ 	.short	0x0100
        /*03ba*/ 	.byte	0x0a
	.zero		1


	//   ....[26]....
        /*03bc*/ 	.word	0x00001690
        /*03c0*/ 	.word	0x000000ff
        /*03c4*/ 	.word	0x000058d0
        /*03c8*/ 	.short	0x0100
        /*03ca*/ 	.byte	0x09
	.zero		1


	//   ....[27]....
        /*03cc*/ 	.word	0x000016a0
        /*03d0*/ 	.word	0x000000ff
        /*03d4*/ 	.word	0x000058d8
        /*03d8*/ 	.short	0x0100
        /*03da*/ 	.byte	0x09
	.zero		1


	//   ....[28]....
        /*03dc*/ 	.word	0x00001d90
        /*03e0*/ 	.word	0x000000ff
        /*03e4*/ 	.word	0x00005800
        /*03e8*/ 	.short	0x010a
        /*03ea*/ 	.byte	0x0c
	.zero		1


	//   ....[29]....
        /*03ec*/ 	.word	0x00001e10
        /*03f0*/ 	.word	0x000000ff
        /*03f4*/ 	.word	0x00005820
        /*03f8*/ 	.short	0x010a
        /*03fa*/ 	.byte	0x05
	.zero		1


	//   ....[30]....
        /*03fc*/ 	.word	0x00001ed0
        /*0400*/ 	.word	0x000000ff
        /*0404*/ 	.word	0x00005858
        /*0408*/ 	.short	0x010a
        /*040a*/ 	.byte	0x0c
	.zero		1


	//   ....[31]....
        /*040c*/ 	.word	0x00001fe0
        /*0410*/ 	.word	0x000000ff
        /*0414*/ 	.word	0x00005808
        /*0418*/ 	.short	0x010a
        /*041a*/ 	.byte	0x0c
	.zero		1


	//   ....[32]....
        /*041c*/ 	.word	0x00002060
        /*0420*/ 	.word	0x000000ff
        /*0424*/ 	.word	0x00005868
        /*0428*/ 	.short	0x010a
        /*042a*/ 	.byte	0x0c
	.zero		1


	//   ....[33]....
        /*042c*/ 	.word	0x000021c0
        /*0430*/ 	.word	0x000000ff
        /*0434*/ 	.word	0x00005820
        /*0438*/ 	.short	0x010a
        /*043a*/ 	.byte	0x04
	.zero		1


	//   ....[34]....
        /*043c*/ 	.word	0x00002270
        /*0440*/ 	.word	0x000000ff
        /*0444*/ 	.word	0x000058a0
        /*0448*/ 	.short	0x010a
        /*044a*/ 	.byte	0x0c
	.zero		1


	//   ....[35]....
        /*044c*/ 	.word	0x00002300
        /*0450*/ 	.word	0x000000ff
        /*0454*/ 	.word	0x00005858
        /*0458*/ 	.short	0x010a
        /*045a*/ 	.byte	0x0c
	.zero		1


	//   ....[36]....
        /*045c*/ 	.word	0x000026d0
        /*0460*/ 	.word	0x000000ff
        /*0464*/ 	.word	0x00005820
        /*0468*/ 	.short	0x010a
        /*046a*/ 	.byte	0x06
	.zero		1


	//   ....[37]....
        /*046c*/ 	.word	0x00002840
        /*0470*/ 	.word	0x000000ff
        /*0474*/ 	.word	0x000058a8
        /*0478*/ 	.short	0x010a
        /*047a*/ 	.byte	0x0c
	.zero		1


	//   ....[38]....
        /*047c*/ 	.word	0x000028d0
        /*0480*/ 	.word	0x000000ff
        /*0484*/ 	.word	0x00005868
        /*0488*/ 	.short	0x010a
        /*048a*/ 	.byte	0x0c
	.zero		1


	//   ....[39]....
        /*048c*/ 	.word	0x00002d70
        /*0490*/ 	.word	0x000000ff
        /*0494*/ 	.word	0x00005820
        /*0498*/ 	.short	0x010a
        /*049a*/ 	.byte	0x04
	.zero		1


	//   ....[40]....
        /*049c*/ 	.word	0x00002e00
        /*04a0*/ 	.word	0x000000ff
        /*04a4*/ 	.word	0x000058a0
        /*04a8*/ 	.short	0x010a
        /*04aa*/ 	.byte	0x0c
	.zero		1


	//   ....[41]....
        /*04ac*/ 	.word	0x00002ea0
        /*04b0*/ 	.word	0x000000ff
        /*04b4*/ 	.word	0x00005858
        /*04b8*/ 	.short	0x010a
        /*04ba*/ 	.byte	0x0c
	.zero		1


	//   ....[42]....
        /*04bc*/ 	.word	0x00003280
        /*04c0*/ 	.word	0x000000ff
        /*04c4*/ 	.word	0x000058a8
        /*04c8*/ 	.short	0x010a
        /*04ca*/ 	.byte	0x0c
	.zero		1


	//   ....[43]....
        /*04cc*/ 	.word	0x00003310
        /*04d0*/ 	.word	0x000000ff
        /*04d4*/ 	.word	0x00005868
        /*04d8*/ 	.short	0x010a
        /*04da*/ 	.byte	0x0c
	.zero		1


	//   ....[44]....
        /*04dc*/ 	.word	0x00003ae0
        /*04e0*/ 	.word	0x00000010
        /*04e4*/ 	.word	0x000058c0
        /*04e8*/ 	.short	0x010a
        /*04ea*/ 	.byte	0xff
	.zero		1


	//   ....[45]....
        /*04ec*/ 	.word	0x000064d0
        /*04f0*/ 	.word	0x00000010
        /*04f4*/ 	.word	0x000058b0
        /*04f8*/ 	.short	0x0101
        /*04fa*/ 	.byte	0xff
	.zero		1


	//   ....[46]....
        /*04fc*/ 	.word	0x00006800
        /*0500*/ 	.word	0x00000010
        /*0504*/ 	.word	0x000058c8
        /*0508*/ 	.short	0x010a
        /*050a*/ 	.byte	0xff
	.zero		1


	//   ....[47]....
        /*050c*/ 	.word	0x00006c00
        /*0510*/ 	.word	0x00000010
        /*0514*/ 	.word	0x000058b8
        /*0518*/ 	.short	0x0101
        /*051a*/ 	.byte	0xff
	.zero		1


	//   ....[48]....
        /*051c*/ 	.word	0x00006d50
        /*0520*/ 	.word	0x00000000
        /*0524*/ 	.word	0x00005870
        /*0528*/ 	.short	0x010a
        /*052a*/ 	.byte	0xff
	.zero		1


	//   ....[49]....
        /*052c*/ 	.word	0x00006de0
        /*0530*/ 	.word	0x00000004
        /*0534*/ 	.word	0x00000000
        /*0538*/ 	.short	0x0101
        /*053a*/ 	.byte	0xff
	.zero		1


	//   ....[50]....
        /*053c*/ 	.word	0x00006e40
        /*0540*/ 	.word	0x00000000
        /*0544*/ 	.word	0x00005880
        /*0548*/ 	.short	0x010a
        /*054a*/ 	.byte	0xff
	.zero		1


	//   ....[51]....
        /*054c*/ 	.word	0x00006f10
        /*0550*/ 	.word	0x00000000
        /*0554*/ 	.word	0x00005870
        /*0558*/ 	.short	0x010a
        /*055a*/ 	.byte	0xff
	.zero		1


	//   ....[52]....
        /*055c*/ 	.word	0x00007090
        /*0560*/ 	.word	0x00000000
        /*0564*/ 	.word	0x00005890
        /*0568*/ 	.short	0x010a
        /*056a*/ 	.byte	0xff
	.zero		1


	//   ....[53]....
        /*056c*/ 	.word	0x00007200
        /*0570*/ 	.word	0x00000002
        /*0574*/ 	.word	0x00000000
        /*0578*/ 	.short	0x0101
        /*057a*/ 	.byte	0xff
	.zero		1


	//   ....[54]....
        /*057c*/ 	.word	0x00007280
        /*0580*/ 	.word	0x00000002
        /*0584*/ 	.word	0x00000000
        /*0588*/ 	.short	0x0101
        /*058a*/ 	.byte	0xff
	.zero		1


	//   ....[55]....
        /*058c*/ 	.word	0x000072e0
        /*0590*/ 	.word	0x00000000
        /*0594*/ 	.word	0x00005880
        /*0598*/ 	.short	0x010a
        /*059a*/ 	.byte	0xff
	.zero		1


	//   ....[56]....
        /*059c*/ 	.word	0x00007410
        /*05a0*/ 	.word	0x00000000
        /*05a4*/ 	.word	0x00005898
        /*05a8*/ 	.short	0x010a
        /*05aa*/ 	.byte	0xff
	.zero		1


	//   ....[57]....
        /*05ac*/ 	.word	0x00007570
        /*05b0*/ 	.word	0x00000004
        /*05b4*/ 	.word	0x00000000
        /*05b8*/ 	.short	0x0101
        /*05ba*/ 	.byte	0xff
	.zero		1


	//   ....[58]....
        /*05bc*/ 	.word	0x000075f0
        /*05c0*/ 	.word	0x00000002
        /*05c4*/ 	.word	0x00000000
        /*05c8*/ 	.short	0x0101
        /*05ca*/ 	.byte	0xff
	.zero		1


	//   ....[59]....
        /*05cc*/ 	.word	0x00007680
        /*05d0*/ 	.word	0x00000003
        /*05d4*/ 	.word	0x00000000
        /*05d8*/ 	.short	0x0101
        /*05da*/ 	.byte	0xff
	.zero		1


	//   ....[60]....
        /*05dc*/ 	.word	0x000076d0
        /*05e0*/ 	.word	0x00000000
        /*05e4*/ 	.word	0x00005870
        /*05e8*/ 	.short	0x010a
        /*05ea*/ 	.byte	0xff
	.zero		1


	//   ....[61]....
        /*05ec*/ 	.word	0x00007760
        /*05f0*/ 	.word	0x00000004
        /*05f4*/ 	.word	0x00000000
        /*05f8*/ 	.short	0x0101
        /*05fa*/ 	.byte	0xff
	.zero		1


	//   ....[62]....
        /*05fc*/ 	.word	0x000077c0
        /*0600*/ 	.word	0x00000000
        /*0604*/ 	.word	0x00005890
        /*0608*/ 	.short	0x010a
        /*060a*/ 	.byte	0xff
	.zero		1


	//   ....[63]....
        /*060c*/ 	.word	0x00007840
        /*0610*/ 	.word	0x00000000
        /*0614*/ 	.word	0x000058c0
        /*0618*/ 	.short	0x010a
        /*061a*/ 	.byte	0xff
	.zero		1


	//   ....[64]....
        /*061c*/ 	.word	0x00008170
        /*0620*/ 	.word	0x00000002
        /*0624*/ 	.word	0x00000000
        /*0628*/ 	.short	0x0101
        /*062a*/ 	.byte	0xff
	.zero		1


	//   ....[65]....
        /*062c*/ 	.word	0x000081a0
        /*0630*/ 	.word	0x00000000
        /*0634*/ 	.word	0x000058b0
        /*0638*/ 	.short	0x0101
        /*063a*/ 	.byte	0xff
	.zero		1


	//   ....[66]....
        /*063c*/ 	.word	0x00008220
        /*0640*/ 	.word	0x00000000
        /*0644*/ 	.word	0x00005880
        /*0648*/ 	.short	0x010a
        /*064a*/ 	.byte	0xff
	.zero		1


	//   ....[67]....
        /*064c*/ 	.word	0x000082b0
        /*0650*/ 	.word	0x00000023
        /*0654*/ 	.word	0x00000000
        /*0658*/ 	.short	0x0101
        /*065a*/ 	.byte	0xff
	.zero		1


	//   ....[68]....
        /*065c*/ 	.word	0x00008300
        /*0660*/ 	.word	0x00000000
        /*0664*/ 	.word	0x00005898
        /*0668*/ 	.short	0x010a
        /*066a*/ 	.byte	0xff
	.zero		1


	//   ....[69]....
        /*066c*/ 	.word	0x00008380
        /*0670*/ 	.word	0x00000000
        /*0674*/ 	.word	0x000058c8
        /*0678*/ 	.short	0x010a
        /*067a*/ 	.byte	0xff
	.zero		1


	//   ....[70]....
        /*067c*/ 	.word	0x00008c60
        /*0680*/ 	.word	0x00000003
        /*0684*/ 	.word	0x00000000
        /*0688*/ 	.short	0x0101
        /*068a*/ 	.byte	0xff
	.zero		1


	//   ....[71]....
        /*068c*/ 	.word	0x00008c90
        /*0690*/ 	.word	0x00000000
        /*0694*/ 	.word	0x000058b8
        /*0698*/ 	.short	0x0101
        /*069a*/ 	.byte	0xff
	.zero		1


	//   ....[72]....
        /*069c*/ 	.word	0x00009200
        /*06a0*/ 	.word	0x000000ff
        /*06a4*/ 	.word	0x00000000
        /*06a8*/ 	.short	0x010a
        /*06aa*/ 	.byte	0x30
	.zero		1


	//   ....[73]....
        /*06ac*/ 	.word	0x00009380
        /*06b0*/ 	.word	0x000000ff
        /*06b4*/ 	.word	0x00000000
        /*06b8*/ 	.short	0x010a
        /*06ba*/ 	.byte	0x2d
	.zero		1


	//   ....[74]....
        /*06bc*/ 	.word	0x00009a00
        /*06c0*/ 	.word	0x000000ff
        /*06c4*/ 	.word	0x00000000
        /*06c8*/ 	.short	0x0101
        /*06ca*/ 	.byte	0x2c
	.zero		1


	//   ....[75]....
        /*06cc*/ 	.word	0x00009a70
        /*06d0*/ 	.word	0x000000ff
        /*06d4*/ 	.word	0x00000000
        /*06d8*/ 	.short	0x010a
        /*06da*/ 	.byte	0x2b
	.zero		1


	//   ....[76]....
        /*06dc*/ 	.word	0x00009e70
        /*06e0*/ 	.word	0x000000ff
        /*06e4*/ 	.word	0x00000000
        /*06e8*/ 	.short	0x0101
        /*06ea*/ 	.byte	0x2a
	.zero		1


	//   ....[77]....
        /*06ec*/ 	.word	0x0000b0d0
        /*06f0*/ 	.word	0x000000ff
        /*06f4*/ 	.word	0x00000000
        /*06f8*/ 	.short	0x0101
        /*06fa*/ 	.byte	0x04
	.zero		1


	//   ....[78]....
        /*06fc*/ 	.word	0x0000b190
        /*0700*/ 	.word	0x000000ff
        /*0704*/ 	.word	0x00000000
        /*0708*/ 	.short	0x010a
        /*070a*/ 	.byte	0x30
	.zero		1


	//   ....[79]....
        /*070c*/ 	.word	0x0000b4e0
        /*0710*/ 	.word	0x000000ff
        /*0714*/ 	.word	0x00000000
        /*0718*/ 	.short	0x010a
        /*071a*/ 	.byte	0x2d
	.zero		1


	//   ....[80]....
        /*071c*/ 	.word	0x0000b780
        /*0720*/ 	.word	0x000000ff
        /*0724*/ 	.word	0x00000000
        /*0728*/ 	.short	0x010a
        /*072a*/ 	.byte	0x2d
	.zero		1


	//   ....[81]....
        /*072c*/ 	.word	0x0000d240
        /*0730*/ 	.word	0x000000ff
        /*0734*/ 	.word	0x00000000
        /*0738*/ 	.short	0x0101
        /*073a*/ 	.byte	0x2c
	.zero		1


	//   ....[82]....
        /*073c*/ 	.word	0x0000d2b0
        /*0740*/ 	.word	0x000000ff
        /*0744*/ 	.word	0x00000000
        /*0748*/ 	.short	0x010a
        /*074a*/ 	.byte	0x2b
	.zero		1


	//   ....[83]....
        /*074c*/ 	.word	0x0000d6a0
        /*0750*/ 	.word	0x000000ff
        /*0754*/ 	.word	0x00000000
        /*0758*/ 	.short	0x0101
        /*075a*/ 	.byte	0x2a
	.zero		1


	//   ....[84]....
        /*075c*/ 	.word	0x0000e910
        /*0760*/ 	.word	0x000000ff
        /*0764*/ 	.word	0x00000000
        /*0768*/ 	.short	0x0101
        /*076a*/ 	.byte	0x04
	.zero		1


	//   ....[85]....
        /*076c*/ 	.word	0x0000e9d0
        /*0770*/ 	.word	0x000000ff
        /*0774*/ 	.word	0x00000000
        /*0778*/ 	.short	0x010a
        /*077a*/ 	.byte	0x30
	.zero		1


	//   ....[86]....
        /*077c*/ 	.word	0x0000ed20
        /*0780*/ 	.word	0x000000ff
        /*0784*/ 	.word	0x00000000
        /*0788*/ 	.short	0x010a
        /*078a*/ 	.byte	0x2d
	.zero		1


	//   ....[87]....
        /*078c*/ 	.word	0x0000ef20
        /*0790*/ 	.word	0x000000ff
        /*0794*/ 	.word	0x00000000
        /*0798*/ 	.short	0x0101
        /*079a*/ 	.byte	0x2c
	.zero		1


	//   ....[88]....
        /*079c*/ 	.word	0x0000efb0
        /*07a0*/ 	.word	0x000000ff
        /*07a4*/ 	.word	0x00000000
        /*07a8*/ 	.short	0x010a
        /*07aa*/ 	.byte	0x30
	.zero		1


	//   ....[89]....
        /*07ac*/ 	.word	0x0000f040
        /*07b0*/ 	.word	0x000000ff
        /*07b4*/ 	.word	0x00000000
        /*07b8*/ 	.short	0x0101
        /*07ba*/ 	.byte	0x04
	.zero		1


	//   ....[90]....
        /*07bc*/ 	.word	0x0000f720
        /*07c0*/ 	.word	0x000000ff
        /*07c4*/ 	.word	0x00005810
        /*07c8*/ 	.short	0x010a
        /*07ca*/ 	.byte	0x08
	.zero		1


	//   ....[91]....
        /*07cc*/ 	.word	0x0000f8d0
        /*07d0*/ 	.word	0x000000ff
        /*07d4*/ 	.word	0x00005838
        /*07d8*/ 	.short	0x010a
        /*07da*/ 	.byte	0x11
	.zero		1


	//   ....[92]....
        /*07dc*/ 	.word	0x0000fab0
        /*07e0*/ 	.word	0x000000ff
        /*07e4*/ 	.word	0x00005818
        /*07e8*/ 	.short	0x010a
        /*07ea*/ 	.byte	0x08
	.zero		1


	//   ....[93]....
        /*07ec*/ 	.word	0x0000fc90
        /*07f0*/ 	.word	0x000000ff
        /*07f4*/ 	.word	0x00005838
        /*07f8*/ 	.short	0x010a
        /*07fa*/ 	.byte	0x11
	.zero		1


	//   ....[94]....
        /*07fc*/ 	.word	0x0000ff70
        /*0800*/ 	.word	0x000000ff
        /*0804*/ 	.word	0x00005838
        /*0808*/ 	.short	0x010a
        /*080a*/ 	.byte	0x11
	.zero		1


	//   ....[95]....
        /*080c*/ 	.word	0x000101a0
        /*0810*/ 	.word	0x000000ff
        /*0814*/ 	.word	0x00005838
        /*0818*/ 	.short	0x010a
        /*081a*/ 	.byte	0x11
	.zero		1


	//   ....[96]....
        /*081c*/ 	.word	0x000103a0
        /*0820*/ 	.word	0x000000ff
        /*0824*/ 	.word	0x00005838
        /*0828*/ 	.short	0x010a
        /*082a*/ 	.byte	0x11
	.zero		1


	//   ....[97]....
        /*082c*/ 	.word	0x000105a0
        /*0830*/ 	.word	0x000000ff
        /*0834*/ 	.word	0x00005838
        /*0838*/ 	.short	0x010a
        /*083a*/ 	.byte	0x11
	.zero		1


	//   ....[98]....
        /*083c*/ 	.word	0x000107a0
        /*0840*/ 	.word	0x000000ff
        /*0844*/ 	.word	0x00005838
        /*0848*/ 	.short	0x010a
        /*084a*/ 	.byte	0x11
	.zero		1


	//   ....[99]....
        /*084c*/ 	.word	0x000109a0
        /*0850*/ 	.word	0x000000ff
        /*0854*/ 	.word	0x00005838
        /*0858*/ 	.short	0x010a
        /*085a*/ 	.byte	0x11
	.zero		1


	//   ....[100]....
        /*085c*/ 	.word	0x00010ba0
        /*0860*/ 	.word	0x000000ff
        /*0864*/ 	.word	0x00005838
        /*0868*/ 	.short	0x010a
        /*086a*/ 	.byte	0x11
	.zero		1


	//   ....[101]....
        /*086c*/ 	.word	0x00010da0
        /*0870*/ 	.word	0x000000ff
        /*0874*/ 	.word	0x00005838
        /*0878*/ 	.short	0x010a
        /*087a*/ 	.byte	0x11
	.zero		1


	//   ....[102]....
        /*087c*/ 	.word	0x00011010
        /*0880*/ 	.word	0x000000ff
        /*0884*/ 	.word	0x00005838
        /*0888*/ 	.short	0x010a
        /*088a*/ 	.byte	0x11
	.zero		1


	//   ....[103]....
        /*088c*/ 	.word	0x00011210
        /*0890*/ 	.word	0x000000ff
        /*0894*/ 	.word	0x00005838
        /*0898*/ 	.short	0x010a
        /*089a*/ 	.byte	0x11
	.zero		1


	//   ....[104]....
        /*089c*/ 	.word	0x00011430
        /*08a0*/ 	.word	0x000000ff
        /*08a4*/ 	.word	0x00005838
        /*08a8*/ 	.short	0x010a
        /*08aa*/ 	.byte	0x11
	.zero		1


	//   ....[105]....
        /*08ac*/ 	.word	0x00011630
        /*08b0*/ 	.word	0x000000ff
        /*08b4*/ 	.word	0x00005838
        /*08b8*/ 	.short	0x010a
        /*08ba*/ 	.byte	0x11
	.zero		1


	//   ....[106]....
        /*08bc*/ 	.word	0x00011860
        /*08c0*/ 	.word	0x000000ff
        /*08c4*/ 	.word	0x00005838
        /*08c8*/ 	.short	0x010a
        /*08ca*/ 	.byte	0x11
	.zero		1


	//   ....[107]....
        /*08cc*/ 	.word	0x00011a60
        /*08d0*/ 	.word	0x000000ff
        /*08d4*/ 	.word	0x00005838
        /*08d8*/ 	.short	0x010a
        /*08da*/ 	.byte	0x09
	.zero		1


	//   ....[108]....
        /*08dc*/ 	.word	0x00012100
        /*08e0*/ 	.word	0x000000ff
        /*08e4*/ 	.word	0x000058b0
        /*08e8*/ 	.short	0x010a
        /*08ea*/ 	.byte	0x11
	.zero		1


	//   ....[109]....
        /*08ec*/ 	.word	0x000121a0
        /*08f0*/ 	.word	0x000000ff
        /*08f4*/ 	.word	0x000058b8
        /*08f8*/ 	.short	0x010a
        /*08fa*/ 	.byte	0x11
	.zero		1


	//   ....[110]....
        /*08fc*/ 	.word	0x00012280
        /*0900*/ 	.word	0x000000ff
        /*0904*/ 	.word	0x00000000
        /*0908*/ 	.short	0x0101
        /*090a*/ 	.byte	0x08
	.zero		1


	//   ....[111]....
        /*090c*/ 	.word	0x00012300
        /*0910*/ 	.word	0x000000ff
        /*0914*/ 	.word	0x00000000
        /*0918*/ 	.short	0x0101
        /*091a*/ 	.byte	0x11
	.zero		1


	//   ....[112]....
        /*091c*/ 	.word	0x00012630
        /*0920*/ 	.word	0x00000003
        /*0924*/ 	.word	0x00005800
        /*0928*/ 	.short	0x010a
        /*092a*/ 	.byte	0xff
	.zero		1


	//   ....[113]....
        /*092c*/ 	.word	0x00012690
        /*0930*/ 	.word	0x00000000
        /*0934*/ 	.word	0x00005820
        /*0938*/ 	.short	0x010a
        /*093a*/ 	.byte	0xff
	.zero		1


	//   ....[114]....
        /*093c*/ 	.word	0x000126f0
        /*0940*/ 	.word	0x00000002
        /*0944*/ 	.word	0x00005858
        /*0948*/ 	.short	0x010a
        /*094a*/ 	.byte	0xff
	.zero		1


	//   ....[115]....
        /*094c*/ 	.word	0x00012750
        /*0950*/ 	.word	0x00000003
        /*0954*/ 	.word	0x00005808
        /*0958*/ 	.short	0x010a
        /*095a*/ 	.byte	0xff
	.zero		1


	//   ....[116]....
        /*095c*/ 	.word	0x000127b0
        /*0960*/ 	.word	0x00000002
        /*0964*/ 	.word	0x00005868
        /*0968*/ 	.short	0x010a
        /*096a*/ 	.byte	0xff
	.zero		1


	//   ....[117]....
        /*096c*/ 	.word	0x00012810
        /*0970*/ 	.word	0x00000000
        /*0974*/ 	.word	0x00005820
        /*0978*/ 	.short	0x010a
        /*097a*/ 	.byte	0xff
	.zero		1


	//   ....[118]....
        /*097c*/ 	.word	0x00012870
        /*0980*/ 	.word	0x00000000
        /*0984*/ 	.word	0x000058a0
        /*0988*/ 	.short	0x010a
        /*098a*/ 	.byte	0xff
	.zero		1


	//   ....[119]....
        /*098c*/ 	.word	0x000128d0
        /*0990*/ 	.word	0x00000004
        /*0994*/ 	.word	0x00005858
        /*0998*/ 	.short	0x010a
        /*099a*/ 	.byte	0xff
	.zero		1


	//   ....[120]....
        /*099c*/ 	.word	0x00012930
        /*09a0*/ 	.word	0x00000002
        /*09a4*/ 	.word	0x00005820
        /*09a8*/ 	.short	0x010a
        /*09aa*/ 	.byte	0xff
	.zero		1


	//   ....[121]....
        /*09ac*/ 	.word	0x00012990
        /*09b0*/ 	.word	0x00000000
        /*09b4*/ 	.word	0x000058a8
        /*09b8*/ 	.short	0x010a
        /*09ba*/ 	.byte	0xff
	.zero		1


	//   ....[122]....
        /*09bc*/ 	.word	0x000129f0
        /*09c0*/ 	.word	0x00000004
        /*09c4*/ 	.word	0x00005868
        /*09c8*/ 	.short	0x010a
        /*09ca*/ 	.byte	0xff
	.zero		1


	//   ....[123]....
        /*09cc*/ 	.word	0x00012a50
        /*09d0*/ 	.word	0x00000000
        /*09d4*/ 	.word	0x00005820
        /*09d8*/ 	.short	0x010a
        /*09da*/ 	.byte	0xff
	.zero		1


	//   ....[124]....
        /*09dc*/ 	.word	0x00012ab0
        /*09e0*/ 	.word	0x00000000
        /*09e4*/ 	.word	0x000058a0
        /*09e8*/ 	.short	0x010a
        /*09ea*/ 	.byte	0xff
	.zero		1


	//   ....[125]....
        /*09ec*/ 	.word	0x00012b30
        /*09f0*/ 	.word	0x00000005
        /*09f4*/ 	.word	0x00005858
        /*09f8*/ 	.short	0x010a
        /*09fa*/ 	.byte	0xff
	.zero		1


	//   ....[126]....
        /*09fc*/ 	.word	0x00012b90
        /*0a00*/ 	.word	0x00000000
        /*0a04*/ 	.word	0x000058a8
        /*0a08*/ 	.short	0x010a
        /*0a0a*/ 	.byte	0xff
	.zero		1


	//   ....[127]....
        /*0a0c*/ 	.word	0x00012bf0
        /*0a10*/ 	.word	0x00000004
        /*0a14*/ 	.word	0x00005868
        /*0a18*/ 	.short	0x010a
        /*0a1a*/ 	.byte	0xff
	.zero		1


	//   ....[128]....
        /*0a1c*/ 	.word	0x00012c40
        /*0a20*/ 	.word	0x00000010
        /*0a24*/ 	.word	0x000058c0
        /*0a28*/ 	.short	0x010a
        /*0a2a*/ 	.byte	0xff
	.zero		1


	//   ....[129]....
        /*0a2c*/ 	.word	0x00012c90
        /*0a30*/ 	.word	0x00000010
        /*0a34*/ 	.word	0x000058c8
        /*0a38*/ 	.short	0x010a
        /*0a3a*/ 	.byte	0xff
	.zero		1


	//   ....[130]....
        /*0a3c*/ 	.word	0x00012ce0
        /*0a40*/ 	.word	0x00000000
        /*0a44*/ 	.word	0x00005870
        /*0a48*/ 	.short	0x010a
        /*0a4a*/ 	.byte	0xff
	.zero		1


	//   ....[131]....
        /*0a4c*/ 	.word	0x00012d30
        /*0a50*/ 	.word	0x00000000
        /*0a54*/ 	.word	0x00005880
        /*0a58*/ 	.short	0x010a
        /*0a5a*/ 	.byte	0xff
	.zero		1


	//   ....[132]....
        /*0a5c*/ 	.word	0x00012d80
        /*0a60*/ 	.word	0x00000000
        /*0a64*/ 	.word	0x00005870
        /*0a68*/ 	.short	0x010a
        /*0a6a*/ 	.byte	0xff
	.zero		1


	//   ....[133]....
        /*0a6c*/ 	.word	0x00012dd0
        /*0a70*/ 	.word	0x00000000
        /*0a74*/ 	.word	0x00005890
        /*0a78*/ 	.short	0x010a
        /*0a7a*/ 	.byte	0xff
	.zero		1


	//   ....[134]....
        /*0a7c*/ 	.word	0x00012e20
        /*0a80*/ 	.word	0x00000000
        /*0a84*/ 	.word	0x00005880
        /*0a88*/ 	.short	0x010a
        /*0a8a*/ 	.byte	0xff
	.zero		1


	//   ....[135]....
        /*0a8c*/ 	.word	0x00012e70
        /*0a90*/ 	.word	0x00000000
        /*0a94*/ 	.word	0x00005898
        /*0a98*/ 	.short	0x010a
        /*0a9a*/ 	.byte	0xff
	.zero		1


	//   ....[136]....
        /*0a9c*/ 	.word	0x00012ec0
        /*0aa0*/ 	.word	0x00000000
        /*0aa4*/ 	.word	0x00005870
        /*0aa8*/ 	.short	0x010a
        /*0aaa*/ 	.byte	0xff
	.zero		1


	//   ....[137]....
        /*0aac*/ 	.word	0x00012f10
        /*0ab0*/ 	.word	0x00000000
        /*0ab4*/ 	.word	0x00005890
        /*0ab8*/ 	.short	0x010a
        /*0aba*/ 	.byte	0xff
	.zero		1


	//   ....[138]....
        /*0abc*/ 	.word	0x00012f60
        /*0ac0*/ 	.word	0x00000000
        /*0ac4*/ 	.word	0x000058c0
        /*0ac8*/ 	.short	0x010a
        /*0aca*/ 	.byte	0xff
	.zero		1


	//   ....[139]....
        /*0acc*/ 	.word	0x00012fb0
        /*0ad0*/ 	.word	0x00000000
        /*0ad4*/ 	.word	0x00005880
        /*0ad8*/ 	.short	0x010a
        /*0ada*/ 	.byte	0xff
	.zero		1


	//   ....[140]....
        /*0adc*/ 	.word	0x00013000
        /*0ae0*/ 	.word	0x00000000
        /*0ae4*/ 	.word	0x00005898
        /*0ae8*/ 	.short	0x010a
        /*0aea*/ 	.byte	0xff
	.zero		1


	//   ....[141]....
        /*0aec*/ 	.word	0x00013050
        /*0af0*/ 	.word	0x00000000
        /*0af4*/ 	.word	0x000058c8
        /*0af8*/ 	.short	0x010a
        /*0afa*/ 	.byte	0xff
	.zero		1


	//   ....[142]....
        /*0afc*/ 	.word	0x000130b0
        /*0b00*/ 	.word	0x00000000
        /*0b04*/ 	.word	0x00000000
        /*0b08*/ 	.short	0x010a
        /*0b0a*/ 	.byte	0xff
	.zero		1


	//   ....[143]....
        /*0b0c*/ 	.word	0x00013110
        /*0b10*/ 	.word	0x00000000
        /*0b14*/ 	.word	0x00000000
        /*0b18*/ 	.short	0x010a
        /*0b1a*/ 	.byte	0xff
	.zero		1


	//   ....[144]....
        /*0b1c*/ 	.word	0x00013170
        /*0b20*/ 	.word	0x00000004
        /*0b24*/ 	.word	0x00000000
        /*0b28*/ 	.short	0x010a
        /*0b2a*/ 	.byte	0xff
	.zero		1


	//   ....[145]....
        /*0b2c*/ 	.word	0x000131d0
        /*0b30*/ 	.word	0x00000003
        /*0b34*/ 	.word	0x00000000
        /*0b38*/ 	.short	0x010a
        /*0b3a*/ 	.byte	0xff
	.zero		1


	//   ....[146]....
        /*0b3c*/ 	.word	0x00013230
        /*0b40*/ 	.word	0x00000000
        /*0b44*/ 	.word	0x00000000
        /*0b48*/ 	.short	0x010a
        /*0b4a*/ 	.byte	0xff
	.zero		1


	//   ....[147]....
        /*0b4c*/ 	.word	0x00013290
        /*0b50*/ 	.word	0x00000000
        /*0b54*/ 	.word	0x00000000
        /*0b58*/ 	.short	0x010a
        /*0b5a*/ 	.byte	0xff
	.zero		1


	//   ....[148]....
        /*0b5c*/ 	.word	0x000132f0
        /*0b60*/ 	.word	0x00000004
        /*0b64*/ 	.word	0x00000000
        /*0b68*/ 	.short	0x010a
        /*0b6a*/ 	.byte	0xff
	.zero		1


	//   ....[149]....
        /*0b6c*/ 	.word	0x00013350
        /*0b70*/ 	.word	0x00000003
        /*0b74*/ 	.word	0x00000000
        /*0b78*/ 	.short	0x010a
        /*0b7a*/ 	.byte	0xff
	.zero		1


	//   ....[150]....
        /*0b7c*/ 	.word	0x000133b0
        /*0b80*/ 	.word	0x00000000
        /*0b84*/ 	.word	0x00000000
        /*0b88*/ 	.short	0x010a
        /*0b8a*/ 	.byte	0xff
	.zero		1


	//   ....[151]....
        /*0b8c*/ 	.word	0x00013410
        /*0b90*/ 	.word	0x00000000
        /*0b94*/ 	.word	0x00000000
        /*0b98*/ 	.short	0x010a
        /*0b9a*/ 	.byte	0xff
	.zero		1


	//   ....[152]....
        /*0b9c*/ 	.word	0x00013470
        /*0ba0*/ 	.word	0x00000000
        /*0ba4*/ 	.word	0x00005810
        /*0ba8*/ 	.short	0x010a
        /*0baa*/ 	.byte	0xff
	.zero		1


	//   ....[153]....
        /*0bac*/ 	.word	0x000134d0
        /*0bb0*/ 	.word	0x00000000
        /*0bb4*/ 	.word	0x00005838
        /*0bb8*/ 	.short	0x010a
        /*0bba*/ 	.byte	0xff
	.zero		1


	//   ....[154]....
        /*0bbc*/ 	.word	0x00013530
        /*0bc0*/ 	.word	0x00000000
        /*0bc4*/ 	.word	0x00005818
        /*0bc8*/ 	.short	0x010a
        /*0bca*/ 	.byte	0xff
	.zero		1


	//   ....[155]....
        /*0bcc*/ 	.word	0x00013590
        /*0bd0*/ 	.word	0x00000000
        /*0bd4*/ 	.word	0x00005838
        /*0bd8*/ 	.short	0x010a
        /*0bda*/ 	.byte	0xff
	.zero		1


	//   ....[156]....
        /*0bdc*/ 	.word	0x000135f0
        /*0be0*/ 	.word	0x00000000
        /*0be4*/ 	.word	0x00005838
        /*0be8*/ 	.short	0x010a
        /*0bea*/ 	.byte	0xff
	.zero		1


	//   ....[157]....
        /*0bec*/ 	.word	0x00013650
        /*0bf0*/ 	.word	0x00000000
        /*0bf4*/ 	.word	0x00005838
        /*0bf8*/ 	.short	0x010a
        /*0bfa*/ 	.byte	0xff
	.zero		1


	//   ....[158]....
        /*0bfc*/ 	.word	0x000136b0
        /*0c00*/ 	.word	0x00000000
        /*0c04*/ 	.word	0x00005838
        /*0c08*/ 	.short	0x010a
        /*0c0a*/ 	.byte	0xff
	.zero		1


	//   ....[159]....
        /*0c0c*/ 	.word	0x00013710
        /*0c10*/ 	.word	0x00000000
        /*0c14*/ 	.word	0x00005838
        /*0c18*/ 	.short	0x010a
        /*0c1a*/ 	.byte	0xff
	.zero		1


	//   ....[160]....
        /*0c1c*/ 	.word	0x00013770
        /*0c20*/ 	.word	0x00000000
        /*0c24*/ 	.word	0x00005838
        /*0c28*/ 	.short	0x010a
        /*0c2a*/ 	.byte	0xff
	.zero		1


	//   ....[161]....
        /*0c2c*/ 	.word	0x000137d0
        /*0c30*/ 	.word	0x00000000
        /*0c34*/ 	.word	0x00005838
        /*0c38*/ 	.short	0x010a
        /*0c3a*/ 	.byte	0xff
	.zero		1


	//   ....[162]....
        /*0c3c*/ 	.word	0x00013830
        /*0c40*/ 	.word	0x00000000
        /*0c44*/ 	.word	0x00005838
        /*0c48*/ 	.short	0x010a
        /*0c4a*/ 	.byte	0xff
	.zero		1


	//   ....[163]....
        /*0c4c*/ 	.word	0x00013890
        /*0c50*/ 	.word	0x00000000
        /*0c54*/ 	.word	0x00005838
        /*0c58*/ 	.short	0x010a
        /*0c5a*/ 	.byte	0xff
	.zero		1


	//   ....[164]....
        /*0c5c*/ 	.word	0x000138f0
        /*0c60*/ 	.word	0x00000000
        /*0c64*/ 	.word	0x00005838
        /*0c68*/ 	.short	0x010a
        /*0c6a*/ 	.byte	0xff
	.zero		1


	//   ....[165]....
        /*0c6c*/ 	.word	0x00013950
        /*0c70*/ 	.word	0x00000000
        /*0c74*/ 	.word	0x00005838
        /*0c78*/ 	.short	0x010a
        /*0c7a*/ 	.byte	0xff
	.zero		1


	//   ....[166]....
        /*0c7c*/ 	.word	0x000139b0
        /*0c80*/ 	.word	0x00000000
        /*0c84*/ 	.word	0x00005838
        /*0c88*/ 	.short	0x010a
        /*0c8a*/ 	.byte	0xff
	.zero		1


	//   ....[167]....
        /*0c8c*/ 	.word	0x00013a10
        /*0c90*/ 	.word	0x00000000
        /*0c94*/ 	.word	0x00005838
        /*0c98*/ 	.short	0x010a
        /*0c9a*/ 	.byte	0xff
	.zero		1


	//   ....[168]....
        /*0c9c*/ 	.word	0x00013a70
        /*0ca0*/ 	.word	0x00000000
        /*0ca4*/ 	.word	0x00005838
        /*0ca8*/ 	.short	0x010a
        /*0caa*/ 	.byte	0xff
	.zero		1


	//   ....[169]....
        /*0cac*/ 	.word	0x00013ad0
        /*0cb0*/ 	.word	0x00000000
        /*0cb4*/ 	.word	0x00005838
        /*0cb8*/ 	.short	0x010a
        /*0cba*/ 	.byte	0xff
	.zero		1


	//   ....[170]....
        /*0cbc*/ 	.word	0x00013b30
        /*0cc0*/ 	.word	0x00000000
        /*0cc4*/ 	.word	0x000058b0
        /*0cc8*/ 	.short	0x010a
        /*0cca*/ 	.byte	0xff
	.zero		1


	//   ....[171]....
        /*0ccc*/ 	.word	0x00013b90
        /*0cd0*/ 	.word	0x00000000
        /*0cd4*/ 	.word	0x000058b8
        /*0cd8*/ 	.short	0x010a
        /*0cda*/ 	.byte	0xff
	.zero		1


	//----- nvinfo : EIATTR_NUM_MBARRIERS
	.align		4
.L_64:
        /*0cdc*/ 	.byte	0x03, 0x38
        /*0cde*/ 	.short	0x001c


	//----- nvinfo : EIATTR_EXIT_INSTR_OFFSETS
	.align		4
        /*0ce0*/ 	.byte	0x04, 0x1c
        /*0ce2*/ 	.short	(.L_66 - .L_65)


	//   ....[0]....
.L_65:
        /*0ce4*/ 	.word	0x000017a0


	//   ....[1]....
        /*0ce8*/ 	.word	0x000036e0


	//   ....[2]....
        /*0cec*/ 	.word	0x00003740


	//   ....[3]....
        /*0cf0*/ 	.word	0x00008d20


	//   ....[4]....
        /*0cf4*/ 	.word	0x00008d90


	//   ....[5]....
        /*0cf8*/ 	.word	0x0000f0d0


	//   ....[6]....
        /*0cfc*/ 	.word	0x0000f160


	//   ....[7]....
        /*0d00*/ 	.word	0x0000f1b0


	//   ....[8]....
        /*0d04*/ 	.word	0x00011c50


	//   ....[9]....
        /*0d08*/ 	.word	0x00011ca0


	//   ....[10]....
        /*0d0c*/ 	.word	0x00012350


	//   ....[11]....
        /*0d10*/ 	.word	0x00012610


	//----- nvinfo : EIATTR_INDIRECT_BRANCH_TARGETS
	.align		4
.L_66:
        /*0d14*/ 	.byte	0x04, 0x34
        /*0d16*/ 	.short	(.L_68 - .L_67)


	//   ....[0]....
.L_67:
        /*0d18*/ 	.word	.L_x_480@srel
        /*0d1c*/ 	.short	0x0
        /*0d1e*/ 	.short	0x0
        /*0d20*/ 	.word	0x3
        /*0d24*/ 	.word	.L_x_481@srel
        /*0d28*/ 	.word	.L_x_482@srel
        /*0d2c*/ 	.word	.L_x_483@srel


	//----- nvinfo : EIATTR_MAX_THREADS
	.align		4
.L_68:
        /*0d30*/ 	.byte	0x04, 0x05
        /*0d32*/ 	.short	(.L_70 - .L_69)
.L_69:
        /*0d34*/ 	.word	0x00000200
        /*0d38*/ 	.word	0x00000001
        /*0d3c*/ 	.word	0x00000001


	//----- nvinfo : EIATTR_CRS_STACK_SIZE
	.align		4
.L_70:
        /*0d40*/ 	.byte	0x04, 0x1e
        /*0d42*/ 	.short	(.L_72 - .L_71)
.L_71:
        /*0d44*/ 	.word	0x00000000


	//----- nvinfo : EIATTR_CBANK_PARAM_SIZE
	.align		4
.L_72:
        /*0d48*/ 	.byte	0x03, 0x19
        /*0d4a*/ 	.short	0x0600


	//----- nvinfo : EIATTR_PARAM_CBANK
	.align		4
        /*0d4c*/ 	.byte	0x04, 0x0a
        /*0d4e*/ 	.short	(.L_74 - .L_73)
	.align		4
.L_73:
        /*0d50*/ 	.word	index@(.nv.constant0._ZN7cutlass13device_kernelINS_4fmha6kernel36Sm100FmhaFwdKernelTmaWarpspecializedIN4cute5tupleIJiiiNS5_IJNS5_IJiiEEEiEEEEEENS1_10collective38Sm100FmhaFwdMainloopTmaWarpspecializedINS_10bfloat16_tEffNS5_IJNS4_1CILi256EEENSC_ILi64EEENSC_ILi16EEEEEENS5_IJiNSC_ILi1EEES7_EEENS5_IJiSH_NS5_IJNS5_IJNSC_ILi0EEEiEEEiEEEEEESM_NS9_10CausalMaskILb1EEENS5_IJNSC_ILi2EEESH_SH_EEENSC_ILb0EEEEENS9_38Sm100FmhaFwdEpilogueTmaWarpspecializedINS_6half_tEfNS5_IJNSC_ILi128EEESF_SE_EEESI_NS5_IJSH_S7_EEESR_EENS2_23PersistentTileSchedulerENS2_41Sm100FmhaCtxKernelWarpspecializedScheduleEEEEEvNT_6ParamsE)
        /*0d54*/ 	.short	0x0380
        /*0d56*/ 	.short	0x0600


	//----- nvinfo : EIATTR_SW_WAR
	.align		4
.L_74:
        /*0d58*/ 	.byte	0x04, 0x36
        /*0d5a*/ 	.short	(.L_76 - .L_75)
.L_75:
        /*0d5c*/ 	.word	0x00000008
.L_76:


//--------------------- .nv.callgraph             --------------------------
	.section	.nv.callgraph,"",@"SHT_CUDA_CALLGRAPH"
	.align	4
	.sectionentsize	8
	.align		4
        /*0000*/ 	.word	0x00000000
	.align		4
        /*0004*/ 	.word	0xffffffff
	.align		4
        /*0008*/ 	.word	index@(_ZN7cutlass13device_kernelINS_4fmha6kernel36Sm100FmhaFwdKernelTmaWarpspecializedIN4cute5tupleIJiiiNS5_IJNS5_IJiiEEEiEEEEEENS1_10collective38Sm100FmhaFwdMainloopTmaWarpspecializedINS_10bfloat16_tEffNS5_IJNS4_1CILi256EEENSC_ILi64EEENSC_ILi16EEEEEENS5_IJiNSC_ILi1EEES7_EEENS5_IJiSH_NS5_IJNS5_IJNSC_ILi0EEEiEEEiEEEEEESM_NS9_10CausalMaskILb1EEENS5_IJNSC_ILi2EEESH_SH_EEENSC_ILb0EEEEENS9_38Sm100FmhaFwdEpilogueTmaWarpspecializedINS_6half_tEfNS5_IJNSC_ILi128EEESF_SE_EEESI_NS5_IJSH_S7_EEESR_EENS2_23PersistentTileSchedulerENS2_41Sm100FmhaCtxKernelWarpspecializedScheduleEEEEEvNT_6ParamsE)
	.align		4
        /*000c*/ 	.word	index@(__assertfail)
	.align		4
        /*0010*/ 	.word	index@(_ZN7cutlass13device_kernelINS_4fmha6kernel36Sm100FmhaFwdKernelTmaWarpspecializedIN4cute5tupleIJiiiNS5_IJNS5_IJiiEEEiEEEEEENS1_10collective38Sm100FmhaFwdMainloopTmaWarpspecializedINS_10bfloat16_tEffNS5_IJNS4_1CILi256EEENSC_ILi64EEENSC_ILi16EEEEEENS5_IJiNSC_ILi1EEES7_EEENS5_IJiSH_NS5_IJNS5_IJNSC_ILi0EEEiEEEiEEEEEESM_NS9_10CausalMaskILb1EEENS5_IJNSC_ILi2EEESH_SH_EEENSC_ILb0EEEEENS9_38Sm100FmhaFwdEpilogueTmaWarpspecializedINS_6half_tEfNS5_IJNSC_ILi128EEESF_SE_EEESI_NS5_IJSH_S7_EEESR_EENS2_23PersistentTileSchedulerENS2_41Sm100FmhaCtxKernelWarpspecializedScheduleEEEEEvNT_6ParamsE)
	.align		4
        /*0014*/ 	.word	index@(vprintf)
	.align		4
        /*0018*/ 	.word	0x00000000
	.align		4
        /*001c*/ 	.word	0xfffffffe
	.align		4
        /*0020*/ 	.word	0x00000000
	.align		4
        /*0024*/ 	.word	0xfffffffd
	.align		4
        /*0028*/ 	.word	0x00000000
	.align		4
        /*002c*/ 	.word	0xfffffffc


//--------------------- .nv.constant4             --------------------------
	.section	.nv.constant4,"a",@progbits
	.align	8
	.align		8
.nv.constant4:
        /*0000*/ 	.dword	vprintf
	.align		8
        /*0008*/ 	.dword	__assertfail
	.align		8
        /*0010*/ 	.dword	__unnamed_1
	.align		8
        /*0018*/ 	.dword	__unnamed_2
	.align		8
        /*0020*/ 	.dword	__unnamed_3
	.align		8
        /*0028*/ 	.dword	__unnamed_4
	.align		8
        /*0030*/ 	.dword	__unnamed_5
	.align		8
        /*0038*/ 	.dword	__unnamed_6
	.align		8
        /*0040*/ 	.dword	__unnamed_7
	.align		8
        /*0048*/ 	.dword	_ZN39_INTERNAL_338906e2_4_k_cu_1d2e130e_36714cuda3std3__45__cpo5beginE
	.align		8
        /*0050*/ 	.dword	_ZN39_INTERNAL_338906e2_4_k_cu_1d2e130e_36714cuda3std3__45__cpo3endE
	.align		8
        /*0058*/ 	.dword	_ZN39_INTERNAL_338906e2_4_k_cu_1d2e130e_36714cuda3std3__45__cpo6cbeginE
	.align		8
        /*0060*/ 	.dword	_ZN39_INTERNAL_338906e2_4_k_cu_1d2e130e_36714cuda3std3__45__cpo4cendE
	.align		8
        /*0068*/ 	.dword	_ZN39_INTERNAL_338906e2_4_k_cu_1d2e130e_36714cuda3std3__441_GLOBAL__N__338906e2_4_k_cu_1d2e130e_36716ignoreE
	.align		8
        /*0070*/ 	.dword	_ZN39_INTERNAL_338906e2_4_k_cu_1d2e130e_36714cuda3std3__419piecewise_constructE
	.align		8
        /*0078*/ 	.dword	_ZN39_INTERNAL_338906e2_4_k_cu_1d2e130e_36714cuda3std3__48in_placeE
	.align		8
        /*0080*/ 	.dword	_ZN39_INTERNAL_338906e2_4_k_cu_1d2e130e_36714cuda3std6ranges3__45__cpo4swapE
	.align		8
        /*0088*/ 	.dword	_ZN39_INTERNAL_338906e2_4_k_cu_1d2e130e_36714cuda3std6ranges3__45__cpo9iter_moveE
	.align		8
        /*0090*/ 	.dword	_ZN39_INTERNAL_338906e2_4_k_cu_1d2e130e_36714cute7productE
	.align		8
        /*0098*/ 	.dword	_ZN39_INTERNAL_338906e2_4_k_cu_1d2e130e_36714cute1_E
	.align		8
        /*00a0*/ 	.dword	$str$22
	.align		8
        /*00a8*/ 	.dword	$str$23
	.align		8
        /*00b0*/ 	.dword	$str$26
	.align		8
        /*00b8*/ 	.dword	$str$27
	.align		8
        /*00c0*/ 	.dword	$str$28
	.align		8
        /*00c8*/ 	.dword	$str$29
	.align		8
        /*00d0*/ 	.dword	$str$30
	.align		8
        /*00d8*/ 	.dword	$str$31
	.align		8
        /*00e0*/ 	.dword	$str$32
	.align		8
        /*00e8*/ 	.dword	$str$33
	.align		8
        /*00f0*/ 	.dword	$str$34
	.align		8
        /*00f8*/ 	.dword	$str$35
	.align		8
        /*0100*/ 	.dword	$str$36
	.align		8
        /*0108*/ 	.dword	$str$37


//--------------------- .nv.constant2._ZN7cutlass13device_kernelINS_4fmha6kernel36Sm100FmhaFwdKernelTmaWarpspecializedIN4cute5tupleIJiiiNS5_IJNS5_IJiiEEEiEEEEEENS1_10collective38Sm100FmhaFwdMainloopTmaWarpspecializedINS_10bfloat16_tEffNS5_IJNS4_1CILi256EEENSC_ILi64EEENSC_ILi16EEEEEENS5_IJiNSC_ILi1EEES7_EEENS5_IJiSH_NS5_IJNS5_IJNSC_ILi0EEEiEEEiEEEEEESM_NS9_10CausalMaskILb1EEENS5_IJNSC_ILi2EEESH_SH_EEENSC_ILb0EEEEENS9_38Sm100FmhaFwdEpilogueTmaWarpspecializedINS_6half_tEfNS5_IJNSC_ILi128EEESF_SE_EEESI_NS5_IJSH_S7_EEESR_EENS2_23PersistentTileSchedulerENS2_41Sm100FmhaCtxKernelWarpspecializedScheduleEEEEEvNT_6ParamsE --------------------------
	.section	.nv.constant2._ZN7cutlass13device_kernelINS_4fmha6kernel36Sm100FmhaFwdKernelTmaWarpspecializedIN4cute5tupleIJiiiNS5_IJNS5_IJiiEEEiEEEEEENS1_10collective38Sm100FmhaFwdMainloopTmaWarpspecializedINS_10bfloat16_tEffNS5_IJNS4_1CILi256EEENSC_ILi64EEENSC_ILi16EEEEEENS5_IJiNSC_ILi1EEES7_EEENS5_IJiSH_NS5_IJNS5_IJNSC_ILi0EEEiEEEiEEEEEESM_NS9_10CausalMaskILb1EEENS5_IJNSC_ILi2EEESH_SH_EEENSC_ILb0EEEEENS9_38Sm100FmhaFwdEpilogueTmaWarpspecializedINS_6half_tEfNS5_IJNSC_ILi128EEESF_SE_EEESI_NS5_IJSH_S7_EEESR_EENS2_23PersistentTileSchedulerENS2_41Sm100FmhaCtxKernelWarpspecializedScheduleEEEEEvNT_6ParamsE,"a",@progbits
	.sectionflags	@""
	.align	4
.nv.constant2._ZN7cutlass13device_kernelINS_4fmha6kernel36Sm100FmhaFwdKernelTmaWarpspecializedIN4cute5tupleIJiiiNS5_IJNS5_IJiiEEEiEEEEEENS1_10collective38Sm100FmhaFwdMainloopTmaWarpspecializedINS_10bfloat16_tEffNS5_IJNS4_1CILi256EEENSC_ILi64EEENSC_ILi16EEEEEENS5_IJiNSC_ILi1EEES7_EEENS5_IJiSH_NS5_IJNS5_IJNSC_ILi0EEEiEEEiEEEEEESM_NS9_10CausalMaskILb1EEENS5_IJNSC_ILi2EEESH_SH_EEENSC_ILb0EEEEENS9_38Sm100FmhaFwdEpilogueTmaWarpspecializedINS_6half_tEfNS5_IJNSC_ILi128EEESF_SE_EEESI_NS5_IJSH_S7_EEESR_EENS2_23PersistentTileSchedulerENS2_41Sm100FmhaCtxKernelWarpspecializedScheduleEEEEEvNT_6ParamsE:
        /*0000*/ 	.byte	0x70, 0xf1, 0x00, 0x00, 0x60, 0x1c, 0x01, 0x00, 0x40, 0xf1, 0x00, 0x00


//--------------------- .text._ZN7cutlass13device_kernelINS_4fmha6kernel36Sm100FmhaFwdKernelTmaWarpspecializedIN4cute5tupleIJiiiNS5_IJNS5_IJiiEEEiEEEEEENS1_10collective38Sm100FmhaFwdMainloopTmaWarpspecializedINS_10bfloat16_tEffNS5_IJNS4_1CILi256EEENSC_ILi64EEENSC_ILi16EEEEEENS5_IJiNSC_ILi1EEES7_EEENS5_IJiSH_NS5_IJNS5_IJNSC_ILi0EEEiEEEiEEEEEESM_NS9_10CausalMaskILb1EEENS5_IJNSC_ILi2EEESH_SH_EEENSC_ILb0EEEEENS9_38Sm100FmhaFwdEpilogueTmaWarpspecializedINS_6half_tEfNS5_IJNSC_ILi128EEESF_SE_EEESI_NS5_IJSH_S7_EEESR_EENS2_23PersistentTileSchedulerENS2_41Sm100FmhaCtxKernelWarpspecializedScheduleEEEEEvNT_6ParamsE --------------------------
	.section	.text._ZN7cutlass13device_kernelINS_4fmha6kernel36Sm100FmhaFwdKernelTmaWarpspecializedIN4cute5tupleIJiiiNS5_IJNS5_IJiiEEEiEEEEEENS1_10collective38Sm100FmhaFwdMainloopTmaWarpspecializedINS_10bfloat16_tEffNS5_IJNS4_1CILi256EEENSC_ILi64EEENSC_ILi16EEEEEENS5_IJiNSC_ILi1EEES7_EEENS5_IJiSH_NS5_IJNS5_IJNSC_ILi0EEEiEEEiEEEEEESM_NS9_10CausalMaskILb1EEENS5_IJNSC_ILi2EEESH_SH_EEENSC_ILb0EEEEENS9_38Sm100FmhaFwdEpilogueTmaWarpspecializedINS_6half_tEfNS5_IJNSC_ILi128EEESF_SE_EEESI_NS5_IJSH_S7_EEESR_EENS2_23PersistentTileSchedulerENS2_41Sm100FmhaCtxKernelWarpspecializedScheduleEEEEEvNT_6ParamsE,"ax",@progbits
	.align	128
.text._ZN7cutlass13device_kernelINS_4fmha6kernel36Sm100FmhaFwdKernelTmaWarpspecializedIN4cute5tupleIJiiiNS5_IJNS5_IJiiEEEiEEEEEENS1_10collective38Sm100FmhaFwdMainloopTmaWarpspecializedINS_10bfloat16_tEffNS5_IJNS4_1CILi256EEENSC_ILi64EEENSC_ILi16EEEEEENS5_IJiNSC_ILi1EEES7_EEENS5_IJiSH_NS5_IJNS5_IJNSC_ILi0EEEiEEEiEEEEEESM_NS9_10CausalMaskILb1EEENS5_IJNSC_ILi2EEESH_SH_EEENSC_ILb0EEEEENS9_38Sm100FmhaFwdEpilogueTmaWarpspecializedINS_6half_tEfNS5_IJNSC_ILi128EEESF_SE_EEESI_NS5_IJSH_S7_EEESR_EENS2_23PersistentTileSchedulerENS2_41Sm100FmhaCtxKernelWarpspecializedScheduleEEEEEvNT_6ParamsE:
        .type           _ZN7cutlass13device_kernelINS_4fmha6kernel36Sm100FmhaFwdKernelTmaWarpspecializedIN4cute5tupleIJiiiNS5_IJNS5_IJiiEEEiEEEEEENS1_10collective38Sm100FmhaFwdMainloopTmaWarpspecializedINS_10bfloat16_tEffNS5_IJNS4_1CILi256EEENSC_ILi64EEENSC_ILi16EEEEEENS5_IJiNSC_ILi1EEES7_EEENS5_IJiSH_NS5_IJNS5_IJNSC_ILi0EEEiEEEiEEEEEESM_NS9_10CausalMaskILb1EEENS5_IJNSC_ILi2EEESH_SH_EEENSC_ILb0EEEEENS9_38Sm100FmhaFwdEpilogueTmaWarpspecializedINS_6half_tEfNS5_IJNSC_ILi128EEESF_SE_EEESI_NS5_IJSH_S7_EEESR_EENS2_23PersistentTileSchedulerENS2_41Sm100FmhaCtxKernelWarpspecializedScheduleEEEEEvNT_6ParamsE,@function
        .size           _ZN7cutlass13device_kernelINS_4fmha6kernel36Sm100FmhaFwdKernelTmaWarpspecializedIN4cute5tupleIJiiiNS5_IJNS5_IJiiEEEiEEEEEENS1_10collective38Sm100FmhaFwdMainloopTmaWarpspecializedINS_10bfloat16_tEffNS5_IJNS4_1CILi256EEENSC_ILi64EEENSC_ILi16EEEEEENS5_IJiNSC_ILi1EEES7_EEENS5_IJiSH_NS5_IJNS5_IJNSC_ILi0EEEiEEEiEEEEEESM_NS9_10CausalMaskILb1EEENS5_IJNSC_ILi2EEESH_SH_EEENSC_ILb0EEEEENS9_38Sm100FmhaFwdEpilogueTmaWarpspecializedINS_6half_tEfNS5_IJNSC_ILi128EEESF_SE_EEESI_NS5_IJSH_S7_EEESR_EENS2_23PersistentTileSchedulerENS2_41Sm100FmhaCtxKernelWarpspecializedScheduleEEEEEvNT_6ParamsE,(.L_x_484 - _ZN7cutlass13device_kernelINS_4fmha6kernel36Sm100FmhaFwdKernelTmaWarpspecializedIN4cute5tupleIJiiiNS5_IJNS5_IJiiEEEiEEEEEENS1_10collective38Sm100FmhaFwdMainloopTmaWarpspecializedINS_10bfloat16_tEffNS5_IJNS4_1CILi256EEENSC_ILi64EEENSC_ILi16EEEEEENS5_IJiNSC_ILi1EEES7_EEENS5_IJiSH_NS5_IJNS5_IJNSC_ILi0EEEiEEEiEEEEEESM_NS9_10CausalMaskILb1EEENS5_IJNSC_ILi2EEESH_SH_EEENSC_ILb0EEEEENS9_38Sm100FmhaFwdEpilogueTmaWarpspecializedINS_6half_tEfNS5_IJNSC_ILi128EEESF_SE_EEESI_NS5_IJSH_S7_EEESR_EENS2_23PersistentTileSchedulerENS2_41Sm100FmhaCtxKernelWarpspecializedScheduleEEEEEvNT_6ParamsE)
        .other          _ZN7cutlass13device_kernelINS_4fmha6kernel36Sm100FmhaFwdKernelTmaWarpspecializedIN4cute5tupleIJiiiNS5_IJNS5_IJiiEEEiEEEEEENS1_10collective38Sm100FmhaFwdMainloopTmaWarpspecializedINS_10bfloat16_tEffNS5_IJNS4_1CILi256EEENSC_ILi64EEENSC_ILi16EEEEEENS5_IJiNSC_ILi1EEES7_EEENS5_IJiSH_NS5_IJNS5_IJNSC_ILi0EEEiEEEiEEEEEESM_NS9_10CausalMaskILb1EEENS5_IJNSC_ILi2EEESH_SH_EEENSC_ILb0EEEEENS9_38Sm100FmhaFwdEpilogueTmaWarpspecializedINS_6half_tEfNS5_IJNSC_ILi128EEESF_SE_EEESI_NS5_IJSH_S7_EEESR_EENS2_23PersistentTileSchedulerENS2_41Sm100FmhaCtxKernelWarpspecializedScheduleEEEEEvNT_6ParamsE,@"STO_CUDA_ENTRY STV_DEFAULT"
_ZN7cutlass13device_kernelINS_4fmha6kernel36Sm100FmhaFwdKernelTmaWarpspecializedIN4cute5tupleIJiiiNS5_IJNS5_IJiiEEEiEEEEEENS1_10collective38Sm100FmhaFwdMainloopTmaWarpspecializedINS_10bfloat16_tEffNS5_IJNS4_1CILi256EEENSC_ILi64EEENSC_ILi16EEEEEENS5_IJiNSC_ILi1EEES7_EEENS5_IJiSH_NS5_IJNS5_IJNSC_ILi0EEEiEEEiEEEEEESM_NS9_10CausalMaskILb1EEENS5_IJNSC_ILi2EEESH_SH_EEENSC_ILb0EEEEENS9_38Sm100FmhaFwdEpilogueTmaWarpspecializedINS_6half_tEfNS5_IJNSC_ILi128EEESF_SE_EEESI_NS5_IJSH_S7_EEESR_EENS2_23PersistentTileSchedulerENS2_41Sm100FmhaCtxKernelWarpspecializedScheduleEEEEEvNT_6ParamsE:
[----:B------:R-:W1:Y:S02]  /*0000*/  LDC R1, c[0x0][0x37c] ;  /* 0x0000df00ff017b82 */ /* 0x000e640000000800 */
[----:B-1----:R-:W-:-:S04]  /*0010*/  IADD3 R1, PT, PT, R1, -0x10, RZ ;  /* 0xfffffff001017810 */ /* 0x002fc80007ffe0ff */
[----:B------:R-:W-:Y:S01]  /*0020*/  R2UR UR38, R1 ;  /* 0x00000000012672ca */ /* 0x000fe200000e0000 */
[----:B------:R-:W1:Y:S01]  /*0030*/  S2R R26, SR_TID.X ;  /* 0x00000000001a7919 */ /* 0x000e620000002100 */
[----:B------:R-:W2:Y:S01]  /*0040*/  LDCU UR4, c[0x0][0x2f8] ;  /* 0x00005f00ff0477ac */ /* 0x000ea20008000800 */
[----:B------:R-:W3:Y:S01]  /*0050*/  LDCU UR37, c[0x0][0x2fc] ;  /* 0x00005f80ff2577ac */ /* 0x000ee20008000800 */
[----:B------:R-:W-:Y:S02]  /*0060*/  UPLOP3.LUT UP3, UPT, UPT, UPT, UPT, 0x40, 0x4 ;  /* 0x000000000004789c */ /* 0x000fe40003f6e870 */
[----:B------:R-:W-:Y:S02]  /*0070*/  UPLOP3.LUT UP1, UPT, UPT, UPT, UPT, 0x80, 0x8 ;  /* 0x000000000008789c */ /* 0x000fe40003f2f070 */
[----:B------:R-:W-:Y:S02]  /*0080*/  UPLOP3.LUT UP0, UPT, UPT, UPT, UPT, 0x40, 0x4 ;  /* 0x000000000004789c */ /* 0x000fe40003f0e870 */
[----:B------:R-:W-:-:S02]  /*0090*/  UPLOP3.LUT UP6, UPT, UPT, UPT, UPT, 0x40, 0x4 ;  /* 0x000000000004789c */ /* 0x000fc40003fce870 */
[----:B------:R-:W-:Y:S02]  /*00a0*/  UPLOP3.LUT UP5, UPT, UPT, UPT, UPT, 0x40, 0x4 ;  /* 0x000000000004789c */ /* 0x000fe40003fae870 */
[----:B--2---:R-:W-:Y:S02]  /*00b0*/  UIADD3 UR38, UP2, UPT, UR38, UR4, URZ ;  /* 0x0000000426267290 */ /* 0x004fe4000ff5e0ff */
[----:B------:R-:W-:Y:S02]  /*00c0*/  UP2UR UR41, UPR, URZ, 0x8 ;  /* 0x00000008ff297883 */ /* 0x000fe40008000000 */
[----:B---3--:R-:W-:Y:S02]  /*00d0*/  UIADD3.X UR37, UPT, UPT, URZ, UR37, URZ, UP2, !UPT ;  /* 0x00000025ff257290 */ /* 0x008fe400097fe4ff */
[----:B------:R-:W-:Y:S02]  /*00e0*/  UPLOP3.LUT UP2, UPT, UPT, UPT, UPT, 0x80, 0x8 ;  /* 0x000000000008789c */ /* 0x000fe40003f4f070 */
[----:B------:R-:W-:-:S02]  /*00f0*/  UPLOP3.LUT UP4, UPT, UPT, UPT, UPT, 0x40, 0x4 ;  /* 0x000000000004789c */ /* 0x000fc40003f8e870 */
[----:B------:R-:W-:Y:S01]  /*0100*/  UP2UR UR58, UPR, URZ, 0x4 ;  /* 0x00000004ff3a7883 */ /* 0x000fe20008000000 */
[----:B-1----:R-:W-:-:S05]  /*0110*/  SHF.R.U32.HI R3, RZ, 0x5, R26 ;  /* 0x00000005ff037819 */ /* 0x002fca000001161a */
[----:B------:R-:W1:Y:S02]  /*0120*/  SHFL.IDX PT, R0, R3, RZ, 0x1f ;  /* 0x00001fff03007589 */ /* 0x000e6400000e0000 */
[----:B-1----:R-:W-:-:S04]  /*0130*/  SHF.R.S32.HI R5, RZ, 0x1f, R0 ;  /* 0x0000001fff057819 */ /* 0x002fc80000011400 */
[----:B------:R-:W-:-:S04]  /*0140*/  LEA.HI R2, R5, R0, RZ, 0x2 ;  /* 0x0000000005027211 */ /* 0x000fc800078f10ff */
[----:B------:R-:W-:-:S04]  /*0150*/  SHF.R.S32.HI R2, RZ, 0x2, R2 ;  /* 0x00000002ff027819 */ /* 0x000fc80000011402 */
[----:B------:R-:W-:-:S13]  /*0160*/  ISETP.NE.AND P0, PT, R2, RZ, PT ;  /* 0x000000ff0200720c */ /* 0x000fda0003f05270 */
[----:B------:R-:W-:Y:S05]  /*0170*/  @!P0 BRA `(.L_x_0) ;  /* 0x0000000400248947 */ /* 0x000fea0003800000 */
[----:B------:R-:W-:-:S13]  /*0180*/  ISETP.NE.AND P0, PT, R2, 0x2, PT ;  /* 0x000000020200780c */ /* 0x000fda0003f05270 */
[----:B------:R-:W-:Y:S05]  /*0190*/  @!P0 BRA `(.L_x_1) ;  /* 0x0000000000f48947 */ /* 0x000fea0003800000 */
[----:B------:R-:W-:-:S13]  /*01a0*/  ISETP.NE.AND P0, PT, R2, 0x1, PT ;  /* 0x000000010200780c */ /* 0x000fda0003f05270 */
[----:B------:R-:W-:Y:S05]  /*01b0*/  @P0 BRA `(.L_x_2) ;  /* 0x00000000002c0947 */ /* 0x000fea0003800000 */
[----:B------:R-:W-:Y:S01]  /*01c0*/  HFMA2 R2, -RZ, RZ, 0, 5.9604644775390625e-08 ;  /* 0x00000001ff027431 */ /* 0x000fe200000001ff */
[----:B------:R-:W-:Y:S02]  /*01d0*/  UPLOP3.LUT UP3, UPT, UPT, UPT, UPT, 0x40, 0x4 ;  /* 0x000000000004789c */ /* 0x000fe40003f6e870 */
[----:B------:R-:W-:Y:S02]  /*01e0*/  UPLOP3.LUT UP2, UPT, UPT, UPT, UPT, 0x40, 0x4 ;  /* 0x000000000004789c */ /* 0x000fe40003f4e870 */
[----:B------:R-:W-:Y:S02]  /*01f0*/  UPLOP3.LUT UP1, UPT, UPT, UPT, UPT, 0x80, 0x8 ;  /* 0x000000000008789c */ /* 0x000fe40003f2f070 */
[----:B------:R-:W-:Y:S02]  /*0200*/  UPLOP3.LUT UP0, UPT, UPT, UPT, UPT, 0x40, 0x4 ;  /* 0x000000000004789c */ /* 0x000fe40003f0e870 */
[----:B------:R-:W-:Y:S02]  /*0210*/  UPLOP3.LUT UP6, UPT, UPT, UPT, UPT, 0x40, 0x4 ;  /* 0x000000000004789c */ /* 0x000fe40003fce870 */
[----:B------:R-:W-:-:S02]  /*0220*/  UPLOP3.LUT UP5, UPT, UPT, UPT, UPT, 0x40, 0x4 ;  /* 0x000000000004789c */ /* 0x000fc40003fae870 */
[----:B------:R-:W-:Y:S02]  /*0230*/  UPLOP3.LUT UP4, UPT, UPT, UPT, UPT, 0x80, 0x8 ;  /* 0x000000000008789c */ /* 0x000fe40003f8f070 */
[----:B------:R-:W-:Y:S02]  /*0240*/  UP2UR UR41, UPR, URZ, 0x8 ;  /* 0x00000008ff297883 */ /* 0x000fe40008000000 */
[----:B------:R-:W-:Y:S01]  /*0250*/  UP2UR UR58, UPR, URZ, 0x4 ;  /* 0x00000004ff3a7883 */ /* 0x000fe20008000000 */
[----:B------:R-:W-:Y:S11]  /*0260*/  BRA `(.L_x_0) ;  /* 0x0000000000e87947 */ /* 0x000ff60003800000 */
.L_x_2:
[----:B------:R-:W-:Y:S01]  /*0270*/  ISETP.NE.AND P0, PT, R0, 0xc, PT ;  /* 0x0000000c0000780c */ /* 0x000fe20003f05270 */
[----:B------:R-:W-:Y:S01]  /*0280*/  UPLOP3.LUT UP2, UPT, UPT, UPT, UPT, 0x40, 0x4 ;  /* 0x000000000004789c */ /* 0x000fe20003f4e870 */
[----:B------:R-:W-:Y:S01]  /*0290*/  HFMA2 R2, -RZ, RZ, 0, 1.78813934326171875e-07 ;  /* 0x00000003ff027431 */ /* 0x000fe200000001ff */
[----:B------:R-:W-:Y:S02]  /*02a0*/  UPLOP3.LUT UP1, UPT, UPT, UPT, UPT, 0x80, 0x8 ;  /* 0x000000000008789c */ /* 0x000fe40003f2f070 */
[----:B------:R-:W-:Y:S02]  /*02b0*/  UP2UR UR41, UPR, URZ, 0x4 ;  /* 0x00000004ff297883 */ /* 0x000fe40008000000 */
[----:B------:R-:W-:Y:S02]  /*02c0*/  UPLOP3.LUT UP2, UPT, UPT, UPT, UPT, 0x40, 0x4 ;  /* 0x000000000004789c */ /* 0x000fe40003f4e870 */
[----:B------:R-:W-:Y:S02]  /*02d0*/  UPLOP3.LUT UP0, UPT, UPT, UPT, UPT, 0x40, 0x4 ;  /* 0x000000000004789c */ /* 0x000fe40003f0e870 */
[----:B------:R-:W-:-:S02]  /*02e0*/  UPLOP3.LUT UP6, UPT, UPT, UPT, UPT, 0x40, 0x4 ;  /* 0x000000000004789c */ /* 0x000fc40003fce870 */
[----:B------:R-:W-:Y:S02]  /*02f0*/  UPLOP3.LUT UP5, UPT, UPT, UPT, UPT, 0x80, 0x8 ;  /* 0x000000000008789c */ /* 0x000fe40003faf070 */
[----:B------:R-:W-:Y:S02]  /*0300*/  UPLOP3.LUT UP4, UPT, UPT, UPT, UPT, 0x40, 0x4 ;  /* 0x000000000004789c */ /* 0x000fe40003f8e870 */
[----:B------:R-:W-:Y:S01]  /*0310*/  UP2UR UR58, UPR, URZ, 0x4 ;  /* 0x00000004ff3a7883 */ /* 0x000fe20008000000 */
[----:B------:R-:W-:Y:S11]  /*0320*/  @!P0 BRA `(.L_x_0) ;  /* 0x0000000000b88947 */ /* 0x000ff60003800000 */
[----:B------:R-:W-:-:S13]  /*0330*/  ISETP.NE.AND P0, PT, R0, 0xe, PT ;  /* 0x0000000e0000780c */ /* 0x000fda0003f05270 */
[----:B------:R-:W-:Y:S05]  /*0340*/  @!P0 BRA `(.L_x_3) ;  /* 0x00000000005c8947 */ /* 0x000fea0003800000 */
[----:B------:R-:W-:-:S13]  /*0350*/  ISETP.NE.AND P0, PT, R0, 0xd, PT ;  /* 0x0000000d0000780c */ /* 0x000fda0003f05270 */
[----:B------:R-:W-:Y:S05]  /*0360*/  @P0 BRA `(.L_x_4) ;  /* 0x00000000002c0947 */ /* 0x000fea0003800000 */
[----:B------:R-:W-:Y:S01]  /*0370*/  HFMA2 R2, -RZ, RZ, 0, 2.384185791015625e-07 ;  /* 0x00000004ff027431 */ /* 0x000fe200000001ff */
        /* <DEDUP_REMOVED lines=10> */
.L_x_4:
[----:B------:R-:W-:Y:S01]  /*0420*/  HFMA2 R2, -RZ, RZ, 0, 3.5762786865234375e-07 ;  /* 0x00000006ff027431 */ /* 0x000fe200000001ff */
[----:B------:R-:W-:Y:S02]  /*0430*/  UPLOP3.LUT UP3, UPT, UPT, UPT, UPT, 0x40, 0x4 ;  /* 0x000000000004789c */ /* 0x000fe40003f6e870 */
[----:B------:R-:W-:Y:S02]  /*0440*/  UPLOP3.LUT UP2, UPT, UPT, UPT, UPT, 0x40, 0x4 ;  /* 0x000000000004789c */ /* 0x000fe40003f4e870 */
[----:B------:R-:W-:Y:S02]  /*0450*/  UPLOP3.LUT UP0, UPT, UPT, UPT, UPT, 0x40, 0x4 ;  /* 0x000000000004789c */ /* 0x000fe40003f0e870 */
[----:B------:R-:W-:Y:S02]  /*0460*/  UPLOP3.LUT UP6, UPT, UPT, UPT, UPT, 0x40, 0x4 ;  /* 0x000000000004789c */ /* 0x000fe40003fce870 */
[----:B------:R-:W-:Y:S02]  /*0470*/  UPLOP3.LUT UP5, UPT, UPT, UPT, UPT, 0x40, 0x4 ;  /* 0x000000000004789c */ /* 0x000fe40003fae870 */
[----:B------:R-:W-:-:S02]  /*0480*/  UPLOP3.LUT UP4, UPT, UPT, UPT, UPT, 0x40, 0x4 ;  /* 0x000000000004789c */ /* 0x000fc40003f8e870 */
[----:B------:R-:W-:Y:S02]  /*0490*/  UP2UR UR41, UPR, URZ, 0x8 ;  /* 0x00000008ff297883 */ /* 0x000fe40008000000 */
[----:B------:R-:W-:Y:S01]  /*04a0*/  UP2UR UR58, UPR, URZ, 0x4 ;  /* 0x00000004ff3a7883 */ /* 0x000fe20008000000 */
[----:B------:R-:W-:Y:S11]  /*04b0*/  BRA `(.L_x_0) ;  /* 0x0000000000547947 */ /* 0x000ff60003800000 */
.L_x_3:
[----:B------:R-:W-:Y:S01]  /*04c0*/  HFMA2 R2, -RZ, RZ, 0, 2.98023223876953125e-07 ;  /* 0x00000005ff027431 */ /* 0x000fe200000001ff */
        /* <DEDUP_REMOVED lines=10> */
.L_x_1:
[----:B------:R-:W-:Y:S01]  /*0570*/  HFMA2 R2, -RZ, RZ, 0, 1.1920928955078125e-07 ;  /* 0x00000002ff027431 */ /* 0x000fe200000001ff */
        /* <DEDUP_REMOVED lines=8> */
[----:B------:R-:W-:-:S12]  /*0600*/  UP2UR UR58, UPR, URZ, 0x4 ;  /* 0x00000004ff3a7883 */ /* 0x000fd80008000000 */
.L_x_0:
[----:B------:R-:W-:Y:S01]  /*0610*/  ELECT P0, URZ, PT ;  /* 0x0000000000ff782f */ /* 0x000fe20003800000 */
[----:B------:R-:W-:Y:S03]  /*0620*/  BSSY.RECONVERGENT B0, `(.L_x_5) ;  /* 0x000000f000007945 */ /* 0x000fe60003800200 */
[----:B------:R-:W-:Y:S02]  /*0630*/  PLOP3.LUT P2, PT, P0, PT, UP0, 0x5d, 0xd5 ;  /* 0x0000000000d5781c */ /* 0x000fe4000074eb0d */
[----:B------:R-:W-:-:S11]  /*0640*/  PLOP3.LUT P1, PT, P0, PT, UP6, 0x5d, 0xd5 ;  /* 0x0000000000d5781c */ /* 0x000fd6000072eb6d */
[----:B------:R-:W-:Y:S05]  /*0650*/  @P2 BRA `(.L_x_6) ;  /* 0x00000000002c2947 */ /* 0x000fea0003800000 */
[----:B------:R-:W1:Y:S02]  /*0660*/  LDCU.64 UR4, c[0x0][0x348] ;  /* 0x00006900ff0477ac */ /* 0x000e640008000a00 */
[----:B-1----:R-:W-:-:S04]  /*0670*/  UIADD3 UR8, UP0, UPT, UR4, 0x80, URZ ;  /* 0x0000008004087890 */ /* 0x002fc8000ff1e0ff */
[----:B------:R-:W-:Y:S02]  /*0680*/  UIADD3.X UR9, UPT, UPT, URZ, UR5, URZ, UP0, !UPT ;  /* 0x00000005ff097290 */ /* 0x000fe400087fe4ff */
[----:B------:R-:W-:-:S04]  /*0690*/  UIADD3 UR6, UP0, UPT, UR4, 0x180, URZ ;  /* 0x0000018004067890 */ /* 0x000fc8000ff1e0ff */
[----:B------:R-:W-:Y:S02]  /*06a0*/  UIADD3.X UR7, UPT, UPT, URZ, UR5, URZ, UP0, !UPT ;  /* 0x00000005ff077290 */ /* 0x000fe400087fe4ff */
[----:B------:R-:W-:Y:S01]  /*06b0*/  UIADD3 UR4, UP0, UPT, UR4, 0x280, URZ ;  /* 0x0000028004047890 */ /* 0x000fe2000ff1e0ff */
[----:B------:R1:W-:Y:S03]  /*06c0*/  UTMACCTL.PF [UR8] ;  /* 0x00000000080079b9 */ /* 0x0003e60008040000 */
[----:B------:R-:W-:-:S03]  /*06d0*/  UIADD3.X UR5, UPT, UPT, URZ, UR5, URZ, UP0, !UPT ;  /* 0x00000005ff057290 */ /* 0x000fc600087fe4ff */
[----:B------:R1:W-:Y:S06]  /*06e0*/  UTMACCTL.PF [UR6] ;  /* 0x00000000060079b9 */ /* 0x0003ec0008040000 */
[----:B------:R1:W-:Y:S02]  /*06f0*/  UTMACCTL.PF [UR4] ;  /* 0x00000000040079b9 */ /* 0x0003e40008040000 */
[----:B-1----:R-:W-:Y:S01]  /*0700*/  NOP ;  /* 0x0000000000007918 */ /* 0x002fe20000000000 */
.L_x_6:
[----:B------:R-:W-:Y:S05]  /*0710*/  BSYNC.RECONVERGENT B0 ;  /* 0x0000000000007941 */ /* 0x000fea0003800200 */
.L_x_5:
[----:B------:R-:W-:Y:S04]  /*0720*/  BSSY.RECONVERGENT B0, `(.L_x_7) ;  /* 0x000001b000007945 */ /* 0x000fe80003800200 */
[----:B------:R-:W-:Y:S05]  /*0730*/  @P1 BRA `(.L_x_8) ;  /* 0x0000000000241947 */ /* 0x000fea0003800000 */
[----:B------:R-:W1:Y:S01]  /*0740*/  LDCU.64 UR4, c[0x0][0x348] ;  /* 0x00006900ff0477ac */ /* 0x000e620008000a00 */
[----:B------:R-:W-:Y:S02]  /*0750*/  PLOP3.LUT P6, PT, PT, PT, PT, 0x80, 0x8 ;  /* 0x000000000008781c */ /* 0x000fe40003fcf070 */
[----:B------:R-:W-:Y:S02]  /*0760*/  PLOP3.LUT P5, PT, PT, PT, PT, 0x8, 0x80 ;  /* 0x000000000080781c */ /* 0x000fe40003fae170 */
[----:B------:R-:W-:Y:S02]  /*0770*/  PLOP3.LUT P4, PT, PT, PT, PT, 0x80, 0x8 ;  /* 0x000000000008781c */ /* 0x000fe40003f8f070 */
[----:B------:R-:W-:Y:S01]  /*0780*/  PLOP3.LUT P3, PT, PT, PT, PT, 0x80, 0x8 ;  /* 0x000000000008781c */ /* 0x000fe20003f6f070 */
[----:B-1----:R-:W-:-:S04]  /*0790*/  UIADD3 UR4, UP0, UPT, UR4, 0x400, URZ ;  /* 0x0000040004047890 */ /* 0x002fc8000ff1e0ff */
[----:B------:R-:W-:-:S09]  /*07a0*/  UIADD3.X UR5, UPT, UPT, URZ, UR5, URZ, UP0, !UPT ;  /* 0x00000005ff057290 */ /* 0x000fd200087fe4ff */
[----:B------:R1:W-:Y:S02]  /*07b0*/  UTMACCTL.PF [UR4] ;  /* 0x00000000040079b9 */ /* 0x0003e40008040000 */
[----:B-1----:R-:W-:Y:S05]  /*07c0*/  BRA `(.L_x_9) ;  /* 0x0000000000407947 */ /* 0x002fea0003800000 */
.L_x_8:
[----:B------:R-:W-:-:S13]  /*07d0*/  ISETP.NE.AND P1, PT, R2, 0x3, PT ;  /* 0x000000030200780c */ /* 0x000fda0003f25270 */
[----:B------:R-:W-:Y:S05]  /*07e0*/  @!P1 BRA `(.L_x_10) ;  /* 0x0000000000289947 */ /* 0x000fea0003800000 */
[----:B------:R-:W-:Y:S02]  /*07f0*/  ISETP.NE.AND P1, PT, R2, 0x4, PT ;  /* 0x000000040200780c */ /* 0x000fe40003f25270 */
[----:B------:R-:W-:Y:S02]  /*0800*/  PLOP3.LUT P4, PT, PT, PT, PT, 0x80, 0x8 ;  /* 0x000000000008781c */ /* 0x000fe40003f8f070 */
[----:B------:R-:W-:Y:S02]  /*0810*/  PLOP3.LUT P5, PT, PT, PT, PT, 0x8, 0x80 ;  /* 0x000000000080781c */ /* 0x000fe40003fae170 */
[----:B------:R-:W-:Y:S02]  /*0820*/  PLOP3.LUT P6, PT, PT, PT, PT, 0x80, 0x8 ;  /* 0x000000000008781c */ /* 0x000fe40003fcf070 */
[----:B------:R-:W-:-:S05]  /*0830*/  PLOP3.LUT P3, PT, PT, PT, PT, 0x80, 0x8 ;  /* 0x000000000008781c */ /* 0x000fca0003f6f070 */
[----:B------:R-:W-:Y:S08]  /*0840*/  @P1 BRA `(.L_x_9) ;  /* 0x0000000000201947 */ /* 0x000ff00003800000 */
[----:B------:R-:W-:Y:S02]  /*0850*/  PLOP3.LUT P5, PT, PT, PT, PT, 0x8, 0x80 ;  /* 0x000000000080781c */ /* 0x000fe40003fae170 */
[----:B------:R-:W-:Y:S02]  /*0860*/  PLOP3.LUT P6, PT, PT, PT, PT, 0x8, 0x80 ;  /* 0x000000000080781c */ /* 0x000fe40003fce170 */
[----:B------:R-:W-:Y:S01]  /*0870*/  PLOP3.LUT P3, PT, PT, PT, PT, 0x8, 0x80 ;  /* 0x000000000080781c */ /* 0x000fe20003f6e170 */
[----:B------:R-:W-:-:S12]  /*0880*/  BRA `(.L_x_9) ;  /* 0x0000000000107947 */ /* 0x000fd80003800000 */
.L_x_10:
[----:B------:R-:W-:Y:S02]  /*0890*/  PLOP3.LUT P6, PT, PT, PT, PT, 0x8, 0x80 ;  /* 0x000000000080781c */ /* 0x000fe40003fce170 */
[----:B------:R-:W-:Y:S02]  /*08a0*/  PLOP3.LUT P5, PT, PT, PT, PT, 0x80, 0x8 ;  /* 0x000000000008781c */ /* 0x000fe40003faf070 */
[----:B------:R-:W-:Y:S02]  /*08b0*/  PLOP3.LUT P4, PT, PT, PT, PT, 0x8, 0x80 ;  /* 0x000000000080781c */ /* 0x000fe40003f8e170 */
[----:B------:R-:W-:-:S13]  /*08c0*/  PLOP3.LUT P3, PT, PT, PT, PT, 0x80, 0x8 ;  /* 0x000000000008781c */ /* 0x000fda0003f6f070 */
.L_x_9:
[----:B------:R-:W-:Y:S05]  /*08d0*/  BSYNC.RECONVERGENT B0 ;  /* 0x0000000000007941 */ /* 0x000fea0003800200 */
.L_x_7:
[----:B------:R-:W1:Y:S01]  /*08e0*/  SHFL.IDX PT, R0, R3, RZ, 0x1f ;  /* 0x00001fff03007589 */ /* 0x000e6200000e0000 */
[----:B------:R-:W-:Y:S02]  /*08f0*/  ISETP.NE.AND P1, PT, R2, 0x3, PT ;  /* 0x000000030200780c */ /* 0x000fe40003f25270 */
[----:B------:R-:W-:Y:S02]  /*0900*/  PLOP3.LUT P0, PT, P0, PT, UP1, 0xae, 0xea ;  /* 0x0000000000ea781c */ /* 0x000fe4000070f51e */
[----:B-1----:R-:W-:-:S13]  /*0910*/  ISETP.NE.AND P2, PT, R0, RZ, PT ;  /* 0x000000ff0000720c */ /* 0x002fda0003f45270 */
[----:B------:R-:W-:Y:S05]  /*0920*/  @P2 BRA `(.L_x_11) ;  /* 0x0000000000382947 */ /* 0x000fea0003800000 */
[----:B------:R-:W1:Y:S01]  /*0930*/  S2UR UR5, SR_CgaCtaId ;  /* 0x00000000000579c3 */ /* 0x000e620000008800 */
[----:B------:R-:W-:Y:S01]  /*0940*/  UMOV UR6, 0x400 ;  /* 0x0000040000067882 */ /* 0x000fe20000000000 */
[----:B------:R-:W-:Y:S01]  /*0950*/  UMOV UR4, 0x1 ;  /* 0x0000000100047882 */ /* 0x000fe20000000000 */
[----:B------:R-:W-:Y:S01]  /*0960*/  ELECT P2, URZ, PT ;  /* 0x0000000000ff782f */ /* 0x000fe20003840000 */
[----:B-1----:R-:W-:Y:S02]  /*0970*/  ULEA UR5, UR5, UR6, 0x18 ;  /* 0x0000000605057291 */ /* 0x002fe4000f8ec0ff */
[----:B------:R-:W-:-:S04]  /*0980*/  UIADD3 UR6, UPT, UPT, -UR4, 0x100000, URZ ;  /* 0x0010000004067890 */ /* 0x000fc8000fffe1ff */
[----:B------:R-:W-:Y:S02]  /*0990*/  USHF.L.U32 UR7, UR6, 0xb, URZ ;  /* 0x0000000b06077899 */ /* 0x000fe400080006ff */
[----:B------:R-:W-:Y:S01]  /*09a0*/  USHF.L.U32 UR6, UR6, 0x1, URZ ;  /* 0x0000000106067899 */ /* 0x000fe200080006ff */
[----:B------:R-:W1:Y:S11]  /*09b0*/  FENCE.VIEW.ASYNC.S ;  /* 0x00000000000073c6 */ /* 0x000e760000000000 */
[----:B-1----:R1:W2:Y:S01]  /*09c0*/  SYNCS.EXCH.64 URZ, [UR5+0x5800], UR6 ;  /* 0x0058000605ff75b2 */ /* 0x0022a20008000100 */
[----:B------:R1:W3:Y:S01]  /*09d0*/  SYNCS.EXCH.64 URZ, [UR5+0x5810], UR6 ;  /* 0x0058100605ff75b2 */ /* 0x0002e20008000100 */
[----:B------:R1:W4:Y:S01]  /*09e0*/  SYNCS.EXCH.64 URZ, [UR5+0x5808], UR6 ;  /* 0x0058080605ff75b2 */ /* 0x0003220008000100 */
[----:B------:R1:W5:Y:S01]  /*09f0*/  SYNCS.EXCH.64 URZ, [UR5+0x5818], UR6 ;  /* 0x0058180605ff75b2 */ /* 0x0003620008000100 */
[----:B------:R-:W-:Y:S01]  /*0a00*/  NOP ;  /* 0x0000000000007918 */ /* 0x000fe20000000000 */
.L_x_11:
[----:B------:R-:W-:Y:S01]  /*0a10*/  NOP ;  /* 0x0000000000007918 */ /* 0x000fe20000000000 */
[----:B------:R-:W-:Y:S05]  /*0a20*/  @!P1 BRA `(.L_x_12) ;  /* 0x0000000000289947 */ /* 0x000fea0003800000 */
[----:B------:R-:W-:Y:S01]  /*0a30*/  ISETP.NE.AND P1, PT, R2, 0x4, PT ;  /* 0x000000040200780c */ /* 0x000fe20003f25270 */
[----:B------:R-:W-:Y:S02]  /*0a40*/  UPLOP3.LUT UP3, UPT, UPT, UPT, UPT, 0x80, 0x8 ;  /* 0x000000000008789c */ /* 0x000fe40003f6f070 */
[----:B------:R-:W-:Y:S02]  /*0a50*/  UPLOP3.LUT UP2, UPT, UPT, UPT, UPT, 0x40, 0x4 ;  /* 0x000000000004789c */ /* 0x000fe40003f4e870 */
[----:B------:R-:W-:Y:S02]  /*0a60*/  UPLOP3.LUT UP1, UPT, UPT, UPT, UPT, 0x80, 0x8 ;  /* 0x000000000008789c */ /* 0x000fe40003f2f070 */
[----:B------:R-:W-:-:S06]  /*0a70*/  UPLOP3.LUT UP0, UPT, UPT, UPT, UPT, 0x80, 0x8 ;  /* 0x000000000008789c */ /* 0x000fcc0003f0f070 */
[----:B------:R-:W-:Y:S05]  /*0a80*/  @P1 BRA `(.L_x_13) ;  /* 0x0000000000201947 */ /* 0x000fea0003800000 */
[----:B------:R-:W-:Y:S02]  /*0a90*/  UPLOP3.LUT UP2, UPT, UPT, UPT, UPT, 0x40, 0x4 ;  /* 0x000000000004789c */ /* 0x000fe40003f4e870 */
[----:B------:R-:W-:Y:S02]  /*0aa0*/  UPLOP3.LUT UP3, UPT, UPT, UPT, UPT, 0x40, 0x4 ;  /* 0x000000000004789c */ /* 0x000fe40003f6e870 */
[----:B------:R-:W-:Y:S01]  /*0ab0*/  UPLOP3.LUT UP0, UPT, UPT, UPT, UPT, 0x40, 0x4 ;  /* 0x000000000004789c */ /* 0x000fe20003f0e870 */
[----:B------:R-:W-:Y:S05]  /*0ac0*/  BRA `(.L_x_13) ;  /* 0x0000000000107947 */ /* 0x000fea0003800000 */
.L_x_12:
[----:B------:R-:W-:Y:S02]  /*0ad0*/  UPLOP3.LUT UP3, UPT, UPT, UPT, UPT, 0x40, 0x4 ;  /* 0x000000000004789c */ /* 0x000fe40003f6e870 */
[----:B------:R-:W-:Y:S02]  /*0ae0*/  UPLOP3.LUT UP2, UPT, UPT, UPT, UPT, 0x80, 0x8 ;  /* 0x000000000008789c */ /* 0x000fe40003f4f070 */
[----:B------:R-:W-:Y:S02]  /*0af0*/  UPLOP3.LUT UP1, UPT, UPT, UPT, UPT, 0x40, 0x4 ;  /* 0x000000000004789c */ /* 0x000fe40003f2e870 */
[----:B------:R-:W-:Y:S02]  /*0b00*/  UPLOP3.LUT UP0, UPT, UPT, UPT, UPT, 0x80, 0x8 ;  /* 0x000000000008789c */ /* 0x000fe40003f0f070 */
.L_x_13:
[----:B------:R-:W1:Y:S02]  /*0b10*/  SHFL.IDX PT, R0, R3, RZ, 0x1f ;  /* 0x00001fff03007589 */ /* 0x000e6400000e0000 */
        /* <DEDUP_REMOVED lines=11> */
[----:B-1----:R1:W1:Y:S01]  /*0bd0*/  SYNCS.EXCH.64 URZ, [UR5+0x5820], UR6 ;  /* 0x0058200605ff75b2 */ /* 0x0022620008000100 */
[----:B------:R1:W1:Y:S01]  /*0be0*/  SYNCS.EXCH.64 URZ, [UR5+0x5838], UR6 ;  /* 0x0058380605ff75b2 */ /* 0x0002620008000100 */
[----:B------:R1:W1:Y:S01]  /*0bf0*/  SYNCS.EXCH.64 URZ, [UR5+0x5828], UR6 ;  /* 0x0058280605ff75b2 */ /* 0x0002620008000100 */
[----:B------:R1:W1:Y:S01]  /*0c00*/  SYNCS.EXCH.64 URZ, [UR5+0x5840], UR6 ;  /* 0x0058400605ff75b2 */ /* 0x0002620008000100 */
[----:B------:R1:W1:Y:S01]  /*0c10*/  SYNCS.EXCH.64 URZ, [UR5+0x5830], UR6 ;  /* 0x0058300605ff75b2 */ /* 0x0002620008000100 */
[----:B------:R1:W1:Y:S01]  /*0c20*/  SYNCS.EXCH.64 URZ, [UR5+0x5848], UR6 ;  /* 0x0058480605ff75b2 */ /* 0x0002620008000100 */
[----:B------:R-:W-:Y:S01]  /*0c30*/  NOP ;  /* 0x0000000000007918 */ /* 0x000fe20000000000 */
.L_x_14:
[----:B------:R-:W2:Y:S01]  /*0c40*/  SHFL.IDX PT, R0, R3, RZ, 0x1f ;  /* 0x00001fff03007589 */ /* 0x000ea200000e0000 */
[----:B------:R-:W-:Y:S01]  /*0c50*/  NOP ;  /* 0x0000000000007918 */ /* 0x000fe20000000000 */
[----:B--2---:R-:W-:-:S13]  /*0c60*/  ISETP.NE.AND P1, PT, R0, RZ, PT ;  /* 0x000000ff0000720c */ /* 0x004fda0003f25270 */
[----:B------:R-:W-:Y:S05]  /*0c70*/  @P1 BRA `(.L_x_15) ;  /* 0x0000000000401947 */ /* 0x000fea0003800000 */
[----:B-1----:R-:W1:Y:S01]  /*0c80*/  S2UR UR6, SR_CgaCtaId ;  /* 0x00000000000679c3 */ /* 0x002e620000008800 */
[----:B------:R-:W-:Y:S01]  /*0c90*/  UMOV UR7, 0x400 ;  /* 0x0000040000077882 */ /* 0x000fe20000000000 */
[----:B------:R-:W-:Y:S01]  /*0ca0*/  UMOV UR5, 0x1 ;  /* 0x0000000100057882 */ /* 0x000fe20000000000 */
[----:B------:R-:W-:Y:S01]  /*0cb0*/  UMOV UR4, 0x80 ;  /* 0x0000008000047882 */ /* 0x000fe20000000000 */
[----:B------:R-:W-:-:S04]  /*0cc0*/  UIADD3 UR8, UPT, UPT, -UR5, 0x100000, URZ ;  /* 0x0010000005087890 */ /* 0x000fc8000fffe1ff */
[----:B------:R-:W-:Y:S02]  /*0cd0*/  USHF.L.U32 UR9, UR8, 0xb, URZ ;  /* 0x0000000b08097899 */ /* 0x000fe400080006ff */
[----:B------:R-:W-:Y:S02]  /*0ce0*/  USHF.L.U32 UR8, UR8, 0x1, URZ ;  /* 0x0000000108087899 */ /* 0x000fe400080006ff */
[----:B------:R-:W-:-:S04]  /*0cf0*/  UIADD3 UR4, UPT, UPT, -UR4, 0x100000, URZ ;  /* 0x0010000004047890 */ /* 0x000fc8000fffe1ff */
[----:B------:R-:W-:Y:S02]  /*0d00*/  USHF.L.U32 UR5, UR4, 0xb, URZ ;  /* 0x0000000b04057899 */ /* 0x000fe400080006ff */
[----:B------:R-:W-:Y:S01]  /*0d10*/  USHF.L.U32 UR4, UR4, 0x1, URZ ;  /* 0x0000000104047899 */ /* 0x000fe200080006ff */
[----:B------:R-:W-:Y:S01]  /*0d20*/  ELECT P1, URZ, PT ;  /* 0x0000000000ff782f */ /* 0x000fe20003820000 */
[----:B-1----:R-:W-:Y:S01]  /*0d30*/  ULEA UR6, UR6, UR7, 0x18 ;  /* 0x0000000706067291 */ /* 0x002fe2000f8ec0ff */
[----:B------:R-:W1:Y:S11]  /*0d40*/  FENCE.VIEW.ASYNC.S ;  /* 0x00000000000073c6 */ /* 0x000e760000000000 */
[----:B-1----:R2:W1:Y:S01]  /*0d50*/  SYNCS.EXCH.64 URZ, [UR6+0x5850], UR8 ;  /* 0x0058500806ff75b2 */ /* 0x0024620008000100 */
[----:B------:R2:W1:Y:S02]  /*0d60*/  SYNCS.EXCH.64 URZ, [UR6+0x5858], UR4 ;  /* 0x0058580406ff75b2 */ /* 0x0004640008000100 */
[----:B--2---:R-:W-:Y:S01]  /*0d70*/  NOP ;  /* 0x0000000000007918 */ /* 0x004fe20000000000 */
.L_x_15:
[----:B------:R-:W2:Y:S01]  /*0d80*/  SHFL.IDX PT, R0, R3, RZ, 0x1f ;  /* 0x00001fff03007589 */ /* 0x000ea200000e0000 */
[----:B-1----:R-:W-:Y:S01]  /*0d90*/  USEL UR5, URZ, 0x2, !UP4 ;  /* 0x00000002ff057887 */ /* 0x002fe2000e000000 */
[----:B------:R-:W-:Y:S01]  /*0da0*/  ISETP.NE.AND P2, PT, R2, 0x2, PT ;  /* 0x000000020200780c */ /* 0x000fe20003f45270 */
[----:B------:R-:W-:Y:S02]  /*0db0*/  NOP ;  /* 0x0000000000007918 */ /* 0x000fe40000000000 */
[----:B------:R-:W-:Y:S01]  /*0dc0*/  USEL UR5, UR5, 0x1, !UP5 ;  /* 0x0000000105057887 */ /* 0x000fe2000e800000 */
[----:B--2---:R-:W-:-:S13]  /*0dd0*/  ISETP.NE.AND P1, PT, R0, RZ, PT ;  /* 0x000000ff0000720c */ /* 0x004fda0003f25270 */
[----:B------:R-:W-:Y:S05]  /*0de0*/  @P1 BRA `(.L_x_16) ;  /* 0x0000000000401947 */ /* 0x000fea0003800000 */
[----:B------:R-:W1:Y:S01]  /*0df0*/  S2UR UR7, SR_CgaCtaId ;  /* 0x00000000000779c3 */ /* 0x000e620000008800 */
[----:B------:R-:W-:Y:S01]  /*0e00*/  UMOV UR8, 0x400 ;  /* 0x0000040000087882 */ /* 0x000fe20000000000 */
[----:B------:R-:W-:Y:S01]  /*0e10*/  UMOV UR6, 0x1 ;  /* 0x0000000100067882 */ /* 0x000fe20000000000 */
[----:B------:R-:W-:Y:S01]  /*0e20*/  UMOV UR4, 0x80 ;  /* 0x0000008000047882 */ /* 0x000fe20000000000 */
[----:B------:R-:W-:Y:S01]  /*0e30*/  ELECT P1, URZ, PT ;  /* 0x0000000000ff782f */ /* 0x000fe20003820000 */
[----:B------:R-:W-:-:S04]  /*0e40*/  UIADD3 UR10, UPT, UPT, -UR4, 0x100000, URZ ;  /* 0x00100000040a7890 */ /* 0x000fc8000fffe1ff */
[----:B------:R-:W-:Y:S02]  /*0e50*/  USHF.L.U32 UR11, UR10, 0xb, URZ ;  /* 0x0000000b0a0b7899 */ /* 0x000fe400080006ff */
[----:B------:R-:W-:Y:S02]  /*0e60*/  USHF.L.U32 UR10, UR10, 0x1, URZ ;  /* 0x000000010a0a7899 */ /* 0x000fe400080006ff */
[----:B-1----:R-:W-:Y:S02]  /*0e70*/  ULEA UR7, UR7, UR8, 0x18 ;  /* 0x0000000807077291 */ /* 0x002fe4000f8ec0ff */
[----:B------:R-:W-:-:S04]  /*0e80*/  UIADD3 UR8, UPT, UPT, -UR6, 0x100000, URZ ;  /* 0x0010000006087890 */ /* 0x000fc8000fffe1ff */
[----:B------:R-:W-:Y:S02]  /*0e90*/  USHF.L.U32 UR9, UR8, 0xb, URZ ;  /* 0x0000000b08097899 */ /* 0x000fe400080006ff */
[----:B------:R-:W-:Y:S01]  /*0ea0*/  USHF.L.U32 UR8, UR8, 0x1, URZ ;  /* 0x0000000108087899 */ /* 0x000fe200080006ff */
[----:B------:R-:W1:Y:S11]  /*0eb0*/  FENCE.VIEW.ASYNC.S ;  /* 0x00000000000073c6 */ /* 0x000e760000000000 */
[----:B-1----:R1:W2:Y:S01]  /*0ec0*/  SYNCS.EXCH.64 URZ, [UR7+0x5860], UR8 ;  /* 0x0058600807ff75b2 */ /* 0x0022a20008000100 */
[----:B------:R1:W1:Y:S01]  /*0ed0*/  SYNCS.EXCH.64 URZ, [UR7+0x5868], UR10 ;  /* 0x0058680a07ff75b2 */ /* 0x0002620008000100 */
[----:B------:R-:W-:Y:S01]  /*0ee0*/  NOP ;  /* 0x0000000000007918 */ /* 0x000fe20000000000 */
.L_x_16:
[----:B------:R-:W-:Y:S01]  /*0ef0*/  NOP ;  /* 0x0000000000007918 */ /* 0x000fe20000000000 */
[----:B------:R-:W-:Y:S05]  /*0f00*/  @!P2 BRA `(.L_x_17) ;  /* 0x000000000024a947 */ /* 0x000fea0003800000 */
[----:B------:R-:W-:Y:S01]  /*0f10*/  ISETP.NE.AND P1, PT, R2, RZ, PT ;  /* 0x000000ff0200720c */ /* 0x000fe20003f25270 */
[----:B------:R-:W-:Y:S02]  /*0f20*/  UP2UR UR4, UPR, URZ, 0x1 ;  /* 0x00000001ff047883 */ /* 0x000fe40008000000 */
[----:B------:R-:W-:Y:S01]  /*0f30*/  UPLOP3.LUT UP0, UPT, UPT, UPT, UPT, 0x80, 0x8 ;  /* 0x000000000008789c */ /* 0x000fe20003f0f070 */
[----:B------:R-:W-:-:S03]  /*0f40*/  UMOV UR6, URZ ;  /* 0x000000ff00067c82 */ /* 0x000fc60008000000 */
[----:B------:R-:W-:Y:S02]  /*0f50*/  UP2UR UR40, UPR, URZ, 0x1 ;  /* 0x00000001ff287883 */ /* 0x000fe40008000000 */
[----:B------:R-:W-:-:S04]  /*0f60*/  UISETP.NE.AND UP0, UPT, UR4, URZ, UPT ;  /* 0x000000ff0400728c */ /* 0x000fc8000bf05270 */
[----:B------:R-:W-:Y:S07]  /*0f70*/  @P1 BRA `(.L_x_18) ;  /* 0x00000000001c1947 */ /* 0x000fee0003800000 */
[----:B------:R-:W-:Y:S01]  /*0f80*/  UMOV UR6, 0x1 ;  /* 0x0000000100067882 */ /* 0x000fe20000000000 */
[----:B------:R-:W-:Y:S05]  /*0f90*/  BRA `(.L_x_18) ;  /* 0x0000000000147947 */ /* 0x000fea0003800000 */
.L_x_17:
[----:B------:R-:W-:Y:S02]  /*0fa0*/  UP2UR UR4, UPR, URZ, 0x1 ;  /* 0x00000001ff047883 */ /* 0x000fe40008000000 */
[----:B------:R-:W-:Y:S01]  /*0fb0*/  UPLOP3.LUT UP0, UPT, UPT, UPT, UPT, 0x40, 0x4 ;  /* 0x000000000004789c */ /* 0x000fe20003f0e870 */
[----:B------:R-:W-:-:S03]  /*0fc0*/  UMOV UR6, 0x2 ;  /* 0x0000000200067882 */ /* 0x000fc60000000000 */
[----:B------:R-:W-:Y:S02]  /*0fd0*/  UP2UR UR40, UPR, URZ, 0x1 ;  /* 0x00000001ff287883 */ /* 0x000fe40008000000 */
[----:B------:R-:W-:Y:S02]  /*0fe0*/  UISETP.NE.AND UP0, UPT, UR4, URZ, UPT ;  /* 0x000000ff0400728c */ /* 0x000fe4000bf05270 */
.L_x_18:
[----:B------:R-:W3:Y:S02]  /*0ff0*/  SHFL.IDX PT, R0, R3, RZ, 0x1f ;  /* 0x00001fff03007589 */ /* 0x000ee400000e0000 */
[----:B---3--:R-:W-:-:S13]  /*1000*/  ISETP.NE.AND P1, PT, R0, RZ, PT ;  /* 0x000000ff0000720c */ /* 0x008fda0003f25270 */
[----:B------:R-:W-:Y:S05]  /*1010*/  @P1 BRA `(.L_x_19) ;  /* 0x0000000000301947 */ /* 0x000fea0003800000 */
[----:B-1----:R-:W1:Y:S01]  /*1020*/  S2UR UR7, SR_CgaCtaId ;  /* 0x00000000000779c3 */ /* 0x002e620000008800 */
        /* <DEDUP_REMOVED lines=9> */
[----:B------:R3:W1:Y:S02]  /*10c0*/  SYNCS.EXCH.64 URZ, [UR7+0x5878], UR8 ;  /* 0x0058780807ff75b2 */ /* 0x0006640008000100 */
[----:B---3--:R-:W-:Y:S01]  /*10d0*/  NOP ;  /* 0x0000000000007918 */ /* 0x008fe20000000000 */
.L_x_19:
[----:B------:R-:W-:Y:S01]  /*10e0*/  NOP ;  /* 0x0000000000007918 */ /* 0x000fe20000000000 */
[----:B------:R-:W-:Y:S05]  /*10f0*/  @!P2 BRA `(.L_x_20) ;  /* 0x000000000024a947 */ /* 0x000fea0003800000 */
[----:B------:R-:W-:Y:S01]  /*1100*/  ISETP.NE.AND P1, PT, R2, 0x1, PT ;  /* 0x000000010200780c */ /* 0x000fe20003f25270 */
[----:B-1----:R-:W-:Y:S02]  /*1110*/  UP2UR UR7, UPR, URZ, 0x1 ;  /* 0x00000001ff077883 */ /* 0x002fe40008000000 */
[----:B------:R-:W-:Y:S01]  /*1120*/  UPLOP3.LUT UP0, UPT, UPT, UPT, UPT, 0x80, 0x8 ;  /* 0x000000000008789c */ /* 0x000fe20003f0f070 */
[----:B------:R-:W-:-:S03]  /*1130*/  UMOV UR4, URZ ;  /* 0x000000ff00047c82 */ /* 0x000fc60008000000 */
[----:B------:R-:W-:Y:S02]  /*1140*/  UP2UR UR39, UPR, URZ, 0x1 ;  /* 0x00000001ff277883 */ /* 0x000fe40008000000 */
[----:B------:R-:W-:-:S04]  /*1150*/  UISETP.NE.AND UP0, UPT, UR7, URZ, UPT ;  /* 0x000000ff0700728c */ /* 0x000fc8000bf05270 */
[----:B------:R-:W-:Y:S07]  /*1160*/  @P1 BRA `(.L_x_21) ;  /* 0x00000000001c1947 */ /* 0x000fee0003800000 */
[----:B------:R-:W-:Y:S01]  /*1170*/  UMOV UR4, 0x1 ;  /* 0x0000000100047882 */ /* 0x000fe20000000000 */
[----:B------:R-:W-:Y:S05]  /*1180*/  BRA `(.L_x_21) ;  /* 0x0000000000147947 */ /* 0x000fea0003800000 */
.L_x_20:
[----:B-1----:R-:W-:Y:S02]  /*1190*/  UP2UR UR7, UPR, URZ, 0x1 ;  /* 0x00000001ff077883 */ /* 0x002fe40008000000 */
[----:B------:R-:W-:Y:S01]  /*11a0*/  UPLOP3.LUT UP0, UPT, UPT, UPT, UPT, 0x40, 0x4 ;  /* 0x000000000004789c */ /* 0x000fe20003f0e870 */
[----:B------:R-:W-:-:S03]  /*11b0*/  UMOV UR4, 0x2 ;  /* 0x0000000200047882 */ /* 0x000fc60000000000 */
[----:B------:R-:W-:Y:S02]  /*11c0*/  UP2UR UR39, UPR, URZ, 0x1 ;  /* 0x00000001ff277883 */ /* 0x000fe40008000000 */
[----:B------:R-:W-:Y:S02]  /*11d0*/  UISETP.NE.AND UP0, UPT, UR7, URZ, UPT ;  /* 0x000000ff0700728c */ /* 0x000fe4000bf05270 */
.L_x_21:
[----:B------:R-:W1:Y:S01]  /*11e0*/  SHFL.IDX PT, R0, R3, RZ, 0x1f ;  /* 0x00001fff03007589 */ /* 0x000e6200000e0000 */
[----:B------:R-:W-:Y:S02]  /*11f0*/  USEL UR8, URZ, 0x1, !UP4 ;  /* 0x00000001ff087887 */ /* 0x000fe4000e000000 */
[----:B------:R-:W-:Y:S01]  /*1200*/  USEL UR57, URZ, 0x1, UP4 ;  /* 0x00000001ff397887 */ /* 0x000fe2000a000000 */
        /* <DEDUP_REMOVED lines=11> */
[----:B-1----:R1:W3:Y:S01]  /*12c0*/  SYNCS.EXCH.64 URZ, [UR9+0x5880], UR10 ;  /* 0x0058800a09ff75b2 */ /* 0x0022e20008000100 */
[----:B------:R1:W1:Y:S01]  /*12d0*/  SYNCS.EXCH.64 URZ, [UR9+0x5888], UR10 ;  /* 0x0058880a09ff75b2 */ /* 0x0002620008000100 */
[----:B------:R-:W-:Y:S01]  /*12e0*/  NOP ;  /* 0x0000000000007918 */ /* 0x000fe20000000000 */
.L_x_22:
        /* <DEDUP_REMOVED lines=18> */
[----:B------:R2:W1:Y:S01]  /*1410*/  SYNCS.EXCH.64 URZ, [UR10+0x58a0], UR14 ;  /* 0x0058a00e0aff75b2 */ /* 0x0004620008000100 */
[----:B------:R2:W1:Y:S01]  /*1420*/  SYNCS.EXCH.64 URZ, [UR10+0x5898], UR12 ;  /* 0x0058980c0aff75b2 */ /* 0x0004620008000100 */
[----:B------:R2:W1:Y:S02]  /*1430*/  SYNCS.EXCH.64 URZ, [UR10+0x58a8], UR14 ;  /* 0x0058a80e0aff75b2 */ /* 0x0004640008000100 */
[----:B--2---:R-:W-:Y:S01]  /*1440*/  NOP ;  /* 0x0000000000007918 */ /* 0x004fe20000000000 */
.L_x_23:
        /* <DEDUP_REMOVED lines=22> */
.L_x_24:
[----:B------:R-:W2:Y:S01]  /*15b0*/  SHFL.IDX PT, R3, R3, RZ, 0x1f ;  /* 0x00001fff03037589 */ /* 0x000ea200000e0000 */
[----:B------:R-:W1:Y:S01]  /*15c0*/  S2UR UR36, SR_CTAID.X ;  /* 0x00000000002479c3 */ /* 0x000e620000002500 */
[----:B------:R-:W-:Y:S01]  /*15d0*/  NOP ;  /* 0x0000000000007918 */ /* 0x000fe20000000000 */
[----:B--2---:R-:W-:-:S13]  /*15e0*/  ISETP.NE.AND P1, PT, R3, RZ, PT ;  /* 0x000000ff0300720c */ /* 0x004fda0003f25270 */
[----:B-1----:R-:W-:Y:S05]  /*15f0*/  @P1 BRA `(.L_x_25) ;  /* 0x0000000000301947 */ /* 0x002fea0003800000 */
        /* <DEDUP_REMOVED lines=12> */
.L_x_25:
[----:B------:R-:W-:Y:S01]  /*16c0*/  ISETP.GT.AND P1, PT, R2, 0x3, PT ;  /* 0x000000030200780c */ /* 0x000fe20003f24270 */
[----:B------:R-:W-:Y:S01]  /*16d0*/  NOP ;  /* 0x0000000000007918 */ /* 0x000fe20000000000 */
[----:B-12345:R-:W-:Y:S11]  /*16e0*/  BAR.SYNC.DEFER_BLOCKING 0x0 ;  /* 0x0000000000007b1d */ /* 0x03eff60000010000 */
[----:B------:R-:W-:Y:S05]  /*16f0*/  @P1 BRA `(.L_x_26) ;  /* 0x000000d800781947 */ /* 0x000fea0003800000 */
[----:B------:R-:W-:Y:S01]  /*1700*/  ISETP.GE.U32.AND P0, PT, R2, 0x2, PT ;  /* 0x000000020200780c */ /* 0x000fe20003f06070 */
[----:B------:R-:W-:-:S04]  /*1710*/  UISETP.NE.AND UP0, UPT, UR58, URZ, UPT ;  /* 0x000000ff3a00728c */ /* 0x000fc8000bf05270 */
[----:B------:R-:W-:-:S04]  /*1720*/  USEL UR7, URZ, 0x2, !UP0 ;  /* 0x00000002ff077887 */ /* 0x000fc8000c000000 */
[----:B------:R-:W-:-:S04]  /*1730*/  USEL UR7, UR7, 0x1, !UP5 ;  /* 0x0000000107077887 */ /* 0x000fc8000e800000 */
[----:B------:R-:W-:Y:S08]  /*1740*/  @!P0 BRA `(.L_x_27) ;  /* 0x0000007400788947 */ /* 0x000ff00003800000 */
[----:B------:R-:W-:Y:S05]  /*1750*/  @!P2 BRA `(.L_x_28) ;  /* 0x0000001c00e4a947 */ /* 0x000fea0003800000 */
[----:B------:R-:W-:-:S08]  /*1760*/  NOP ;  /* 0x0000000000007918 */ /* 0x000fd00000000000 */
[----:B------:R-:W1:-:S00]  /*1770*/  USETMAXREG.DEALLOC.CTAPOOL 0x20 ;  /* 0x00000020000079c8 */ /* 0x000e4000080e0500 */
[----:B-1----:R-:W1:Y:S02]  /*1780*/  LDC R0, c[0x0][0x900] ;  /* 0x00024000ff007b82 */ /* 0x002e640000000800 */
[----:B-1----:R-:W-:-:S13]  /*1790*/  ISETP.LE.AND P0, PT, R0, UR36, PT ;  /* 0x0000002400007c0c */ /* 0x002fda000bf03270 */
[----:B------:R-:W-:Y:S05]  /*17a0*/  @P0 EXIT ;  /* 0x000000000000094d */ /* 0x000fea0003800000 */
[----:B------:R-:W1:Y:S01]  /*17b0*/  S2UR UR44, SR_CgaCtaId ;  /* 0x00000000002c79c3 */ /* 0x000e620000008800 */
[----:B------:R-:W-:Y:S01]  /*17c0*/  UMOV UR4, 0x400 ;  /* 0x0000040000047882 */ /* 0x000fe20000000000 */
[----:B------:R-:W-:Y:S01]  /*17d0*/  HFMA2 R6, -RZ, RZ, 0, 0 ;  /* 0x00000000ff067431 */ /* 0x000fe200000001ff */
[----:B------:R-:W-:Y:S01]  /*17e0*/  PRMT R7, RZ, 0x7610, R7 ;  /* 0x00007610ff077816 */ /* 0x000fe20000000007 */
[----:B------:R-:W-:Y:S02]  /*17f0*/  ULOP3.LUT UR14, UR7, 0x1, URZ, 0xc0, !UPT ;  /* 0x00000001070e7892 */ /* 0x000fe4000f8ec0ff */
[----:B------:R-:W-:Y:S01]  /*1800*/  ULOP3.LUT UR13, UR5, 0x1, URZ, 0xc0, !UPT ;  /* 0x00000001050d7892 */ /* 0x000fe2000f8ec0ff */
[----:B------:R-:W-:Y:S01]  /*1810*/  UMOV UR23, 0x1 ;  /* 0x0000000100177882 */ /* 0x000fe20000000000 */
[----:B------:R-:W-:Y:S01]  /*1820*/  UMOV UR22, 0x1 ;  /* 0x0000000100167882 */ /* 0x000fe20000000000 */
[----:B------:R-:W-:Y:S01]  /*1830*/  UMOV UR21, 0x1 ;  /* 0x0000000100157882 */ /* 0x000fe20000000000 */
[----:B------:R-:W-:Y:S01]  /*1840*/  UMOV UR20, URZ ;  /* 0x000000ff00147c82 */ /* 0x000fe20008000000 */
[----:B------:R-:W-:Y:S01]  /*1850*/  UMOV UR45, 0xc0004010 ;  /* 0xc0004010002d7882 */ /* 0x000fe20000000000 */
[----:B-1----:R-:W-:-:S03]  /*1860*/  ULEA UR44, UR44, UR4, 0x18 ;  /* 0x000000042c2c7291 */ /* 0x002fc6000f8ec0ff */
[----:B------:R-:W-:Y:S01]  /*1870*/  UMOV UR4, URZ ;  /* 0x000000ff00047c82 */ /* 0x000fe20008000000 */
[----:B------:R-:W-:Y:S02]  /*1880*/  UIADD3 UR24, UPT, UPT, UR44, 0x2000, URZ ;  /* 0x000020002c187890 */ /* 0x000fe4000fffe0ff */
[----:B------:R-:W-:Y:S02]  /*1890*/  USHF.R.U32.HI UR44, URZ, 0x4, UR44 ;  /* 0x00000004ff2c7899 */ /* 0x000fe4000801162c */
[----:B------:R-:W-:Y:S02]  /*18a0*/  USHF.R.U32.HI UR24, URZ, 0x4, UR24 ;  /* 0x00000004ff187899 */ /* 0x000fe40008011618 */
[----:B------:R-:W-:Y:S02]  /*18b0*/  ULOP3.LUT UR44, UR44, 0x3fff, URZ, 0xc0, !UPT ;  /* 0x00003fff2c2c7892 */ /* 0x000fe4000f8ec0ff */
[----:B------:R-:W-:Y:S02]  /*18c0*/  ULOP3.LUT UR24, UR24, 0x3fff, URZ, 0xc0, !UPT ;  /* 0x00003fff18187892 */ /* 0x000fe4000f8ec0ff */
[----:B------:R-:W-:-:S02]  /*18d0*/  ULOP3.LUT UR44, UR44, 0x10000, URZ, 0xfc, !UPT ;  /* 0x000100002c2c7892 */ /* 0x000fc4000f8efcff */
[----:B------:R-:W-:-:S12]  /*18e0*/  ULOP3.LUT UR15, UR24, 0x10000, URZ, 0xfc, !UPT ;  /* 0x00010000180f7892 */ /* 0x000fd8000f8efcff */
.L_x_89:
[----:B------:R-:W1:Y:S01]  /*18f0*/  LDCU.64 UR6, c[0x0][0x908] ;  /* 0x00012100ff0677ac */ /* 0x000e620008000a00 */
[----:B--2---:R-:W2:Y:S01]  /*1900*/  LDCU UR5, c[0x0][0x904] ;  /* 0x00012080ff0577ac */ /* 0x004ea20008000800 */
[----:B-1----:R-:W-:Y:S01]  /*1910*/  UIMAD.WIDE.U32 UR8, UR36, UR6, URZ ;  /* 0x00000006240872a5 */ /* 0x002fe2000f8e00ff */
[----:B------:R-:W1:Y:S01]  /*1920*/  LDCU UR6, c[0x0][0x380] ;  /* 0x00007000ff0677ac */ /* 0x000e620008000800 */
[----:B--2---:R-:W-:Y:S02]  /*1930*/  UISETP.NE.AND UP0, UPT, UR5, 0x1, UPT ;  /* 0x000000010500788c */ /* 0x004fe4000bf05270 */
[----:B------:R-:W-:-:S04]  /*1940*/  USHF.R.U32.HI UR7, URZ, UR7, UR9 ;  /* 0x00000007ff077299 */ /* 0x000fc80008011609 */
[----:B------:R-:W-:-:S04]  /*1950*/  USEL UR7, UR36, UR7, !UP0 ;  /* 0x0000000724077287 */ /* 0x000fc8000c000000 */
[----:B------:R-:W-:-:S04]  /*1960*/  UIADD3 UR7, UPT, UPT, -UR7, URZ, URZ ;  /* 0x000000ff07077290 */ /* 0x000fc8000fffe1ff */
[----:B------:R-:W-:-:S04]  /*1970*/  UIMAD UR7, UR5, UR7, UR36 ;  /* 0x00000007050772a4 */ /* 0x000fc8000f8e0224 */
[----:B------:R-:W-:-:S04]  /*1980*/  USHF.L.U32 UR7, UR7, 0x8, URZ ;  /* 0x0000000807077899 */ /* 0x000fc800080006ff */
[----:B-1----:R-:W-:-:S09]  /*1990*/  UISETP.GE.AND UP0, UPT, UR7, UR6, UPT ;  /* 0x000000060700728c */ /* 0x002fd2000bf06270 */
[----:B------:R-:W-:Y:S05]  /*19a0*/  BRA.U UP0, `(.L_x_29) ;  /* 0x0000001d00387547 */ /* 0x000fea000b800000 */
[----:B------:R-:W-:-:S13]  /*19b0*/  LOP3.LUT P0, RZ, R7, 0xff, RZ, 0xc0, !PT ;  /* 0x000000ff07ff7812 */ /* 0x000fda000780c0ff */
[----:B------:R-:W-:Y:S05]  /*19c0*/  @P0 BRA `(.L_x_30) ;  /* 0x0000000000940947 */ /* 0x000fea0003800000 */
[----:B------:R-:W1:Y:S01]  /*19d0*/  S2UR UR6, SR_CgaCtaId ;  /* 0x00000000000679c3 */ /* 0x000e620000008800 */
[----:B------:R-:W-:Y:S01]  /*19e0*/  UMOV UR8, 0x40 ;  /* 0x0000004000087882 */ /* 0x000fe20000000000 */
[----:B------:R-:W-:Y:S01]  /*19f0*/  NOP ;  /* 0x0000000000007918 */ /* 0x000fe20000000000 */
[----:B------:R-:W-:Y:S01]  /*1a00*/  UMOV UR5, 0x400 ;  /* 0x0000040000057882 */ /* 0x000fe20000000000 */
[----:B-1----:R-:W-:Y:S02]  /*1a10*/  ULEA UR8, UR6, UR8, 0x18 ;  /* 0x0000000806087291 */ /* 0x002fe4000f8ec0ff */
[----:B------:R-:W-:-:S07]  /*1a20*/  ULEA UR6, UR6, UR5, 0x18 ;  /* 0x0000000506067291 */ /* 0x000fce000f8ec0ff */
[----:B------:R-:W1:Y:S02]  /*1a30*/  LDS.U8 R0, [UR8+0x1c] ;  /* 0x00001c08ff007984 */ /* 0x000e640008000000 */
[----:B-1----:R-:W-:-:S13]  /*1a40*/  ISETP.NE.AND P0, PT, R0, RZ, PT ;  /* 0x000000ff0000720c */ /* 0x002fda0003f05270 */
[----:B------:R-:W-:Y:S05]  /*1a50*/  @P0 BRA `(.L_x_31) ;  /* 0x0000000000580947 */ /* 0x000fea0003800000 */
[----:B------:R-:W-:-:S13]  /*1a60*/  ELECT P0, URZ, PT ;  /* 0x0000000000ff782f */ /* 0x000fda0003800000 */
[----:B------:R-:W-:Y:S05]  /*1a70*/  @!P0 BRA `(.L_x_32) ;  /* 0x0000000000608947 */ /* 0x000fea0003800000 */
[----:B------:R-:W-:Y:S01]  /*1a80*/  UMOV UR5, 0x10 ;  /* 0x0000001000057882 */ /* 0x000fe20000000000 */
[----:B------:R-:W-:Y:S01]  /*1a90*/  HFMA2 R0, -RZ, RZ, 0, 5.9604644775390625e-08 ;  /* 0x00000001ff007431 */ /* 0x000fe200000001ff */
[----:B------:R-:W-:-:S03]  /*1aa0*/  MOV R2, 0xffff ;  /* 0x0000ffff00027802 */ /* 0x000fc60000000f00 */
[----:B------:R-:W-:Y:S04]  /*1ab0*/  DEPBAR.LE SB1, 0x36 ;  /* 0x00009d800000791a */ /* 0x000fe80000000000 */
[----:B------:R-:W1:Y:S02]  /*1ac0*/  UTCATOMSWS.FIND_AND_SET.ALIGN UP0, UR5, UR5 ;  /* 0x00000005000575e3 */ /* 0x000e640008000800 */
[----:B-1----:R-:W-:Y:S01]  /*1ad0*/  MOV R3, UR5 ;  /* 0x0000000500037c02 */ /* 0x002fe20008000f00 */
[----:B------:R-:W-:Y:S06]  /*1ae0*/  BRA.U UP0, `(.L_x_33) ;  /* 0x0000000100187547 */ /* 0x000fec000b800000 */
.L_x_34:
[----:B------:R-:W-:Y:S05]  /*1af0*/  NANOSLEEP 0x64 ;  /* 0x000000640000795d */ /* 0x000fea0003800000 */
[----:B------:R-:W-:-:S05]  /*1b00*/  UMOV UR5, 0x10 ;  /* 0x0000001000057882 */ /* 0x000fca0000000000 */
[----:B------:R-:W-:Y:S04]  /*1b10*/  DEPBAR.LE SB1, 0x36 ;  /* 0x00009d800000791a */ /* 0x000fe80000000000 */
[----:B------:R-:W1:Y:S02]  /*1b20*/  UTCATOMSWS.FIND_AND_SET.ALIGN UP0, UR5, UR5 ;  /* 0x00000005000575e3 */ /* 0x000e640008000800 */
[----:B-1----:R-:W-:Y:S01]  /*1b30*/  MOV R3, UR5 ;  /* 0x0000000500037c02 */ /* 0x002fe20008000f00 */
[----:B------:R-:W-:Y:S05]  /*1b40*/  BRA.U !UP0, `(.L_x_34) ;  /* 0xfffffffd08e87547 */ /* 0x000fea000b83ffff */
.L_x_33:
[-C--:B------:R-:W-:Y:S02]  /*1b50*/  SHF.L.U32 R2, R2, R3.reuse, RZ ;  /* 0x0000000302027219 */ /* 0x080fe400000006ff */
[----:B------:R-:W-:Y:S01]  /*1b60*/  SHF.L.U32 R0, R0, R3, RZ ;  /* 0x0000000300007219 */ /* 0x000fe200000006ff */
[----:B------:R-:W-:Y:S02]  /*1b70*/  IMAD.SHL.U32 R3, R3, 0x20, RZ ;  /* 0x0000002003037824 */ /* 0x000fe400078e00ff */
[----:B------:R1:W-:Y:S04]  /*1b80*/  ATOMS.OR RZ, [UR8+0x14], R2 ;  /* 0x00001402ffff798c */ /* 0x0003e8000b000008 */
[----:B------:R1:W-:Y:S04]  /*1b90*/  ATOMS.OR RZ, [UR8+0x18], R0 ;  /* 0x00001800ffff798c */ /* 0x0003e8000b000008 */
[----:B------:R1:W-:Y:S01]  /*1ba0*/  STS [UR6+0x58e0], R3 ;  /* 0x0058e003ff007988 */ /* 0x0003e20008000806 */
[----:B------:R-:W-:Y:S05]  /*1bb0*/  BRA `(.L_x_32) ;  /* 0x0000000000107947 */ /* 0x000fea0003800000 */
.L_x_31:
[----:B------:R-:W-:Y:S02]  /*1bc0*/  MOV R0, 0xffffffff ;  /* 0xffffffff00007802 */ /* 0x000fe40000000f00 */
[----:B------:R-:W-:-:S03]  /*1bd0*/  MOV R2, 0x1c00 ;  /* 0x00001c0000027802 */ /* 0x000fc60000000f00 */
[----:B------:R1:W-:Y:S04]  /*1be0*/  STS [UR6+0x58e0], R0 ;  /* 0x0058e000ff007988 */ /* 0x0003e80008000806 */
[----:B-1----:R-:W-:Y:S05]  /*1bf0*/  CALL.REL.NOINC `($__internal_1_$__cuda_sm10x_tcgen05_guardrail_trap_phase_invalid_during_alloc) ;  /* 0x0000012000047944 */ /* 0x002fea0003c00000 */
.L_x_32:
[----:B------:R-:W-:Y:S05]  /*1c00*/  WARPSYNC.ALL ;  /* 0x0000000000007948 */ /* 0x000fea0003800000 */
[----:B------:R-:W-:Y:S01]  /*1c10*/  NOP ;  /* 0x0000000000007918 */ /* 0x000fe20000000000 */
.L_x_30:
[----:B------:R-:W2:Y:S01]  /*1c20*/  LDCU UR8, c[0x0][0x384] ;  /* 0x00007080ff0877ac */ /* 0x000ea20008000800 */
[----:B------:R-:W-:Y:S01]  /*1c30*/  HFMA2 R7, -RZ, RZ, 0, 5.9604644775390625e-08 ;  /* 0x00000001ff077431 */ /* 0x000fe200000001ff */
[----:B--2---:R-:W-:-:S09]  /*1c40*/  UISETP.NE.AND UP0, UPT, UR8, URZ, UPT ;  /* 0x000000ff0800728c */ /* 0x004fd2000bf05270 */
[----:B------:R-:W-:Y:S05]  /*1c50*/  BRA.U !UP0, `(.L_x_29) ;  /* 0x00000019088c7547 */ /* 0x000fea000b800000 */
[----:B------:R-:W-:Y:S01]  /*1c60*/  UIADD3 UR7, UPT, UPT, UR7, 0x100, URZ ;  /* 0x0000010007077890 */ /* 0x000fe2000fffe0ff */
[----:B------:R-:W-:Y:S01]  /*1c70*/  BSSY.RECONVERGENT B0, `(.L_x_35) ;  /* 0x000000d000007945 */ /* 0x000fe20003800200 */
[----:B------:R-:W-:Y:S02]  /*1c80*/  UIADD3 UR8, UPT, UPT, UR8, 0x3f, URZ ;  /* 0x0000003f08087890 */ /* 0x000fe4000fffe0ff */
[----:B------:R-:W-:Y:S02]  /*1c90*/  USHF.R.S32.HI UR5, URZ, 0x1f, UR7 ;  /* 0x0000001fff057899 */ /* 0x000fe40008011407 */
[----:B------:R-:W-:Y:S02]  /*1ca0*/  USHF.R.S32.HI UR6, URZ, 0x1f, UR8 ;  /* 0x0000001fff067899 */ /* 0x000fe40008011408 */
[----:B------:R-:W-:Y:S02]  /*1cb0*/  ULEA.HI UR5, UR5, UR7, URZ, 0x6 ;  /* 0x0000000705057291 */ /* 0x000fe4000f8f30ff */
[----:B------:R-:W-:-:S02]  /*1cc0*/  ULEA.HI UR6, UR6, UR8, URZ, 0x6 ;  /* 0x0000000806067291 */ /* 0x000fc4000f8f30ff */
[----:B------:R-:W-:Y:S02]  /*1cd0*/  UIADD3 UR5, UPT, UPT, UR5, 0x3f, URZ ;  /* 0x0000003f05057890 */ /* 0x000fe4000fffe0ff */
[----:B------:R-:W-:Y:S02]  /*1ce0*/  USHF.R.S32.HI UR6, URZ, 0x6, UR6 ;  /* 0x00000006ff067899 */ /* 0x000fe40008011406 */
[----:B------:R-:W-:-:S04]  /*1cf0*/  USHF.R.S32.HI UR5, URZ, 0x6, UR5 ;  /* 0x00000006ff057899 */ /* 0x000fc80008011405 */
[----:B------:R-:W-:-:S04]  /*1d00*/  UISETP.LT.AND UP0, UPT, UR6, UR5, UPT ;  /* 0x000000050600728c */ /* 0x000fc8000bf01270 */
[----:B------:R-:W-:Y:S01]  /*1d10*/  USEL UR19, UR6, UR5, UP0 ;  /* 0x0000000506137287 */ /* 0x000fe20008000000 */
[----:B------:R-:W-:Y:S11]  /*1d20*/  @!P4 BRA `(.L_x_36) ;  /* 0x000000000004c947 */ /* 0x000ff60003800000 */
[----:B------:R-:W-:Y:S05]  /*1d30*/  BPT.TRAP 0x1 ;  /* 0x000000040000795c */ /* 0x000fea0000300000 */
.L_x_36:
[----:B------:R-:W-:Y:S05]  /*1d40*/  BSYNC.RECONVERGENT B0 ;  /* 0x0000000000007941 */ /* 0x000fea0003800200 */
.L_x_35:
[----:B------:R-:W2:Y:S01]  /*1d50*/  S2UR UR12, SR_CgaCtaId ;  /* 0x00000000000c79c3 */ /* 0x000ea20000008800 */
[----:B------:R-:W-:Y:S01]  /*1d60*/  UMOV UR5, 0x400 ;  /* 0x0000040000057882 */ /* 0x000fe20000000000 */
[----:B------:R-:W-:Y:S01]  /*1d70*/  SHF.L.U32 R4, R6, 0x1f, RZ ;  /* 0x0000001f06047819 */ /* 0x000fe200000006ff */
[----:B--2---:R-:W-:-:S09]  /*1d80*/  ULEA UR12, UR12, UR5, 0x18 ;  /* 0x000000050c0c7291 */ /* 0x004fd2000f8ec0ff */
[----:B------:R-:W2:Y:S02]  /*1d90*/  SYNCS.PHASECHK.TRANS64.TRYWAIT P0, [UR12+0x5800], R4 ;  /* 0x00580004ff0075a7 */ /* 0x000ea4000800110c */
[----:B--2---:R-:W-:Y:S05]  /*1da0*/  @!P0 BRA `(.L_x_37) ;  /* 0x00000108001c8947 */ /* 0x004fea0003800000 */
.L_x_373:
[----:B------:R-:W-:Y:S05]  /*1db0*/  BRA.U !UP1, `(.L_x_38) ;  /* 0x0000000109047547 */ /* 0x000fea000b800000 */
[----:B------:R-:W-:Y:S05]  /*1dc0*/  BPT.TRAP 0x1 ;  /* 0x000000040000795c */ /* 0x000fea0000300000 */
.L_x_38:
[----:B------:R-:W-:Y:S01]  /*1dd0*/  ULEA UR5, UR4, UR12, 0x3 ;  /* 0x0000000c04057291 */ /* 0x000fe2000f8e18ff */
[----:B-1----:R-:W-:Y:S01]  /*1de0*/  MOV R3, UR20 ;  /* 0x0000001400037c02 */ /* 0x002fe20008000f00 */
[----:B------:R-:W-:-:S03]  /*1df0*/  UISETP.NE.AND UP4, UPT, UR14, URZ, UPT ;  /* 0x000000ff0e00728c */ /* 0x000fc6000bf85270 */
[----:B------:R-:W-:-:S04]  /*1e00*/  SHF.L.U32 R3, R3, 0x1f, RZ ;  /* 0x0000001f03037819 */ /* 0x000fc800000006ff */
[----:B------:R-:W1:Y:S02]  /*1e10*/  SYNCS.PHASECHK.TRANS64.TRYWAIT P0, [UR5+0x5820], R3 ;  /* 0x00582003ff0075a7 */ /* 0x000e640008001105 */
[----:B-1----:R-:W-:Y:S05]  /*1e20*/  @!P0 BRA `(.L_x_39) ;  /* 0x0000010800148947 */ /* 0x002fea0003800000 */
.L_x_375:
[----:B------:R-:W-:-:S04]  /*1e30*/  UIADD3 UR18, UPT, UPT, UR4, 0x1, URZ ;  /* 0x0000000104127890 */ /* 0x000fc8000fffe0ff */
[----:B------:R-:W-:-:S04]  /*1e40*/  UISETP.NE.AND UP0, UPT, UR18, 0x3, UPT ;  /* 0x000000031200788c */ /* 0x000fc8000bf05270 */
[----:B------:R-:W-:Y:S02]  /*1e50*/  USEL UR6, URZ, 0x1, UP0 ;  /* 0x00000001ff067887 */ /* 0x000fe40008000000 */
[----:B------:R-:W-:Y:S02]  /*1e60*/  USEL UR18, UR18, URZ, UP0 ;  /* 0x000000ff12127287 */ /* 0x000fe40008000000 */
[----:B------:R-:W-:Y:S01]  /*1e70*/  ULOP3.LUT UR20, UR20, UR6, URZ, 0x3c, !UPT ;  /* 0x0000000614147292 */ /* 0x000fe2000f8e3cff */
[----:B------:R-:W-:Y:S11]  /*1e80*/  BRA.U UP4, `(.L_x_40) ;  /* 0x0000000104047547 */ /* 0x000ff6000b800000 */
[----:B------:R-:W-:Y:S05]  /*1e90*/  BPT.TRAP 0x1 ;  /* 0x000000040000795c */ /* 0x000fea0000300000 */
.L_x_40:
[----:B-1----:R-:W-:Y:S01]  /*1ea0*/  IMAD.U32 R3, RZ, RZ, UR21 ;  /* 0x00000015ff037e24 */ /* 0x002fe2000f8e00ff */
[----:B------:R-:W-:-:S04]  /*1eb0*/  MOV R0, RZ ;  /* 0x000000ff00007202 */ /* 0x000fc80000000f00 */
[----:B------:R-:W-:-:S04]  /*1ec0*/  SHF.L.U32 R3, R3, 0x1f, RZ ;  /* 0x0000001f03037819 */ /* 0x000fc800000006ff */
[----:B------:R-:W1:Y:S02]  /*1ed0*/  SYNCS.PHASECHK.TRANS64.TRYWAIT P0, [UR12+0x5858], R3 ;  /* 0x00585803ff0075a7 */ /* 0x000e64000800110c */
[----:B-1----:R-:W-:Y:S05]  /*1ee0*/  @!P0 BRA `(.L_x_41) ;  /* 0x0000010400fc8947 */ /* 0x002fea0003800000 */
.L_x_377:
[----:B------:R-:W-:Y:S01]  /*1ef0*/  R2UR UR6, R0 ;  /* 0x00000000000672ca */ /* 0x000fe200000e0000 */
[----:B------:R-:W-:Y:S01]  /*1f00*/  ULEA UR8, UR4, UR15, 0x7 ;  /* 0x0000000f04087291 */ /* 0x000fe2000f8e38ff */
[----:B------:R-:W-:Y:S01]  /*1f10*/  UMOV UR10, 0x0 ;  /* 0x00000000000a7882 */ /* 0x000fe20000000000 */
[----:B------:R-:W-:Y:S01]  /*1f20*/  UMOV UR11, 0x8100490 ;  /* 0x08100490000b7882 */ /* 0x000fe20000000000 */
[----:B------:R-:W-:-:S09]  /*1f30*/  UMOV UR9, 0xc0004010 ;  /* 0xc000401000097882 */ /* 0x000fd20000000000 */
[----:B------:R2:W-:Y:S01]  /*1f40*/  UTCHMMA gdesc[UR44], gdesc[UR8], tmem[UR6], tmem[UR10], idesc[UR11], !UPT ;  /* 0x00ff0a082c0075ea */ /* 0x0005e2000f800006 */
[----:B------:R-:W-:Y:S05]  /*1f50*/  BRA.U UP4, `(.L_x_42) ;  /* 0x0000000104047547 */ /* 0x000fea000b800000 */
[----:B--2---:R-:W-:Y:S05]  /*1f60*/  BPT.TRAP 0x1 ;  /* 0x000000040000795c */ /* 0x004fea0000300000 */
.L_x_42:
[----:B------:R-:W-:Y:S01]  /*1f70*/  UIADD3 UR4, UPT, UPT, UR12, 0x5850, URZ ;  /* 0x000058500c047890 */ /* 0x000fe2000fffe0ff */
[----:B------:R-:W-:Y:S01]  /*1f80*/  BSSY.RECONVERGENT B0, `(.L_x_43) ;  /* 0x0000005000007945 */ /* 0x000fe20003800200 */
[----:B------:R-:W-:-:S07]  /*1f90*/  ULOP3.LUT UR17, UR21, 0x1, URZ, 0x3c, !UPT ;  /* 0x0000000115117892 */ /* 0x000fce000f8e3cff */
[----:B------:R3:W-:Y:S01]  /*1fa0*/  UTCBAR [UR4], URZ ;  /* 0x000000ff040073e9 */ /* 0x0007e200080000ff */
[----:B------:R-:W-:Y:S05]  /*1fb0*/  @!P4 BRA `(.L_x_44) ;  /* 0x000000000004c947 */ /* 0x000fea0003800000 */
[----:B--23--:R-:W-:Y:S05]  /*1fc0*/  BPT.TRAP 0x1 ;  /* 0x000000040000795c */ /* 0x00cfea0000300000 */
.L_x_44:
[----:B--23--:R-:W-:Y:S05]  /*1fd0*/  BSYNC.RECONVERGENT B0 ;  /* 0x0000000000007941 */ /* 0x00cfea0003800200 */
.L_x_43:
[----:B------:R-:W2:Y:S01]  /*1fe0*/  SYNCS.PHASECHK.TRANS64.TRYWAIT P0, [UR12+0x5808], R4 ;  /* 0x00580804ff0075a7 */ /* 0x000ea2000800110c */
[----:B------:R-:W-:Y:S01]  /*1ff0*/  UISETP.NE.AND UP3, UPT, UR13, URZ, UPT ;  /* 0x000000ff0d00728c */ /* 0x000fe2000bf65270 */
[----:B--2---:R-:W-:Y:S10]  /*2000*/  @!P0 BRA `(.L_x_45) ;  /* 0x0000010400cc8947 */ /* 0x004ff40003800000 */
.L_x_379:
[----:B------:R-:W-:Y:S05]  /*2010*/  BRA.U UP3, `(.L_x_46) ;  /* 0x0000000103047547 */ /* 0x000fea000b800000 */
[----:B------:R-:W-:Y:S05]  /*2020*/  BPT.TRAP 0x1 ;  /* 0x000000040000795c */ /* 0x000fea0000300000 */
.L_x_46:
[----:B-1----:R-:W-:Y:S02]  /*2030*/  IMAD.U32 R3, RZ, RZ, UR22 ;  /* 0x00000016ff037e24 */ /* 0x002fe4000f8e00ff */
[----:B------:R-:W-:-:S03]  /*2040*/  HFMA2 R0, -RZ, RZ, 0, 7.62939453125e-06 ;  /* 0x00000080ff007431 */ /* 0x000fc600000001ff */
[----:B------:R-:W-:-:S04]  /*2050*/  SHF.L.U32 R3, R3, 0x1f, RZ ;  /* 0x0000001f03037819 */ /* 0x000fc800000006ff */
[----:B------:R-:W1:Y:S02]  /*2060*/  SYNCS.PHASECHK.TRANS64.TRYWAIT P0, [UR12+0x5868], R3 ;  /* 0x00586803ff0075a7 */ /* 0x000e64000800110c */
[----:B-1----:R-:W-:Y:S05]  /*2070*/  @!P0 BRA `(.L_x_47) ;  /* 0x0000010400c88947 */ /* 0x002fea0003800000 */
.L_x_381:
[----:B------:R-:W-:Y:S01]  /*2080*/  R2UR UR4, R0 ;  /* 0x00000000000472ca */ /* 0x000fe200000e0000 */
[----:B------:R-:W-:Y:S01]  /*2090*/  UIADD3 UR10, UPT, UPT, UR44, 0x100, URZ ;  /* 0x000001002c0a7890 */ /* 0x000fe2000fffe0ff */
[----:B------:R-:W-:Y:S01]  /*20a0*/  UMOV UR9, 0xc0004010 ;  /* 0xc000401000097882 */ /* 0x000fe20000000000 */
[----:B------:R-:W-:Y:S01]  /*20b0*/  UMOV UR6, 0x0 ;  /* 0x0000000000067882 */ /* 0x000fe20000000000 */
[----:B------:R-:W-:Y:S01]  /*20c0*/  UMOV UR7, 0x8100490 ;  /* 0x0810049000077882 */ /* 0x000fe20000000000 */
[----:B------:R-:W-:-:S08]  /*20d0*/  UMOV UR11, 0xc0004010 ;  /* 0xc0004010000b7882 */ /* 0x000fd00000000000 */
[----:B------:R2:W-:Y:S01]  /*20e0*/  UTCHMMA gdesc[UR10], gdesc[UR8], tmem[UR4], tmem[UR6], idesc[UR7], !UPT ;  /* 0x00ff06080a0075ea */ /* 0x0005e2000f800004 */
[----:B------:R-:W-:Y:S05]  /*20f0*/  BRA.U UP3, `(.L_x_48) ;  /* 0x0000000103047547 */ /* 0x000fea000b800000 */
[----:B--2---:R-:W-:Y:S05]  /*2100*/  BPT.TRAP 0x1 ;  /* 0x000000040000795c */ /* 0x004fea0000300000 */
.L_x_48:
[----:B--2---:R-:W-:-:S09]  /*2110*/  UIADD3 UR4, UPT, UPT, UR12, 0x5860, URZ ;  /* 0x000058600c047890 */ /* 0x004fd2000fffe0ff */
[----:B------:R2:W-:Y:S01]  /*2120*/  UTCBAR [UR4], URZ ;  /* 0x000000ff040073e9 */ /* 0x0005e200080000ff */
[----:B------:R-:W-:Y:S05]  /*2130*/  BRA.U !UP1, `(.L_x_49) ;  /* 0x0000000109047547 */ /* 0x000fea000b800000 */
[----:B--2---:R-:W-:Y:S05]  /*2140*/  BPT.TRAP 0x1 ;  /* 0x000000040000795c */ /* 0x004fea0000300000 */
.L_x_49:
[----:B------:R-:W-:-:S09]  /*2150*/  UIADD3 UR5, UPT, UPT, UR5, 0x5838, URZ ;  /* 0x0000583805057890 */ /* 0x000fd2000fffe0ff */
[----:B------:R3:W-:Y:S01]  /*2160*/  UTCBAR [UR5], URZ ;  /* 0x000000ff050073e9 */ /* 0x0007e200080000ff */
[----:B------:R-:W-:Y:S05]  /*2170*/  BRA.U !UP1, `(.L_x_50) ;  /* 0x0000000109047547 */ /* 0x000fea000b800000 */
[----:B--23--:R-:W-:Y:S05]  /*2180*/  BPT.TRAP 0x1 ;  /* 0x000000040000795c */ /* 0x00cfea0000300000 */
.L_x_50:
[----:B--2---:R-:W-:Y:S01]  /*2190*/  ULEA UR4, UR18, UR12, 0x3 ;  /* 0x0000000c12047291 */ /* 0x004fe2000f8e18ff */
[----:B-1----:R-:W-:-:S04]  /*21a0*/  MOV R3, UR20 ;  /* 0x0000001400037c02 */ /* 0x002fc80008000f00 */
[----:B------:R-:W-:-:S04]  /*21b0*/  SHF.L.U32 R3, R3, 0x1f, RZ ;  /* 0x0000001f03037819 */ /* 0x000fc800000006ff */
[----:B------:R-:W1:Y:S02]  /*21c0*/  SYNCS.PHASECHK.TRANS64.TRYWAIT P0, [UR4+0x5820], R3 ;  /* 0x00582003ff0075a7 */ /* 0x000e640008001104 */
[----:B-1----:R-:W-:Y:S05]  /*21d0*/  @!P0 BRA `(.L_x_51) ;  /* 0x0000010400888947 */ /* 0x002fea0003800000 */
.L_x_383:
[----:B------:R-:W-:-:S04]  /*21e0*/  UIADD3 UR4, UPT, UPT, UR18, 0x1, URZ ;  /* 0x0000000112047890 */ /* 0x000fc8000fffe0ff */
[----:B------:R-:W-:-:S04]  /*21f0*/  UISETP.NE.AND UP0, UPT, UR4, 0x3, UPT ;  /* 0x000000030400788c */ /* 0x000fc8000bf05270 */
[----:B---3--:R-:W-:Y:S02]  /*2200*/  USEL UR5, URZ, 0x1, UP0 ;  /* 0x00000001ff057887 */ /* 0x008fe40008000000 */
[----:B------:R-:W-:Y:S02]  /*2210*/  USEL UR4, UR4, URZ, UP0 ;  /* 0x000000ff04047287 */ /* 0x000fe40008000000 */
[----:B------:R-:W-:Y:S01]  /*2220*/  ULOP3.LUT UR20, UR20, UR5, URZ, 0x3c, !UPT ;  /* 0x0000000514147292 */ /* 0x000fe2000f8e3cff */
[----:B------:R-:W-:Y:S11]  /*2230*/  BRA.U UP5, `(.L_x_52) ;  /* 0x0000000105047547 */ /* 0x000ff6000b800000 */
[----:B------:R-:W-:Y:S05]  /*2240*/  BPT.TRAP 0x1 ;  /* 0x000000040000795c */ /* 0x000fea0000300000 */
.L_x_52:
[----:B-1----:R-:W-:-:S04]  /*2250*/  MOV R3, UR23 ;  /* 0x0000001700037c02 */ /* 0x002fc80008000f00 */
[----:B------:R-:W-:-:S04]  /*2260*/  SHF.L.U32 R3, R3, 0x1f, RZ ;  /* 0x0000001f03037819 */ /* 0x000fc800000006ff */
[----:B------:R-:W1:Y:S02]  /*2270*/  SYNCS.PHASECHK.TRANS64.TRYWAIT P0, [UR12+0x58a0], R3 ;  /* 0x0058a003ff0075a7 */ /* 0x000e64000800110c */
[----:B-1----:R-:W-:Y:S05]  /*2280*/  @!P0 BRA `(.L_x_53) ;  /* 0x0000010400748947 */ /* 0x002fea0003800000 */
.L_x_385:
[----:B------:R-:W-:Y:S05]  /*2290*/  BRA.U UP4, `(.L_x_54) ;  /* 0x0000000104047547 */ /* 0x000fea000b800000 */
[----:B------:R-:W-:Y:S05]  /*22a0*/  BPT.TRAP 0x1 ;  /* 0x000000040000795c */ /* 0x000fea0000300000 */
.L_x_54:
[----:B------:R-:W-:Y:S02]  /*22b0*/  IMAD.U32 R5, RZ, RZ, UR17 ;  /* 0x00000011ff057e24 */ /* 0x000fe4000f8e00ff */
[----:B-1----:R-:W-:Y:S02]  /*22c0*/  HFMA2 R0, -RZ, RZ, 0, 2.384185791015625e-06 ;  /* 0x00000028ff007431 */ /* 0x002fe400000001ff */
[----:B------:R-:W-:Y:S01]  /*22d0*/  IMAD.MOV.U32 R3, RZ, RZ, 0x20 ;  /* 0x00000020ff037424 */ /* 0x000fe200078e00ff */
[----:B------:R-:W-:Y:S02]  /*22e0*/  MOV R2, 0x100 ;  /* 0x0000010000027802 */ /* 0x000fe40000000f00 */
[----:B------:R-:W-:-:S04]  /*22f0*/  SHF.L.U32 R5, R5, 0x1f, RZ ;  /* 0x0000001f05057819 */ /* 0x000fc800000006ff */
[----:B------:R-:W1:Y:S02]  /*2300*/  SYNCS.PHASECHK.TRANS64.TRYWAIT P0, [UR12+0x5858], R5 ;  /* 0x00585805ff0075a7 */ /* 0x000e64000800110c */
[----:B-1----:R-:W-:Y:S05]  /*2310*/  @!P0 BRA `(.L_x_55) ;  /* 0x0000010400688947 */ /* 0x002fea0003800000 */
.L_x_387:
[----:B------:R-:W-:Y:S01]  /*2320*/  R2UR UR9, R0 ;  /* 0x00000000000972ca */ /* 0x000fe200000e0000 */
[----:B------:R-:W-:Y:S01]  /*2330*/  IMAD.MOV.U32 R0, RZ, RZ, 0x38 ;  /* 0x00000038ff007424 */ /* 0x000fe200078e00ff */
[----:B------:R-:W-:Y:S01]  /*2340*/  R2UR UR11, R3 ;  /* 0x00000000030b72ca */ /* 0x000fe200000e0000 */
[----:B-1----:R-:W-:Y:S01]  /*2350*/  IMAD.MOV.U32 R4, RZ, RZ, 0x100 ;  /* 0x00000100ff047424 */ /* 0x002fe200078e00ff */
[----:B------:R-:W-:Y:S01]  /*2360*/  R2UR UR16, R2 ;  /* 0x00000000021072ca */ /* 0x000fe200000e0000 */
[----:B------:R-:W-:Y:S01]  /*2370*/  IMAD.MOV.U32 R3, RZ, RZ, 0x30 ;  /* 0x00000030ff037424 */ /* 0x000fe200078e00ff */
[----:B------:R-:W-:Y:S01]  /*2380*/  R2UR UR5, R0 ;  /* 0x00000000000572ca */ /* 0x000fe200000e0000 */
[----:B------:R-:W-:Y:S01]  /*2390*/  IMAD.MOV.U32 R2, RZ, RZ, 0x100 ;  /* 0x00000100ff027424 */ /* 0x000fe200078e00ff */
[----:B------:R-:W-:Y:S01]  /*23a0*/  R2UR UR10, R4 ;  /* 0x00000000040a72ca */ /* 0x000fe200000e0000 */
[----:B------:R-:W-:Y:S01]  /*23b0*/  IMAD.MOV.U32 R0, RZ, RZ, 0x100 ;  /* 0x00000100ff007424 */ /* 0x000fe200078e00ff */
[----:B------:R-:W-:Y:S01]  /*23c0*/  ULEA UR42, UR18, UR24, 0x7 ;  /* 0x00000018122a7291 */ /* 0x000fe2000f8e38ff */
[----:B------:R-:W-:Y:S01]  /*23d0*/  R2UR UR7, R3 ;  /* 0x00000000030772ca */ /* 0x000fe200000e0000 */
[----:B------:R-:W-:Y:S01]  /*23e0*/  UMOV UR32, 0x0 ;  /* 0x0000000000207882 */ /* 0x000fe20000000000 */
[----:B------:R-:W-:Y:S01]  /*23f0*/  R2UR UR8, R2 ;  /* 0x00000000020872ca */ /* 0x000fe200000e0000 */
[----:B------:R-:W-:Y:S01]  /*2400*/  UIADD3 UR40, UPT, UPT, UR42, 0x20, URZ ;  /* 0x000000202a287890 */ /* 0x000fe2000fffe0ff */
[----:B------:R-:W-:Y:S01]  /*2410*/  R2UR UR6, R0 ;  /* 0x00000000000672ca */ /* 0x000fe200000e0000 */
[----:B------:R-:W-:-:S02]  /*2420*/  UIADD3 UR38, UPT, UPT, UR42, 0x40, URZ ;  /* 0x000000402a267890 */ /* 0x000fc4000fffe0ff */
[----:B------:R-:W-:Y:S01]  /*2430*/  UIADD3 UR34, UPT, UPT, UR42, 0x60, URZ ;  /* 0x000000602a227890 */ /* 0x000fe2000fffe0ff */
[----:B------:R-:W-:Y:S01]  /*2440*/  UMOV UR33, 0x8050490 ;  /* 0x0805049000217882 */ /* 0x000fe20000000000 */
[----:B------:R-:W-:Y:S01]  /*2450*/  UMOV UR43, 0xc0004010 ;  /* 0xc0004010002b7882 */ /* 0x000fe20000000000 */
[----:B------:R-:W-:Y:S01]  /*2460*/  UMOV UR30, 0x0 ;  /* 0x00000000001e7882 */ /* 0x000fe20000000000 */
[----:B------:R-:W-:Y:S01]  /*2470*/  UMOV UR31, 0x8050490 ;  /* 0x08050490001f7882 */ /* 0x000fe20000000000 */
[----:B------:R-:W-:Y:S01]  /*2480*/  UMOV UR41, 0xc0004010 ;  /* 0xc000401000297882 */ /* 0x000fe20000000000 */
[----:B------:R-:W-:Y:S01]  /*2490*/  UMOV UR28, 0x0 ;  /* 0x00000000001c7882 */ /* 0x000fe20000000000 */
[----:B------:R-:W-:Y:S01]  /*24a0*/  UMOV UR29, 0x8050490 ;  /* 0x08050490001d7882 */ /* 0x000fe20000000000 */
[----:B------:R-:W-:Y:S01]  /*24b0*/  UMOV UR39, 0xc0004010 ;  /* 0xc000401000277882 */ /* 0x000fe20000000000 */
[----:B------:R1:W-:Y:S01]  /*24c0*/  UTCHMMA tmem[UR11], gdesc[UR42], tmem[UR16], tmem[UR32], idesc[UR33], !UPT ;  /* 0x00ff202a0b0079ea */ /* 0x0003e2000f800010 */
[----:B------:R-:W-:Y:S01]  /*24d0*/  UMOV UR26, 0x0 ;  /* 0x00000000001a7882 */ /* 0x000fe20000000000 */
[----:B------:R-:W-:Y:S01]  /*24e0*/  UMOV UR27, 0x8050490 ;  /* 0x08050490001b7882 */ /* 0x000fe20000000000 */
[----:B------:R-:W-:Y:S01]  /*24f0*/  UMOV UR35, 0xc0004010 ;  /* 0xc000401000237882 */ /* 0x000fe20000000000 */
[----:B------:R1:W-:Y:S01]  /*2500*/  UTCHMMA tmem[UR9], gdesc[UR40], tmem[UR10], tmem[UR30], idesc[UR31], UPT ;  /* 0x00ff1e28090079ea */ /* 0x0003e2000b80000a */
[----:B------:R1:W-:Y:S01]  /*2510*/  UTCHMMA tmem[UR7], gdesc[UR38], tmem[UR8], tmem[UR28], idesc[UR29], UPT ;  /* 0x00ff1c26070079ea */ /* 0x0003e2000b800008 */
[----:B------:R1:W-:Y:S01]  /*2520*/  UTCHMMA tmem[UR5], gdesc[UR34], tmem[UR6], tmem[UR26], idesc[UR27], UPT ;  /* 0x00ff1a22050079ea */ /* 0x0003e2000b800006 */
[----:B------:R-:W-:Y:S05]  /*2530*/  BRA.U UP5, `(.L_x_56) ;  /* 0x0000000105047547 */ /* 0x000fea000b800000 */
[----:B-1----:R-:W-:Y:S05]  /*2540*/  BPT.TRAP 0x1 ;  /* 0x000000040000795c */ /* 0x002fea0000300000 */
.L_x_56:
[----:B-1----:R-:W-:Y:S02]  /*2550*/  UIADD3 UR7, UPT, UPT, UR12, 0x5890, URZ ;  /* 0x000058900c077890 */ /* 0x002fe4000fffe0ff */
[----:B------:R-:W-:Y:S02]  /*2560*/  UISETP.GE.AND UP0, UPT, UR19, 0x2, UPT ;  /* 0x000000021300788c */ /* 0x000fe4000bf06270 */
[----:B------:R-:W-:Y:S01]  /*2570*/  ULOP3.LUT UR6, UR22, 0x1, URZ, 0x3c, !UPT ;  /* 0x0000000116067892 */ /* 0x000fe2000f8e3cff */
[----:B------:R-:W-:Y:S01]  /*2580*/  UMOV UR5, URZ ;  /* 0x000000ff00057c82 */ /* 0x000fe20008000000 */
[----:B------:R-:W-:-:S03]  /*2590*/  UMOV UR16, UR18 ;  /* 0x0000001200107c82 */ /* 0x000fc60008000000 */
[----:B------:R1:W-:Y:S02]  /*25a0*/  UTCBAR [UR7], URZ ;  /* 0x000000ff070073e9 */ /* 0x0003e400080000ff */
[----:B------:R-:W-:Y:S05]  /*25b0*/  BRA.U !UP0, `(.L_x_57) ;  /* 0x0000000908f07547 */ /* 0x000fea000b800000 */
[----:B------:R-:W-:Y:S01]  /*25c0*/  UMOV UR5, URZ ;  /* 0x000000ff00057c82 */ /* 0x000fe20008000000 */
[----:B------:R-:W-:Y:S01]  /*25d0*/  UMOV UR16, UR18 ;  /* 0x0000001200107c82 */ /* 0x000fe20008000000 */
[----:B------:R-:W-:Y:S01]  /*25e0*/  UMOV UR25, UR18 ;  /* 0x0000001200197c82 */ /* 0x000fe20008000000 */
.L_x_76:
[----:B-12---:R-:W-:Y:S01]  /*25f0*/  UMOV UR7, UR19 ;  /* 0x0000001300077c82 */ /* 0x006fe20008000000 */
[----:B------:R-:W-:Y:S02]  /*2600*/  UIADD3 UR19, UPT, UPT, UR19, -0x1, URZ ;  /* 0xffffffff13137890 */ /* 0x000fe4000fffe0ff */
[----:B------:R-:W-:Y:S01]  /*2610*/  UISETP.GT.U32.AND UP2, UPT, UR7, 0x2, UPT ;  /* 0x000000020700788c */ /* 0x000fe2000bf44070 */
[----:B------:R-:W-:Y:S01]  /*2620*/  UMOV UR21, UR17 ;  /* 0x0000001100157c82 */ /* 0x000fe20008000000 */
[----:B------:R-:W-:Y:S01]  /*2630*/  UMOV UR22, UR6 ;  /* 0x0000000600167c82 */ /* 0x000fe20008000000 */
[----:B------:R-:W-:Y:S08]  /*2640*/  BRA.U !UP1, `(.L_x_58) ;  /* 0x0000000109047547 */ /* 0x000ff0000b800000 */
[----:B------:R-:W-:Y:S05]  /*2650*/  BPT.TRAP 0x1 ;  /* 0x000000040000795c */ /* 0x000fea0000300000 */
.L_x_58:
[----:B------:R-:W1:Y:S01]  /*2660*/  S2UR UR12, SR_CgaCtaId ;  /* 0x00000000000c79c3 */ /* 0x000e620000008800 */
[----:B------:R-:W-:Y:S01]  /*2670*/  UMOV UR6, 0x400 ;  /* 0x0000040000067882 */ /* 0x000fe20000000000 */
[----:B------:R-:W-:Y:S05]  /*2680*/  IMAD.U32 R0, RZ, RZ, UR20 ;  /* 0x00000014ff007e24 */ /* 0x000fea000f8e00ff */
[----:B------:R-:W-:Y:S01]  /*2690*/  SHF.L.U32 R3, R0, 0x1f, RZ ;  /* 0x0000001f00037819 */ /* 0x000fe200000006ff */
[----:B------:R-:W-:Y:S01]  /*26a0*/  HFMA2 R0, -RZ, RZ, 0, 0 ;  /* 0x00000000ff007431 */ /* 0x000fe200000001ff */
[----:B-1----:R-:W-:Y:S04]  /*26b0*/  ULEA UR12, UR12, UR6, 0x18 ;  /* 0x000000060c0c7291 */ /* 0x002fe8000f8ec0ff */
[----:B------:R-:W-:Y:S09]  /*26c0*/  ULEA UR6, UR4, UR12, 0x3 ;  /* 0x0000000c04067291 */ /* 0x000ff2000f8e18ff */
[----:B------:R-:W1:Y:S02]  /*26d0*/  SYNCS.PHASECHK.TRANS64.TRYWAIT P0, [UR6+0x5820], R3 ;  /* 0x00582003ff0075a7 */ /* 0x000e640008001106 */
[----:B-1----:R-:W-:Y:S05]  /*26e0*/  @!P0 BRA `(.L_x_59) ;  /* 0x00000100008c8947 */ /* 0x002fea0003800000 */
.L_x_389:
[----:B------:R-:W-:Y:S01]  /*26f0*/  ULEA UR26, UR4, UR15, 0x7 ;  /* 0x0000000f041a7291 */ /* 0x000fe2000f8e38ff */
[----:B------:R-:W-:Y:S01]  /*2700*/  R2UR UR6, R0 ;  /* 0x00000000000672ca */ /* 0x000fe200000e0000 */
[----:B------:R-:W-:Y:S02]  /*2710*/  UISETP.NE.AND UP4, UPT, UR14, URZ, UPT ;  /* 0x000000ff0e00728c */ /* 0x000fe4000bf85270 */
[----:B------:R-:W-:Y:S01]  /*2720*/  UIADD3 UR18, UPT, UPT, UR4, 0x1, URZ ;  /* 0x0000000104127890 */ /* 0x000fe2000fffe0ff */
[----:B------:R-:W-:Y:S01]  /*2730*/  UMOV UR8, 0x0 ;  /* 0x0000000000087882 */ /* 0x000fe20000000000 */
[----:B------:R-:W-:Y:S02]  /*2740*/  UMOV UR9, 0x8100490 ;  /* 0x0810049000097882 */ /* 0x000fe40000000000 */
[----:B------:R-:W-:Y:S01]  /*2750*/  UISETP.NE.AND UP0, UPT, UR18, 0x3, UPT ;  /* 0x000000031200788c */ /* 0x000fe2000bf05270 */
[----:B------:R-:W-:Y:S03]  /*2760*/  UMOV UR27, 0xc0004010 ;  /* 0xc0004010001b7882 */ /* 0x000fe60000000000 */
[----:B------:R-:W-:Y:S02]  /*2770*/  USEL UR4, URZ, 0x1, UP0 ;  /* 0x00000001ff047887 */ /* 0x000fe40008000000 */
[----:B------:R-:W-:Y:S01]  /*2780*/  USEL UR18, UR18, URZ, UP0 ;  /* 0x000000ff12127287 */ /* 0x000fe20008000000 */
[----:B------:R2:W-:Y:S01]  /*2790*/  UTCHMMA gdesc[UR44], gdesc[UR26], tmem[UR6], tmem[UR8], idesc[UR9], !UPT ;  /* 0x00ff081a2c0075ea */ /* 0x0005e2000f800006 */
[----:B------:R-:W-:Y:S01]  /*27a0*/  ULOP3.LUT UR20, UR20, UR4, URZ, 0x3c, !UPT ;  /* 0x0000000414147292 */ /* 0x000fe2000f8e3cff */
[----:B------:R-:W-:Y:S11]  /*27b0*/  BRA.U UP4, `(.L_x_60) ;  /* 0x0000000104047547 */ /* 0x000ff6000b800000 */
[----:B--2---:R-:W-:Y:S05]  /*27c0*/  BPT.TRAP 0x1 ;  /* 0x000000040000795c */ /* 0x004fea0000300000 */
.L_x_60:
[----:B------:R-:W-:Y:S09]  /*27d0*/  UIADD3 UR4, UPT, UPT, UR12, 0x5850, URZ ;  /* 0x000058500c047890 */ /* 0x000ff2000fffe0ff */
[----:B------:R3:W-:Y:S01]  /*27e0*/  UTCBAR [UR4], URZ ;  /* 0x000000ff040073e9 */ /* 0x0007e200080000ff */
[----:B------:R-:W-:Y:S05]  /*27f0*/  BRA.U UP5, `(.L_x_61) ;  /* 0x0000000105047547 */ /* 0x000fea000b800000 */
[----:B--23--:R-:W-:Y:S05]  /*2800*/  BPT.TRAP 0x1 ;  /* 0x000000040000795c */ /* 0x00cfea0000300000 */
.L_x_61:
[----:B------:R-:W-:Y:S01]  /*2810*/  MOV R0, UR23 ;  /* 0x0000001700007c02 */ /* 0x000fe20008000f00 */
[----:B------:R-:W-:Y:S03]  /*2820*/  UISETP.NE.AND UP3, UPT, UR13, URZ, UPT ;  /* 0x000000ff0d00728c */ /* 0x000fe6000bf65270 */
[----:B-1----:R-:W-:Y:S04]  /*2830*/  SHF.L.U32 R3, R0, 0x1f, RZ ;  /* 0x0000001f00037819 */ /* 0x002fe800000006ff */
[----:B------:R-:W1:Y:S02]  /*2840*/  SYNCS.PHASECHK.TRANS64.TRYWAIT P0, [UR12+0x58a8], R3 ;  /* 0x0058a803ff0075a7 */ /* 0x000e64000800110c */
[----:B-1----:R-:W-:Y:S05]  /*2850*/  @!P0 BRA `(.L_x_62) ;  /* 0x0000010000488947 */ /* 0x002fea0003800000 */
.L_x_391:
[----:B------:R-:W-:Y:S05]  /*2860*/  BRA.U UP3, `(.L_x_63) ;  /* 0x0000000103047547 */ /* 0x000fea000b800000 */
[----:B--23--:R-:W-:Y:S05]  /*2870*/  BPT.TRAP 0x1 ;  /* 0x000000040000795c */ /* 0x00cfea0000300000 */
.L_x_63:
[----:B-1----:R-:W-:Y:S01]  /*2880*/  IMAD.U32 R0, RZ, RZ, UR22 ;  /* 0x00000016ff007e24 */ /* 0x002fe2000f8e00ff */
[----:B------:R-:W-:Y:S01]  /*2890*/  MOV R2, 0x180 ;  /* 0x0000018000027802 */ /* 0x000fe20000000f00 */
[----:B------:R-:W-:Y:S03]  /*28a0*/  IMAD.MOV.U32 R3, RZ, RZ, 0xa0 ;  /* 0x000000a0ff037424 */ /* 0x000fe600078e00ff */
[----:B------:R-:W-:Y:S01]  /*28b0*/  SHF.L.U32 R5, R0, 0x1f, RZ ;  /* 0x0000001f00057819 */ /* 0x000fe200000006ff */
[----:B------:R-:W-:Y:S03]  /*28c0*/  HFMA2 R0, -RZ, RZ, 0, 1.0013580322265625e-05 ;  /* 0x000000a8ff007431 */ /* 0x000fe600000001ff */
[----:B------:R-:W1:Y:S02]  /*28d0*/  SYNCS.PHASECHK.TRANS64.TRYWAIT P0, [UR12+0x5868], R5 ;  /* 0x00586805ff0075a7 */ /* 0x000e64000800110c */
[----:B-1----:R-:W-:Y:S05]  /*28e0*/  @!P0 BRA `(.L_x_64) ;  /* 0x00000100003c8947 */ /* 0x002fea0003800000 */
.L_x_393:
[----:B------:R-:W-:Y:S01]  /*28f0*/  ULEA UR46, UR25, UR24, 0x7 ;  /* 0x00000018192e7291 */ /* 0x000fe2000f8e38ff */
[----:B--2---:R-:W-:Y:S01]  /*2900*/  R2UR UR8, R0 ;  /* 0x00000000000872ca */ /* 0x004fe200000e0000 */
[----:B------:R-:W-:Y:S01]  /*2910*/  UISETP.NE.U32.AND UP0, UPT, UR5, URZ, UPT ;  /* 0x000000ff0500728c */ /* 0x000fe2000bf05070 */
[----:B------:R-:W-:Y:S01]  /*2920*/  IMAD.MOV.U32 R0, RZ, RZ, 0xb8 ;  /* 0x000000b8ff007424 */ /* 0x000fe200078e00ff */
[----:B------:R-:W-:Y:S01]  /*2930*/  UIADD3 UR42, UPT, UPT, UR46, 0x20, URZ ;  /* 0x000000202e2a7890 */ /* 0x000fe2000fffe0ff */
[----:B------:R-:W-:Y:S01]  /*2940*/  R2UR UR10, R3 ;  /* 0x00000000030a72ca */ /* 0x000fe200000e0000 */
[----:B------:R-:W-:Y:S01]  /*2950*/  UIADD3 UR40, UPT, UPT, UR46, 0x40, URZ ;  /* 0x000000402e287890 */ /* 0x000fe2000fffe0ff */
[----:B------:R-:W-:Y:S01]  /*2960*/  R2UR UR11, R2 ;  /* 0x00000000020b72ca */ /* 0x000fe200000e0000 */
[----:B------:R-:W-:Y:S01]  /*2970*/  UIADD3 UR38, UPT, UPT, UR46, 0x60, URZ ;  /* 0x000000602e267890 */ /* 0x000fe2000fffe0ff */
[----:B-1----:R-:W-:Y:S01]  /*2980*/  IMAD.MOV.U32 R4, RZ, RZ, 0x180 ;  /* 0x00000180ff047424 */ /* 0x002fe200078e00ff */
[----:B---3--:R-:W-:Y:S01]  /*2990*/  R2UR UR4, R0 ;  /* 0x00000000000472ca */ /* 0x008fe200000e0000 */
[----:B------:R-:W-:Y:S01]  /*29a0*/  IMAD.MOV.U32 R3, RZ, RZ, 0xb0 ;  /* 0x000000b0ff037424 */ /* 0x000fe200078e00ff */
[----:B------:R-:W-:Y:S01]  /*29b0*/  UMOV UR34, 0x0 ;  /* 0x0000000000227882 */ /* 0x000fe20000000000 */
[----:B------:R-:W-:Y:S01]  /*29c0*/  IMAD.MOV.U32 R2, RZ, RZ, 0x180 ;  /* 0x00000180ff027424 */ /* 0x000fe200078e00ff */
[----:B------:R-:W-:Y:S01]  /*29d0*/  R2UR UR9, R4 ;  /* 0x00000000040972ca */ /* 0x000fe200000e0000 */
[----:B------:R-:W-:Y:S01]  /*29e0*/  IMAD.MOV.U32 R0, RZ, RZ, 0x180 ;  /* 0x00000180ff007424 */ /* 0x000fe200078e00ff */
[----:B------:R-:W-:Y:S01]  /*29f0*/  R2UR UR6, R3 ;  /* 0x00000000030672ca */ /* 0x000fe200000e0000 */
[----:B------:R-:W-:Y:S01]  /*2a00*/  UMOV UR35, 0x8050490 ;  /* 0x0805049000237882 */ /* 0x000fe20000000000 */
[----:B------:R-:W-:Y:S01]  /*2a10*/  R2UR UR7, R2 ;  /* 0x00000000020772ca */ /* 0x000fe200000e0000 */
[----:B------:R-:W-:Y:S01]  /*2a20*/  UMOV UR47, 0xc0004010 ;  /* 0xc0004010002f7882 */ /* 0x000fe20000000000 */
[----:B------:R-:W-:Y:S01]  /*2a30*/  R2UR UR5, R0 ;  /* 0x00000000000572ca */ /* 0x000fe200000e0000 */
[----:B------:R1:W-:Y:S01]  /*2a40*/  UTCHMMA tmem[UR10], gdesc[UR46], tmem[UR11], tmem[UR34], idesc[UR35], UP0 ;  /* 0x00ff222e0a0079ea */ /* 0x0003e2000800000b */
[----:B------:R-:W-:Y:S01]  /*2a50*/  UMOV UR32, 0x0 ;  /* 0x0000000000207882 */ /* 0x000fe20000000000 */
[----:B------:R-:W-:Y:S01]  /*2a60*/  UMOV UR33, 0x8050490 ;  /* 0x0805049000217882 */ /* 0x000fe20000000000 */
[----:B------:R-:W-:Y:S01]  /*2a70*/  UMOV UR43, 0xc0004010 ;  /* 0xc0004010002b7882 */ /* 0x000fe20000000000 */
[----:B------:R-:W-:Y:S01]  /*2a80*/  UMOV UR30, 0x0 ;  /* 0x00000000001e7882 */ /* 0x000fe20000000000 */
[----:B------:R-:W-:Y:S01]  /*2a90*/  UMOV UR31, 0x8050490 ;  /* 0x08050490001f7882 */ /* 0x000fe20000000000 */
[----:B------:R1:W-:Y:S01]  /*2aa0*/  UTCHMMA tmem[UR8], gdesc[UR42], tmem[UR9], tmem[UR32], idesc[UR33], UPT ;  /* 0x00ff202a080079ea */ /* 0x0003e2000b800009 */
[----:B------:R-:W-:Y:S01]  /*2ab0*/  UMOV UR41, 0xc0004010 ;  /* 0xc000401000297882 */ /* 0x000fe20000000000 */
[----:B------:R-:W-:Y:S01]  /*2ac0*/  UMOV UR28, 0x0 ;  /* 0x00000000001c7882 */ /* 0x000fe20000000000 */
[----:B------:R-:W-:Y:S01]  /*2ad0*/  UMOV UR29, 0x8050490 ;  /* 0x08050490001d7882 */ /* 0x000fe20000000000 */
[----:B------:R-:W-:Y:S01]  /*2ae0*/  UMOV UR39, 0xc0004010 ;  /* 0xc000401000277882 */ /* 0x000fe20000000000 */
[----:B------:R1:W-:Y:S01]  /*2af0*/  UTCHMMA tmem[UR6], gdesc[UR40], tmem[UR7], tmem[UR30], idesc[UR31], UPT ;  /* 0x00ff1e28060079ea */ /* 0x0003e2000b800007 */
[----:B------:R1:W-:Y:S01]  /*2b00*/  UTCHMMA tmem[UR4], gdesc[UR38], tmem[UR5], tmem[UR28], idesc[UR29], UPT ;  /* 0x00ff1c26040079ea */ /* 0x0003e2000b800005 */
[----:B------:R-:W-:Y:S05]  /*2b10*/  BRA.U UP5, `(.L_x_65) ;  /* 0x0000000105047547 */ /* 0x000fea000b800000 */
[----:B-1----:R-:W-:Y:S05]  /*2b20*/  BPT.TRAP 0x1 ;  /* 0x000000040000795c */ /* 0x002fea0000300000 */
.L_x_65:
[----:B-1----:R-:W-:Y:S02]  /*2b30*/  UIADD3 UR4, UPT, UPT, UR12, 0x5898, URZ ;  /* 0x000058980c047890 */ /* 0x002fe4000fffe0ff */
[----:B------:R-:W-:Y:S07]  /*2b40*/  ULOP3.LUT UR23, UR23, 0x1, URZ, 0x3c, !UPT ;  /* 0x0000000117177892 */ /* 0x000fee000f8e3cff */
[----:B------:R1:W-:Y:S01]  /*2b50*/  UTCBAR [UR4], URZ ;  /* 0x000000ff040073e9 */ /* 0x0003e200080000ff */
[----:B------:R-:W-:Y:S05]  /*2b60*/  BRA.U !UP1, `(.L_x_66) ;  /* 0x0000000109047547 */ /* 0x000fea000b800000 */
[----:B-1----:R-:W-:Y:S05]  /*2b70*/  BPT.TRAP 0x1 ;  /* 0x000000040000795c */ /* 0x002fea0000300000 */
.L_x_66:
[----:B------:R-:W-:Y:S01]  /*2b80*/  ULEA UR10, UR16, UR12, 0x3 ;  /* 0x0000000c100a7291 */ /* 0x000fe2000f8e18ff */
[----:B------:R-:W-:Y:S01]  /*2b90*/  MOV R0, 0x80 ;  /* 0x0000008000007802 */ /* 0x000fe20000000f00 */
[----:B------:R-:W-:Y:S02]  /*2ba0*/  UIADD3 UR6, UPT, UPT, UR44, 0x100, URZ ;  /* 0x000001002c067890 */ /* 0x000fe4000fffe0ff */
[----:B------:R-:W-:Y:S01]  /*2bb0*/  UIADD3 UR5, UPT, UPT, UR10, 0x5838, URZ ;  /* 0x000058380a057890 */ /* 0x000fe2000fffe0ff */
[----:B-1----:R-:W-:Y:S01]  /*2bc0*/  R2UR UR4, R0 ;  /* 0x00000000000472ca */ /* 0x002fe200000e0000 */
[----:B------:R-:W-:Y:S01]  /*2bd0*/  UIADD3 UR10, UPT, UPT, UR16, 0x1, URZ ;  /* 0x00000001100a7890 */ /* 0x000fe2000fffe0ff */
[----:B------:R-:W-:Y:S01]  /*2be0*/  UMOV UR27, 0xc0004010 ;  /* 0xc0004010001b7882 */ /* 0x000fe20000000000 */
[----:B------:R-:W-:Y:S02]  /*2bf0*/  UMOV UR8, 0x0 ;  /* 0x0000000000087882 */ /* 0x000fe40000000000 */
[----:B------:R-:W-:Y:S01]  /*2c00*/  UISETP.NE.AND UP0, UPT, UR10, 0x3, UPT ;  /* 0x000000030a00788c */ /* 0x000fe2000bf05270 */
[----:B------:R-:W-:Y:S02]  /*2c10*/  UMOV UR9, 0x8100490 ;  /* 0x0810049000097882 */ /* 0x000fe40000000000 */
[----:B------:R1:W-:Y:S01]  /*2c20*/  UTCBAR [UR5], URZ ;  /* 0x000000ff050073e9 */ /* 0x0003e200080000ff */
[----:B------:R-:W-:Y:S01]  /*2c30*/  USEL UR10, UR10, URZ, UP0 ;  /* 0x000000ff0a0a7287 */ /* 0x000fe20008000000 */
[----:B------:R-:W-:Y:S03]  /*2c40*/  UMOV UR7, 0xc0004010 ;  /* 0xc000401000077882 */ /* 0x000fe60000000000 */
[----:B------:R1:W-:Y:S01]  /*2c50*/  UTCHMMA gdesc[UR6], gdesc[UR26], tmem[UR4], tmem[UR8], idesc[UR9], !UPT ;  /* 0x00ff081a060075ea */ /* 0x0003e2000f800004 */
[----:B------:R-:W-:Y:S07]  /*2c60*/  BRA.U UP3, `(.L_x_67) ;  /* 0x0000000103047547 */ /* 0x000fee000b800000 */
[----:B-1----:R-:W-:Y:S05]  /*2c70*/  BPT.TRAP 0x1 ;  /* 0x000000040000795c */ /* 0x002fea0000300000 */
.L_x_67:
[----:B-1----:R-:W-:Y:S09]  /*2c80*/  UIADD3 UR4, UPT, UPT, UR12, 0x5860, URZ ;  /* 0x000058600c047890 */ /* 0x002ff2000fffe0ff */
[----:B------:R1:W-:Y:S01]  /*2c90*/  UTCBAR [UR4], URZ ;  /* 0x000000ff040073e9 */ /* 0x0003e200080000ff */
[----:B------:R-:W-:Y:S05]  /*2ca0*/  BRA.U !UP1, `(.L_x_68) ;  /* 0x0000000109047547 */ /* 0x000fea000b800000 */
[----:B-1----:R-:W-:Y:S05]  /*2cb0*/  BPT.TRAP 0x1 ;  /* 0x000000040000795c */ /* 0x002fea0000300000 */
.L_x_68:
[----:B------:R-:W-:Y:S02]  /*2cc0*/  ULEA UR5, UR10, UR12, 0x3 ;  /* 0x0000000c0a057291 */ /* 0x000fe4000f8e18ff */
[----:B------:R-:W-:Y:S02]  /*2cd0*/  UIADD3 UR10, UPT, UPT, UR10, 0x1, URZ ;  /* 0x000000010a0a7890 */ /* 0x000fe4000fffe0ff */
[----:B-1----:R-:W-:Y:S02]  /*2ce0*/  UIADD3 UR4, UPT, UPT, UR5, 0x5838, URZ ;  /* 0x0000583805047890 */ /* 0x002fe4000fffe0ff */
[----:B------:R-:W-:Y:S04]  /*2cf0*/  UISETP.NE.AND UP0, UPT, UR10, 0x3, UPT ;  /* 0x000000030a00788c */ /* 0x000fe8000bf05270 */
[----:B------:R-:W-:Y:S03]  /*2d00*/  USEL UR16, UR10, URZ, UP0 ;  /* 0x000000ff0a107287 */ /* 0x000fe60008000000 */
[----:B------:R1:W-:Y:S01]  /*2d10*/  UTCBAR [UR4], URZ ;  /* 0x000000ff040073e9 */ /* 0x0003e200080000ff */
[----:B------:R-:W-:Y:S08]  /*2d20*/  BRA.U !UP1, `(.L_x_69) ;  /* 0x0000000109047547 */ /* 0x000ff0000b800000 */
[----:B-1----:R-:W-:Y:S05]  /*2d30*/  BPT.TRAP 0x1 ;  /* 0x000000040000795c */ /* 0x002fea0000300000 */
.L_x_69:
[----:B-1----:R-:W-:Y:S01]  /*2d40*/  ULEA UR4, UR18, UR12, 0x3 ;  /* 0x0000000c12047291 */ /* 0x002fe2000f8e18ff */
[----:B------:R-:W-:Y:S04]  /*2d50*/  MOV R0, UR20 ;  /* 0x0000001400007c02 */ /* 0x000fe80008000f00 */
[----:B------:R-:W-:Y:S04]  /*2d60*/  SHF.L.U32 R3, R0, 0x1f, RZ ;  /* 0x0000001f00037819 */ /* 0x000fe800000006ff */
[----:B------:R-:W1:Y:S02]  /*2d70*/  SYNCS.PHASECHK.TRANS64.TRYWAIT P0, [UR4+0x5820], R3 ;  /* 0x00582003ff0075a7 */ /* 0x000e640008001104 */
[----:B-1----:R-:W-:Y:S05]  /*2d80*/  @!P0 BRA `(.L_x_70) ;  /* 0x000000fc002c8947 */ /* 0x002fea0003800000 */
.L_x_395:
[----:B------:R-:W-:Y:S04]  /*2d90*/  UISETP.NE.AND UP0, UPT, UR18, 0x2, UPT ;  /* 0x000000021200788c */ /* 0x000fe8000bf05270 */
[----:B------:R-:W-:Y:S04]  /*2da0*/  USEL UR4, URZ, 0x1, UP0 ;  /* 0x00000001ff047887 */ /* 0x000fe80008000000 */
[----:B------:R-:W-:Y:S01]  /*2db0*/  ULOP3.LUT UR20, UR20, UR4, URZ, 0x3c, !UPT ;  /* 0x0000000414147292 */ /* 0x000fe2000f8e3cff */
[----:B------:R-:W-:Y:S11]  /*2dc0*/  BRA.U UP5, `(.L_x_71) ;  /* 0x0000000105047547 */ /* 0x000ff6000b800000 */
[----:B------:R-:W-:Y:S05]  /*2dd0*/  BPT.TRAP 0x1 ;  /* 0x000000040000795c */ /* 0x000fea0000300000 */
.L_x_71:
[----:B-1----:R-:W-:Y:S04]  /*2de0*/  MOV R0, UR23 ;  /* 0x0000001700007c02 */ /* 0x002fe80008000f00 */
[----:B------:R-:W-:Y:S04]  /*2df0*/  SHF.L.U32 R3, R0, 0x1f, RZ ;  /* 0x0000001f00037819 */ /* 0x000fe800000006ff */
[----:B------:R-:W1:Y:S02]  /*2e00*/  SYNCS.PHASECHK.TRANS64.TRYWAIT P0, [UR12+0x58a0], R3 ;  /* 0x0058a003ff0075a7 */ /* 0x000e64000800110c */
[----:B-1----:R-:W-:Y:S05]  /*2e10*/  @!P0 BRA `(.L_x_72) ;  /* 0x000000fc00208947 */ /* 0x002fea0003800000 */
.L_x_397:
[----:B------:R-:W-:Y:S05]  /*2e20*/  BRA.U UP4, `(.L_x_73) ;  /* 0x0000000104047547 */ /* 0x000fea000b800000 */
[----:B------:R-:W-:Y:S05]  /*2e30*/  BPT.TRAP 0x1 ;  /* 0x000000040000795c */ /* 0x000fea0000300000 */
.L_x_73:
[----:B------:R-:W-:Y:S01]  /*2e40*/  ULOP3.LUT UR17, UR21, 0x1, URZ, 0x3c, !UPT ;  /* 0x0000000115117892 */ /* 0x000fe2000f8e3cff */
[----:B------:R-:W-:Y:S02]  /*2e50*/  HFMA2 R2, -RZ, RZ, 0, 1.52587890625e-05 ;  /* 0x00000100ff027431 */ /* 0x000fe400000001ff */
[----:B-1----:R-:W-:Y:S03]  /*2e60*/  IMAD.MOV.U32 R3, RZ, RZ, 0x20 ;  /* 0x00000020ff037424 */ /* 0x002fe600078e00ff */
[----:B------:R-:W-:Y:S05]  /*2e70*/  IMAD.U32 R0, RZ, RZ, UR17 ;  /* 0x00000011ff007e24 */ /* 0x000fea000f8e00ff */
[----:B------:R-:W-:Y:S02]  /*2e80*/  SHF.L.U32 R4, R0, 0x1f, RZ ;  /* 0x0000001f00047819 */ /* 0x000fe400000006ff */
[----:B------:R-:W-:Y:S02]  /*2e90*/  MOV R0, 0x28 ;  /* 0x0000002800007802 */ /* 0x000fe40000000f00 */
[----:B------:R-:W1:Y:S02]  /*2ea0*/  SYNCS.PHASECHK.TRANS64.TRYWAIT P0, [UR12+0x5858], R4 ;  /* 0x00585804ff0075a7 */ /* 0x000e64000800110c */
[----:B-1----:R-:W-:Y:S05]  /*2eb0*/  @!P0 BRA `(.L_x_74) ;  /* 0x000000fc00108947 */ /* 0x002fea0003800000 */
.L_x_399:
[----:B------:R-:W-:Y:S01]  /*2ec0*/  ULEA UR42, UR18, UR24, 0x7 ;  /* 0x00000018122a7291 */ /* 0x000fe2000f8e38ff */
[----:B------:R-:W-:Y:S01]  /*2ed0*/  R2UR UR8, R0 ;  /* 0x00000000000872ca */ /* 0x000fe200000e0000 */
[----:B------:R-:W-:Y:S01]  /*2ee0*/  IMAD.MOV.U32 R0, RZ, RZ, 0x38 ;  /* 0x00000038ff007424 */ /* 0x000fe200078e00ff */
[----:B------:R-:W-:Y:S01]  /*2ef0*/  R2UR UR10, R3 ;  /* 0x00000000030a72ca */ /* 0x000fe200000e0000 */
[----:B------:R-:W-:Y:S01]  /*2f00*/  UIADD3 UR40, UPT, UPT, UR42, 0x20, URZ ;  /* 0x000000202a287890 */ /* 0x000fe2000fffe0ff */
[----:B------:R-:W-:Y:S01]  /*2f10*/  R2UR UR11, R2 ;  /* 0x00000000020b72ca */ /* 0x000fe200000e0000 */
[----:B------:R-:W-:Y:S01]  /*2f20*/  UIADD3 UR38, UPT, UPT, UR42, 0x40, URZ ;  /* 0x000000402a267890 */ /* 0x000fe2000fffe0ff */
[----:B-1----:R-:W-:Y:S01]  /*2f30*/  IMAD.MOV.U32 R4, RZ, RZ, 0x100 ;  /* 0x00000100ff047424 */ /* 0x002fe200078e00ff */
[----:B------:R-:W-:Y:S01]  /*2f40*/  UIADD3 UR34, UPT, UPT, UR42, 0x60, URZ ;  /* 0x000000602a227890 */ /* 0x000fe2000fffe0ff */
[----:B------:R-:W-:Y:S01]  /*2f50*/  R2UR UR4, R0 ;  /* 0x00000000000472ca */ /* 0x000fe200000e0000 */
        /* <DEDUP_REMOVED lines=10> */
[----:B------:R1:W-:Y:S01]  /*3000*/  UTCHMMA tmem[UR10], gdesc[UR42], tmem[UR11], tmem[UR32], idesc[UR33], UPT ;  /* 0x00ff202a0a0079ea */ /* 0x0003e2000b80000b */
        /* <DEDUP_REMOVED lines=14> */
.L_x_75:
[----:B-1----:R-:W-:Y:S02]  /*30f0*/  UIADD3 UR7, UPT, UPT, UR12, 0x5890, URZ ;  /* 0x000058900c077890 */ /* 0x002fe4000fffe0ff */
[----:B------:R-:W-:Y:S02]  /*3100*/  UIADD3 UR4, UPT, UPT, UR18, 0x1, URZ ;  /* 0x0000000112047890 */ /* 0x000fe4000fffe0ff */
[----:B------:R-:W-:Y:S02]  /*3110*/  ULOP3.LUT UR6, UR22, 0x1, URZ, 0x3c, !UPT ;  /* 0x0000000116067892 */ /* 0x000fe4000f8e3cff */
[----:B------:R-:W-:Y:S01]  /*3120*/  UISETP.NE.AND UP0, UPT, UR4, 0x3, UPT ;  /* 0x000000030400788c */ /* 0x000fe2000bf05270 */
[----:B------:R-:W-:Y:S02]  /*3130*/  UMOV UR5, 0x1 ;  /* 0x0000000100057882 */ /* 0x000fe40000000000 */
[----:B------:R2:W-:Y:S01]  /*3140*/  UTCBAR [UR7], URZ ;  /* 0x000000ff070073e9 */ /* 0x0005e200080000ff */
[----:B------:R-:W-:Y:S01]  /*3150*/  USEL UR4, UR4, URZ, UP0 ;  /* 0x000000ff04047287 */ /* 0x000fe20008000000 */
[----:B------:R-:W-:Y:S01]  /*3160*/  UMOV UR25, UR18 ;  /* 0x0000001200197c82 */ /* 0x000fe20008000000 */
[----:B------:R-:W-:Y:S10]  /*3170*/  BRA.U UP2, `(.L_x_76) ;  /* 0xfffffff5021c7547 */ /* 0x000ff4000b83ffff */
.L_x_57:
[----:B------:R-:W-:Y:S04]  /*3180*/  BSSY.RECONVERGENT B0, `(.L_x_77) ;  /* 0x0000003000007945 */ /* 0x000fe80003800200 */
[----:B------:R-:W-:Y:S05]  /*3190*/  @!P4 BRA `(.L_x_78) ;  /* 0x000000000004c947 */ /* 0x000fea0003800000 */
[----:B-12---:R-:W-:Y:S05]  /*31a0*/  BPT.TRAP 0x1 ;  /* 0x000000040000795c */ /* 0x006fea0000300000 */
.L_x_78:
[----:B-12---:R-:W-:Y:S05]  /*31b0*/  BSYNC.RECONVERGENT B0 ;  /* 0x0000000000007941 */ /* 0x006fea0003800200 */
.L_x_77:
[----:B------:R-:W-:Y:S01]  /*31c0*/  UIADD3 UR7, UPT, UPT, UR12, 0x5810, URZ ;  /* 0x000058100c077890 */ /* 0x000fe2000fffe0ff */
[----:B------:R-:W-:Y:S08]  /*31d0*/  BSSY.RECONVERGENT B0, `(.L_x_79) ;  /* 0x0000004000007945 */ /* 0x000ff00003800200 */
[----:B------:R1:W-:Y:S01]  /*31e0*/  UTCBAR [UR7], URZ ;  /* 0x000000ff070073e9 */ /* 0x0003e200080000ff */
[----:B------:R-:W-:Y:S05]  /*31f0*/  @!P4 BRA `(.L_x_80) ;  /* 0x000000000004c947 */ /* 0x000fea0003800000 */
[----:B-1----:R-:W-:Y:S05]  /*3200*/  BPT.TRAP 0x1 ;  /* 0x000000040000795c */ /* 0x002fea0000300000 */
.L_x_80:
[----:B-1----:R-:W-:Y:S05]  /*3210*/  BSYNC.RECONVERGENT B0 ;  /* 0x0000000000007941 */ /* 0x002fea0003800200 */
.L_x_79:
[----:B------:R-:W-:-:S09]  /*3220*/  UIADD3 UR7, UPT, UPT, UR12, 0x5818, URZ ;  /* 0x000058180c077890 */ /* 0x000fd2000fffe0ff */
[----:B------:R1:W-:Y:S01]  /*3230*/  UTCBAR [UR7], URZ ;  /* 0x000000ff070073e9 */ /* 0x0003e200080000ff */
[----:B------:R-:W-:Y:S05]  /*3240*/  BRA.U UP5, `(.L_x_81) ;  /* 0x0000000105047547 */ /* 0x000fea000b800000 */
[----:B-1----:R-:W-:Y:S05]  /*3250*/  BPT.TRAP 0x1 ;  /* 0x000000040000795c */ /* 0x002fea0000300000 */
.L_x_81:
[----:B------:R-:W-:-:S04]  /*3260*/  MOV R3, UR23 ;  /* 0x0000001700037c02 */ /* 0x000fc80008000f00 */
[----:B------:R-:W-:-:S04]  /*3270*/  SHF.L.U32 R3, R3, 0x1f, RZ ;  /* 0x0000001f03037819 */ /* 0x000fc800000006ff */
[----:B------:R-:W2:Y:S02]  /*3280*/  SYNCS.PHASECHK.TRANS64.TRYWAIT P0, [UR12+0x58a8], R3 ;  /* 0x0058a803ff0075a7 */ /* 0x000ea4000800110c */
[----:B--2---:R-:W-:Y:S05]  /*3290*/  @!P0 BRA `(.L_x_82) ;  /* 0x000000f800388947 */ /* 0x004fea0003800000 */
.L_x_401:
[----:B------:R-:W-:Y:S05]  /*32a0*/  BRA.U UP3, `(.L_x_83) ;  /* 0x0000000103047547 */ /* 0x000fea000b800000 */
[----:B-1----:R-:W-:Y:S05]  /*32b0*/  BPT.TRAP 0x1 ;  /* 0x000000040000795c */ /* 0x002fea0000300000 */
.L_x_83:
[----:B------:R-:W-:Y:S02]  /*32c0*/  IMAD.U32 R5, RZ, RZ, UR6 ;  /* 0x00000006ff057e24 */ /* 0x000fe4000f8e00ff */
[----:B------:R-:W-:Y:S02]  /*32d0*/  HFMA2 R2, -RZ, RZ, 0, 2.288818359375e-05 ;  /* 0x00000180ff027431 */ /* 0x000fe400000001ff */
[----:B--2---:R-:W-:Y:S01]  /*32e0*/  IMAD.MOV.U32 R3, RZ, RZ, 0xa0 ;  /* 0x000000a0ff037424 */ /* 0x004fe200078e00ff */
[----:B------:R-:W-:Y:S02]  /*32f0*/  MOV R0, 0xa8 ;  /* 0x000000a800007802 */ /* 0x000fe40000000f00 */
[----:B------:R-:W-:-:S04]  /*3300*/  SHF.L.U32 R5, R5, 0x1f, RZ ;  /* 0x0000001f05057819 */ /* 0x000fc800000006ff */
[----:B------:R-:W2:Y:S02]  /*3310*/  SYNCS.PHASECHK.TRANS64.TRYWAIT P0, [UR12+0x5868], R5 ;  /* 0x00586805ff0075a7 */ /* 0x000ea4000800110c */
[----:B--2---:R-:W-:Y:S05]  /*3320*/  @!P0 BRA `(.L_x_84) ;  /* 0x000000f8002c8947 */ /* 0x004fea0003800000 */
.L_x_403:
[----:B------:R-:W-:Y:S01]  /*3330*/  R2UR UR9, R0 ;  /* 0x00000000000972ca */ /* 0x000fe200000e0000 */
[----:B------:R-:W-:Y:S01]  /*3340*/  IMAD.MOV.U32 R0, RZ, RZ, 0xb8 ;  /* 0x000000b8ff007424 */ /* 0x000fe200078e00ff */
[----:B------:R-:W-:Y:S01]  /*3350*/  R2UR UR11, R3 ;  /* 0x00000000030b72ca */ /* 0x000fe200000e0000 */
[----:B--2---:R-:W-:Y:S01]  /*3360*/  IMAD.MOV.U32 R4, RZ, RZ, 0x180 ;  /* 0x00000180ff047424 */ /* 0x004fe200078e00ff */
[----:B------:R-:W-:Y:S01]  /*3370*/  R2UR UR17, R2 ;  /* 0x00000000021172ca */ /* 0x000fe200000e0000 */
[----:B------:R-:W-:Y:S01]  /*3380*/  IMAD.MOV.U32 R3, RZ, RZ, 0xb0 ;  /* 0x000000b0ff037424 */ /* 0x000fe200078e00ff */
[----:B------:R-:W-:Y:S01]  /*3390*/  R2UR UR6, R0 ;  /* 0x00000000000672ca */ /* 0x000fe200000e0000 */
[----:B------:R-:W-:Y:S01]  /*33a0*/  IMAD.MOV.U32 R2, RZ, RZ, 0x180 ;  /* 0x00000180ff027424 */ /* 0x000fe200078e00ff */
[----:B------:R-:W-:Y:S01]  /*33b0*/  R2UR UR10, R4 ;  /* 0x00000000040a72ca */ /* 0x000fe200000e0000 */
[----:B------:R-:W-:Y:S01]  /*33c0*/  IMAD.MOV.U32 R0, RZ, RZ, 0x180 ;  /* 0x00000180ff007424 */ /* 0x000fe200078e00ff */
[----:B------:R-:W-:Y:S01]  /*33d0*/  ULEA UR18, UR18, UR24, 0x7 ;  /* 0x0000001812127291 */ /* 0x000fe2000f8e38ff */
[----:B-1----:R-:W-:Y:S01]  /*33e0*/  R2UR UR7, R3 ;  /* 0x00000000030772ca */ /* 0x002fe200000e0000 */
[----:B------:R-:W-:Y:S01]  /*33f0*/  UISETP.NE.U32.AND UP0, UPT, UR5, URZ, UPT ;  /* 0x000000ff0500728c */ /* 0x000fe2000bf05070 */
        /* <DEDUP_REMOVED lines=14> */
[----:B------:R1:W-:Y:S01]  /*34e0*/  UTCHMMA tmem[UR11], gdesc[UR18], tmem[UR17], tmem[UR32], idesc[UR33], UP0 ;  /* 0x00ff20120b0079ea */ /* 0x0003e20008000011 */
        /* <DEDUP_REMOVED lines=8> */
.L_x_85:
[----:B-1----:R-:W-:-:S09]  /*3570*/  UIADD3 UR5, UPT, UPT, UR12, 0x5898, URZ ;  /* 0x000058980c057890 */ /* 0x002fd2000fffe0ff */
[----:B------:R1:W-:Y:S01]  /*3580*/  UTCBAR [UR5], URZ ;  /* 0x000000ff050073e9 */ /* 0x0003e200080000ff */
[----:B------:R-:W-:Y:S05]  /*3590*/  BRA.U !UP1, `(.L_x_86) ;  /* 0x0000000109047547 */ /* 0x000fea000b800000 */
[----:B-1----:R-:W-:Y:S05]  /*35a0*/  BPT.TRAP 0x1 ;  /* 0x000000040000795c */ /* 0x002fea0000300000 */
.L_x_86:
[----:B-1----:R-:W-:-:S04]  /*35b0*/  ULEA UR5, UR16, UR12, 0x3 ;  /* 0x0000000c10057291 */ /* 0x002fc8000f8e18ff */
[----:B------:R-:W-:-:S09]  /*35c0*/  UIADD3 UR5, UPT, UPT, UR5, 0x5838, URZ ;  /* 0x0000583805057890 */ /* 0x000fd2000fffe0ff */
[----:B------:R1:W-:Y:S01]  /*35d0*/  UTCBAR [UR5], URZ ;  /* 0x000000ff050073e9 */ /* 0x0003e200080000ff */
[----:B------:R-:W-:Y:S05]  /*35e0*/  BRA.U UP4, `(.L_x_87) ;  /* 0x0000000104047547 */ /* 0x000fea000b800000 */
[----:B-1----:R-:W-:Y:S05]  /*35f0*/  BPT.TRAP 0x1 ;  /* 0x000000040000795c */ /* 0x002fea0000300000 */
.L_x_87:
[----:B-1----:R-:W-:-:S09]  /*3600*/  UIADD3 UR5, UPT, UPT, UR12, 0x5850, URZ ;  /* 0x000058500c057890 */ /* 0x002fd2000fffe0ff */
[----:B------:R1:W-:Y:S01]  /*3610*/  UTCBAR [UR5], URZ ;  /* 0x000000ff050073e9 */ /* 0x0003e200080000ff */
[----:B------:R-:W-:Y:S05]  /*3620*/  BRA.U UP3, `(.L_x_88) ;  /* 0x0000000103047547 */ /* 0x000fea000b800000 */
[----:B-1----:R-:W-:Y:S05]  /*3630*/  BPT.TRAP 0x1 ;  /* 0x000000040000795c */ /* 0x002fea0000300000 */
.L_x_88:
[----:B------:R-:W-:Y:S01]  /*3640*/  UIADD3 UR12, UPT, UPT, UR12, 0x5860, URZ ;  /* 0x000058600c0c7890 */ /* 0x000fe2000fffe0ff */
[----:B------:R-:W-:Y:S01]  /*3650*/  LOP3.LUT R6, R6, 0x1, RZ, 0x3c, !PT ;  /* 0x0000000106067812 */ /* 0x000fe200078e3cff */
[----:B------:R-:W-:-:S07]  /*3660*/  ULOP3.LUT UR23, UR23, 0x1, URZ, 0x3c, !UPT ;  /* 0x0000000117177892 */ /* 0x000fce000f8e3cff */
[----:B------:R2:W-:Y:S01]  /*3670*/  UTCBAR [UR12], URZ ;  /* 0x000000ff0c0073e9 */ /* 0x0005e200080000ff */
[----:B------:R-:W-:Y:S02]  /*3680*/  NOP ;  /* 0x0000000000007918 */ /* 0x000fe40000000000 */
.L_x_29:
[----:B------:R-:W3:Y:S01]  /*3690*/  LDCU UR6, c[0x0][0x370] ;  /* 0x00006e00ff0677ac */ /* 0x000ee20008000800 */
[----:B-1----:R-:W1:Y:S01]  /*36a0*/  LDCU UR5, c[0x0][0x900] ;  /* 0x00012000ff0577ac */ /* 0x002e620008000800 */
[----:B---3--:R-:W-:-:S04]  /*36b0*/  UIADD3 UR36, UPT, UPT, UR6, UR36, URZ ;  /* 0x0000002406247290 */ /* 0x008fc8000fffe0ff */
[----:B-1----:R-:W-:-:S09]  /*36c0*/  UISETP.GE.AND UP0, UPT, UR36, UR5, UPT ;  /* 0x000000052400728c */ /* 0x002fd2000bf06270 */
[----:B------:R-:W-:Y:S05]  /*36d0*/  BRA.U !UP0, `(.L_x_89) ;  /* 0xffffffe108847547 */ /* 0x000fea000b83ffff */
[----:B--2---:R-:W-:Y:S05]  /*36e0*/  EXIT ;  /* 0x000000000000794d */ /* 0x004fea0003800000 */
.L_x_28:
[----:B------:R-:W-:-:S08]  /*36f0*/  NOP ;  /* 0x0000000000007918 */ /* 0x000fd00000000000 */
[----:B------:R-:W1:-:S00]  /*3700*/  USETMAXREG.DEALLOC.CTAPOOL 0x60 ;  /* 0x00000060000079c8 */ /* 0x000e4000080e0500 */
[----:B-1----:R-:W1:Y:S01]  /*3710*/  LDC R0, c[0x0][0x900] ;  /* 0x00024000ff007b82 */ /* 0x002e620000000800 */
[----:B------:R-:W-:Y:S02]  /*3720*/  MOV R30, UR36 ;  /* 0x00000024001e7c02 */ /* 0x000fe40008000f00 */
[----:B-1----:R-:W-:-:S13]  /*3730*/  ISETP.LE.AND P0, PT, R0, UR36, PT ;  /* 0x0000002400007c0c */ /* 0x002fda000bf03270 */
[----:B------:R-:W-:Y:S05]  /*3740*/  @P0 EXIT ;  /* 0x000000000000094d */ /* 0x000fea0003800000 */
[----:B------:R-:W1:Y:S01]  /*3750*/  S2UR UR4, SR_CTAID.Z ;  /* 0x00000000000479c3 */ /* 0x000e620000002700 */
[----:B------:R-:W2:Y:S01]  /*3760*/  S2R R3, SR_CTAID.Y ;  /* 0x0000000000037919 */ /* 0x000ea20000002600 */
[----:B------:R-:W1:Y:S01]  /*3770*/  LDCU UR36, c[0x0][0x370] ;  /* 0x00006e00ff2477ac */ /* 0x000e620008000800 */
[----:B------:R-:W-:Y:S01]  /*3780*/  LOP3.LUT P0, R29, R26, 0x7f, RZ, 0xc0, !PT ;  /* 0x0000007f1a1d7812 */ /* 0x000fe2000780c0ff */
[----:B------:R-:W-:Y:S01]  /*3790*/  BSSY B8, `(.L_x_90) ;  /* 0x0000558000087945 */ /* 0x000fe20003800000 */
[----:B------:R-:W-:Y:S01]  /*37a0*/  IMAD.MOV.U32 R28, RZ, RZ, 0x1 ;  /* 0x00000001ff1c7424 */ /* 0x000fe200078e00ff */
[----:B------:R-:W3:Y:S01]  /*37b0*/  LDCU UR5, c[0x0][0x374] ;  /* 0x00006e80ff0577ac */ /* 0x000ee20008000800 */
[----:B------:R-:W-:Y:S01]  /*37c0*/  IMAD.MOV.U32 R27, RZ, RZ, RZ ;  /* 0x000000ffff1b7224 */ /* 0x000fe200078e00ff */
[----:B------:R-:W4:Y:S01]  /*37d0*/  LDCU.64 UR44, c[0x0][0x358] ;  /* 0x00006b00ff2c77ac */ /* 0x000f220008000a00 */
[----:B------:R-:W-:Y:S01]  /*37e0*/  UMOV UR43, URZ ;  /* 0x000000ff002b7c82 */ /* 0x000fe20008000000 */
[----:B------:R-:W-:Y:S01]  /*37f0*/  UMOV UR42, URZ ;  /* 0x000000ff002a7c82 */ /* 0x000fe20008000000 */
[----:B-1----:R-:W-:-:S04]  /*3800*/  UIMAD UR4, UR36, UR4, URZ ;  /* 0x00000004240472a4 */ /* 0x002fc8000f8e02ff */
[----:B------:R-:W-:-:S04]  /*3810*/  UIADD3 UR4, UPT, UPT, URZ, -UR4, URZ ;  /* 0x80000004ff047290 */ /* 0x000fc8000fffe0ff */
[----:B---3--:R-:W-:Y:S01]  /*3820*/  UIMAD UR4, UR4, UR5, URZ ;  /* 0x00000005040472a4 */ /* 0x008fe2000f8e02ff */
[----:B--2---:R-:W-:-:S05]  /*3830*/  IMAD R0, R3, UR36, R30 ;  /* 0x0000002403007c24 */ /* 0x004fca000f8e021e */
[----:B------:R-:W-:-:S04]  /*3840*/  ISETP.NE.OR P0, PT, R0, UR4, P0 ;  /* 0x0000000400007c0c */ /* 0x000fc80008705670 */
[----:B----4-:R-:W-:-:S09]  /*3850*/  P2R R31, PR, RZ, 0x1 ;  /* 0x00000001ff1f7803 */ /* 0x010fd20000000000 */
.L_x_216:
[----:B------:R-:W-:Y:S05]  /*3860*/  YIELD ;  /* 0x0000000000007946 */ /* 0x000fea0003800000 */
[----:B------:R-:W1:Y:S01]  /*3870*/  LDC R5, c[0x0][0x904] ;  /* 0x00024100ff057b82 */ /* 0x000e620000000800 */
[----:B--2---:R-:W2:Y:S01]  /*3880*/  LDCU.64 UR4, c[0x0][0x908] ;  /* 0x00012100ff0477ac */ /* 0x004ea20008000a00 */
[----:B------:R-:W-:Y:S01]  /*3890*/  BSSY B7, `(.L_x_91) ;  /* 0x0000543000077945 */ /* 0x000fe20003800000 */
[----:B---3--:R-:W3:Y:S05]  /*38a0*/  LDCU.64 UR6, c[0x0][0x920] ;  /* 0x00012400ff0677ac */ /* 0x008eea0008000a00 */
[----:B----4-:R-:W4:Y:S08]  /*38b0*/  LDC.64 R2, c[0x0][0x918] ;  /* 0x00024600ff027b82 */ /* 0x010f300000000a00 */
[----:B-----5:R-:W5:Y:S01]  /*38c0*/  LDC.64 R24, c[0x0][0x910] ;  /* 0x00024400ff187b82 */ /* 0x020f620000000a00 */
[----:B--2---:R-:W-:Y:S01]  /*38d0*/  IMAD.HI.U32 R7, R30, UR4, RZ ;  /* 0x000000041e077c27 */ /* 0x004fe2000f8e00ff */
[----:B------:R-:W2:Y:S04]  /*38e0*/  LDCU UR4, c[0x0][0x380] ;  /* 0x00007000ff0477ac */ /* 0x000ea80008000800 */
[----:B------:R-:W-:-:S02]  /*38f0*/  SHF.R.U32.HI R7, RZ, UR5, R7 ;  /* 0x00000005ff077c19 */ /* 0x000fc40008011607 */
[----:B-1----:R-:W-:-:S04]  /*3900*/  ISETP.NE.AND P0, PT, R5, 0x1, PT ;  /* 0x000000010500780c */ /* 0x002fc80003f05270 */
[----:B------:R-:W-:Y:S02]  /*3910*/  SEL R6, R30, R7, !P0 ;  /* 0x000000071e067207 */ /* 0x000fe40004000000 */
[----:B----4-:R-:W-:-:S03]  /*3920*/  ISETP.NE.AND P0, PT, R3, 0x1, PT ;  /* 0x000000010300780c */ /* 0x010fc60003f05270 */
[----:B---3--:R-:W-:-:S04]  /*3930*/  IMAD.HI.U32 R7, R6, UR6, RZ ;  /* 0x0000000606077c27 */ /* 0x008fc8000f8e00ff */
[----:B------:R-:W-:Y:S01]  /*3940*/  IMAD.MOV R4, RZ, RZ, -R6 ;  /* 0x000000ffff047224 */ /* 0x000fe200078e0a06 */
[----:B------:R-:W-:-:S03]  /*3950*/  SHF.R.U32.HI R7, RZ, UR7, R7 ;  /* 0x00000007ff077c19 */ /* 0x000fc60008011607 */
[----:B------:R-:W-:Y:S01]  /*3960*/  IMAD R4, R5, R4, R30 ;  /* 0x0000000405047224 */ /* 0x000fe200078e021e */
[----:B------:R-:W-:Y:S02]  /*3970*/  SEL R0, R6, R7, !P0 ;  /* 0x0000000706007207 */ /* 0x000fe40004000000 */
[----:B-----5:R-:W-:-:S03]  /*3980*/  ISETP.NE.AND P0, PT, R24, 0x1, PT ;  /* 0x000000011800780c */ /* 0x020fc60003f05270 */
[----:B------:R-:W-:-:S05]  /*3990*/  IMAD.HI.U32 R25, R0, R25, RZ ;  /* 0x0000001900197227 */ /* 0x000fca00078e00ff */
[----:B------:R-:W-:Y:S01]  /*39a0*/  SHF.R.U32.HI R5, RZ, R2, R25 ;  /* 0x00000002ff057219 */ /* 0x000fe20000011619 */
[----:B------:R-:W-:Y:S02]  /*39b0*/  IMAD.SHL.U32 R2, R4, 0x100, RZ ;  /* 0x0000010004027824 */ /* 0x000fe400078e00ff */
[----:B------:R-:W-:Y:S01]  /*39c0*/  IMAD.MOV R25, RZ, RZ, -R0 ;  /* 0x000000ffff197224 */ /* 0x000fe200078e0a00 */
[----:B------:R-:W-:Y:S02]  /*39d0*/  SEL R5, R0, R5, !P0 ;  /* 0x0000000500057207 */ /* 0x000fe40004000000 */
[----:B--2---:R-:W-:Y:S01]  /*39e0*/  ISETP.GE.AND P0, PT, R2, UR4, PT ;  /* 0x0000000402007c0c */ /* 0x004fe2000bf06270 */
[----:B------:R-:W-:Y:S02]  /*39f0*/  IMAD R25, R3, R25, R6 ;  /* 0x0000001903197224 */ /* 0x000fe400078e0206 */
[----:B------:R-:W-:-:S04]  /*3a00*/  IMAD.MOV R5, RZ, RZ, -R5 ;  /* 0x000000ffff057224 */ /* 0x000fc800078e0a05 */
[----:B------:R-:W-:-:S06]  /*3a10*/  IMAD R24, R24, R5, R0 ;  /* 0x0000000518187224 */ /* 0x000fcc00078e0200 */
[----:B------:R-:W-:Y:S05]  /*3a20*/  @P0 BRA `(.L_x_92) ;  /* 0x0000005000a40947 */ /* 0x000fea0003800000 */
[----:B------:R-:W1:Y:S02]  /*3a30*/  LDCU UR5, c[0x0][0x384] ;  /* 0x00007080ff0577ac */ /* 0x000e640008000800 */
[----:B-1----:R-:W-:-:S09]  /*3a40*/  UISETP.NE.AND UP0, UPT, UR5, URZ, UPT ;  /* 0x000000ff0500728c */ /* 0x002fd2000bf05270 */
[----:B------:R-:W-:Y:S05]  /*3a50*/  BRA.U UP0, `(.L_x_93) ;  /* 0x0000003100747547 */ /* 0x000fea000b800000 */
[----:B------:R-:W-:-:S09]  /*3a60*/  UISETP.NE.AND UP0, UPT, UR41, URZ, UPT ;  /* 0x000000ff2900728c */ /* 0x000fd2000bf05270 */
[----:B------:R-:W-:Y:S05]  /*3a70*/  BRA.U UP0, `(.L_x_94) ;  /* 0x0000000100047547 */ /* 0x000fea000b800000 */
[----:B------:R-:W-:Y:S05]  /*3a80*/  BPT.TRAP 0x1 ;  /* 0x000000040000795c */ /* 0x000fea0000300000 */
.L_x_94:
[----:B------:R-:W1:Y:S01]  /*3a90*/  S2R R16, SR_CgaCtaId ;  /* 0x0000000000107919 */ /* 0x000e620000008800 */
[----:B------:R-:W-:Y:S01]  /*3aa0*/  MOV R5, 0x400 ;  /* 0x0000040000057802 */ /* 0x000fe20000000f00 */
[----:B------:R-:W-:Y:S01]  /*3ab0*/  BSSY B0, `(.L_x_95) ;  /* 0x0000005000007945 */ /* 0x000fe20003800000 */
[----:B------:R-:W-:Y:S02]  /*3ac0*/  SHF.L.U32 R3, R28, 0x1f, RZ ;  /* 0x0000001f1c037819 */ /* 0x000fe400000006ff */
[----:B-1----:R-:W-:-:S04]  /*3ad0*/  LEA R16, R16, R5, 0x18 ;  /* 0x0000000510107211 */ /* 0x002fc800078ec0ff */
[----:B------:R-:W1:Y:S02]  /*3ae0*/  SYNCS.PHASECHK.TRANS64.TRYWAIT P0, [R16+URZ+0x58c0], R3 ;  /* 0x0058c003100075a7 */ /* 0x000e6400080011ff */
[----:B-1----:R-:W-:Y:S05]  /*3af0*/  @!P0 BRA `(.L_x_96) ;  /* 0x000000f000508947 */ /* 0x002fea0003800000 */
.L_x_404:
[----:B------:R-:W-:Y:S05]  /*3b00*/  BSYNC B0 ;  /* 0x0000000000007941 */ /* 0x000fea0003800000 */
.L_x_95:
[----:B------:R-:W-:Y:S01]  /*3b10*/  ISETP.NE.AND P0, PT, R31, RZ, PT ;  /* 0x000000ff1f00720c */ /* 0x000fe20003f05270 */
[----:B------:R-:W-:-:S12]  /*3b20*/  BSSY.RECONVERGENT B6, `(.L_x_97) ;  /* 0x0000233000067945 */ /* 0x000fd80003800200 */
[----:B------:R-:W-:Y:S05]  /*3b30*/  @P0 BRA `(.L_x_98) ;  /* 0x0000002000c40947 */ /* 0x000fea0003800000 */
[----:B------:R-:W2:Y:S01]  /*3b40*/  LDC.64 R8, c[0x4][0xa0] ;  /* 0x01002800ff087b82 */ /* 0x000ea20000000a00 */
[----:B------:R-:W-:Y:S01]  /*3b50*/  MOV R17, 0x0 ;  /* 0x0000000000117802 */ /* 0x000fe20000000f00 */
[----:B------:R-:W3:Y:S01]  /*3b60*/  LDCU.64 UR4, c[0x4][0xd0] ;  /* 0x01001a00ff0477ac */ /* 0x000ee20008000a00 */
[----:B------:R-:W-:Y:S02]  /*3b70*/  MOV R6, UR38 ;  /* 0x0000002600067c02 */ /* 0x000fe40008000f00 */
[----:B------:R-:W-:-:S03]  /*3b80*/  MOV R7, UR37 ;  /* 0x0000002500077c02 */ /* 0x000fc60008000f00 */
[----:B-1----:R1:W4:Y:S01]  /*3b90*/  LDC.64 R2, c[0x4][R17] ;  /* 0x0100000011027b82 */ /* 0x0023220000000a00 */
[----:B---3--:R-:W-:Y:S02]  /*3ba0*/  IMAD.U32 R4, RZ, RZ, UR4 ;  /* 0x00000004ff047e24 */ /* 0x008fe4000f8e00ff */
[----:B------:R-:W-:Y:S01]  /*3bb0*/  IMAD.U32 R5, RZ, RZ, UR5 ;  /* 0x00000005ff057e24 */ /* 0x000fe2000f8e00ff */
[----:B--2---:R1:W-:Y:S04]  /*3bc0*/  STL.64 [R1], R8 ;  /* 0x0000000801007387 */ /* 0x0043e80000100a00 */
[----:B------:R-:W-:-:S07]  /*3bd0*/  LEPC R20, `(.L_x_99) ;  /* 0x000000001014794e */ /* 0x000fce0000000000 */
[----:B-1--4-:R-:W-:Y:S05]  /*3be0*/  CALL.ABS.NOINC R2 ;  /* 0x0000000002007343 */ /* 0x012fea0003c00000 */
.L_x_99:
[----:B------:R-:W-:Y:S01]  /*3bf0*/  HFMA2 R2, -RZ, RZ, 0, 5.9604644775390625e-08 ;  /* 0x00000001ff027431 */ /* 0x000fe200000001ff */
[----:B------:R-:W-:Y:S01]  /*3c00*/  MOV R3, 0x4 ;  /* 0x0000000400037802 */ /* 0x000fe20000000f00 */
[----:B------:R-:W-:Y:S01]  /*3c10*/  IMAD.MOV.U32 R0, RZ, RZ, 0x3 ;  /* 0x00000003ff007424 */ /* 0x000fe200078e00ff */
[----:B------:R1:W2:Y:S01]  /*3c20*/  LDC.64 R8, c[0x4][R17] ;  /* 0x0100000011087b82 */ /* 0x0002a20000000a00 */
[----:B------:R-:W3:Y:S01]  /*3c30*/  LDCU.64 UR4, c[0x4][0xe8] ;  /* 0x01001d00ff0477ac */ /* 0x000ee20008000a00 */
[----:B------:R-:W-:Y:S01]  /*3c40*/  MOV R6, UR38 ;  /* 0x0000002600067c02 */ /* 0x000fe20008000f00 */
[----:B------:R-:W-:Y:S01]  /*3c50*/  IMAD.U32 R7, RZ, RZ, UR37 ;  /* 0x00000025ff077e24 */ /* 0x000fe2000f8e00ff */
[----:B------:R1:W-:Y:S04]  /*3c60*/  STL.64 [R1], R2 ;  /* 0x0000000201007387 */ /* 0x0003e80000100a00 */
[----:B------:R1:W-:Y:S01]  /*3c70*/  STL [R1+0x8], R0 ;  /* 0x0000080001007387 */ /* 0x0003e20000100800 */
[----:B---3--:R-:W-:Y:S01]  /*3c80*/  MOV R4, UR4 ;  /* 0x0000000400047c02 */ /* 0x008fe20008000f00 */
[----:B------:R-:W-:-:S02]  /*3c90*/  IMAD.U32 R5, RZ, RZ, UR5 ;  /* 0x00000005ff057e24 */ /* 0x000fc4000f8e00ff */
[----:B------:R-:W-:-:S07]  /*3ca0*/  LEPC R20, `(.L_x_100) ;  /* 0x000000001014794e */ /* 0x000fce0000000000 */
[----:B-12---:R-:W-:Y:S05]  /*3cb0*/  CALL.ABS.NOINC R8 ;  /* 0x0000000008007343 */ /* 0x006fea0003c00000 */
.L_x_100:
[----:B------:R1:W2:Y:S01]  /*3cc0*/  LDC.64 R2, c[0x4][R17] ;  /* 0x0100000011027b82 */ /* 0x0002a20000000a00 */
[----:B------:R-:W3:Y:S01]  /*3cd0*/  LDCU.64 UR4, c[0x4][0xe0] ;  /* 0x01001c00ff0477ac */ /* 0x000ee20008000a00 */
[----:B------:R-:W-:Y:S01]  /*3ce0*/  CS2R R6, SRZ ;  /* 0x0000000000067805 */ /* 0x000fe2000001ff00 */
[----:B---3--:R-:W-:Y:S01]  /*3cf0*/  IMAD.U32 R4, RZ, RZ, UR4 ;  /* 0x00000004ff047e24 */ /* 0x008fe2000f8e00ff */
[----:B------:R-:W-:-:S04]  /*3d00*/  MOV R5, UR5 ;  /* 0x0000000500057c02 */ /* 0x000fc80008000f00 */
[----:B------:R-:W-:-:S07]  /*3d10*/  LEPC R20, `(.L_x_101) ;  /* 0x000000001014794e */ /* 0x000fce0000000000 */
[----:B-12---:R-:W-:Y:S05]  /*3d20*/  CALL.ABS.NOINC R2 ;  /* 0x0000000002007343 */ /* 0x006fea0003c00000 */
.L_x_101:
[----:B------:R1:W2:Y:S01]  /*3d30*/  LDC.64 R2, c[0x4][R17] ;  /* 0x0100000011027b82 */ /* 0x0002a20000000a00 */
[----:B------:R-:W3:Y:S01]  /*3d40*/  LDCU.64 UR4, c[0x4][0xf0] ;  /* 0x01001e00ff0477ac */ /* 0x000ee20008000a00 */
[----:B------:R-:W-:Y:S01]  /*3d50*/  CS2R R6, SRZ ;  /* 0x0000000000067805 */ /* 0x000fe2000001ff00 */
[----:B---3--:R-:W-:Y:S01]  /*3d60*/  IMAD.U32 R4, RZ, RZ, UR4 ;  /* 0x00000004ff047e24 */ /* 0x008fe2000f8e00ff */
[----:B------:R-:W-:-:S04]  /*3d70*/  MOV R5, UR5 ;  /* 0x0000000500057c02 */ /* 0x000fc80008000f00 */
[----:B------:R-:W-:-:S07]  /*3d80*/  LEPC R20, `(.L_x_102) ;  /* 0x000000001014794e */ /* 0x000fce0000000000 */
[----:B-12---:R-:W-:Y:S05]  /*3d90*/  CALL.ABS.NOINC R2 ;  /* 0x0000000002007343 */ /* 0x006fea0003c00000 */
.L_x_102:
[----:B------:R1:W2:Y:S01]  /*3da0*/  LDC.64 R2, c[0x4][R17] ;  /* 0x0100000011027b82 */ /* 0x0002a20000000a00 */
[----:B------:R-:W3:Y:S01]  /*3db0*/  LDCU.64 UR4, c[0x4][0xf8] ;  /* 0x01001f00ff0477ac */ /* 0x000ee20008000a00 */
[----:B------:R-:W-:Y:S01]  /*3dc0*/  CS2R R6, SRZ ;  /* 0x0000000000067805 */ /* 0x000fe2000001ff00 */
[----:B---3--:R-:W-:Y:S01]  /*3dd0*/  IMAD.U32 R4, RZ, RZ, UR4 ;  /* 0x00000004ff047e24 */ /* 0x008fe2000f8e00ff */
[----:B------:R-:W-:-:S04]  /*3de0*/  MOV R5, UR5 ;  /* 0x0000000500057c02 */ /* 0x000fc80008000f00 */
[----:B------:R-:W-:-:S07]  /*3df0*/  LEPC R20, `(.L_x_103) ;  /* 0x000000001014794e */ /* 0x000fce0000000000 */
[----:B-12---:R-:W-:Y:S05]  /*3e00*/  CALL.ABS.NOINC R2 ;  /* 0x0000000002007343 */ /* 0x006fea0003c00000 */
.L_x_103:
[----:B------:R-:W-:Y:S01]  /*3e10*/  HFMA2 R0, -RZ, RZ, 0, 9.5367431640625e-07 ;  /* 0x00000010ff007431 */ /* 0x000fe200000001ff */
[----:B------:R1:W2:Y:S01]  /*3e20*/  LDC.64 R2, c[0x4][R17] ;  /* 0x0100000011027b82 */ /* 0x0002a20000000a00 */
[----:B------:R-:W3:Y:S01]  /*3e30*/  LDCU.64 UR4, c[0x4][0xc8] ;  /* 0x01001900ff0477ac */ /* 0x000ee20008000a00 */
[----:B------:R-:W-:Y:S01]  /*3e40*/  MOV R6, UR38 ;  /* 0x0000002600067c02 */ /* 0x000fe20008000f00 */
[----:B------:R-:W-:Y:S01]  /*3e50*/  IMAD.U32 R7, RZ, RZ, UR37 ;  /* 0x00000025ff077e24 */ /* 0x000fe2000f8e00ff */
[----:B------:R1:W-:Y:S01]  /*3e60*/  STL [R1], R0 ;  /* 0x0000000001007387 */ /* 0x0003e20000100800 */
[----:B---3--:R-:W-:Y:S01]  /*3e70*/  MOV R4, UR4 ;  /* 0x0000000400047c02 */ /* 0x008fe20008000f00 */
[----:B------:R-:W-:-:S04]  /*3e80*/  IMAD.U32 R5, RZ, RZ, UR5 ;  /* 0x00000005ff057e24 */ /* 0x000fc8000f8e00ff */
[----:B------:R-:W-:-:S07]  /*3e90*/  LEPC R20, `(.L_x_104) ;  /* 0x000000001014794e */ /* 0x000fce0000000000 */
[----:B-12---:R-:W-:Y:S05]  /*3ea0*/  CALL.ABS.NOINC R2 ;  /* 0x0000000002007343 */ /* 0x006fea0003c00000 */
.L_x_104:
[----:B------:R-:W1:Y:S01]  /*3eb0*/  S2R R3, SR_SWINHI ;  /* 0x0000000000037919 */ /* 0x000e620000002f00 */
[----:B------:R-:W2:Y:S01]  /*3ec0*/  LDCU.64 UR4, c[0x4][0x100] ;  /* 0x01002000ff0477ac */ /* 0x000ea20008000a00 */
[----:B------:R-:W-:Y:S01]  /*3ed0*/  MOV R6, UR38 ;  /* 0x0000002600067c02 */ /* 0x000fe20008000f00 */
[----:B------:R-:W-:Y:S01]  /*3ee0*/  IMAD.U32 R7, RZ, RZ, UR37 ;  /* 0x00000025ff077e24 */ /* 0x000fe2000f8e00ff */
[----:B------:R-:W-:Y:S02]  /*3ef0*/  MOV R4, R16 ;  /* 0x0000001000047202 */ /* 0x000fe40000000f00 */
[----:B-1----:R-:W-:Y:S02]  /*3f00*/  MOV R5, R3 ;  /* 0x0000000300057202 */ /* 0x002fe40000000f00 */
[----:B------:R1:W3:Y:S01]  /*3f10*/  LDC.64 R2, c[0x4][R17] ;  /* 0x0100000011027b82 */ /* 0x0002e20000000a00 */
[----:B------:R-:W-:Y:S02]  /*3f20*/  IADD3 R8, P0, PT, R4, 0x3800, RZ ;  /* 0x0000380004087810 */ /* 0x000fe40007f1e0ff */
[----:B--2---:R-:W-:-:S03]  /*3f30*/  MOV R4, UR4 ;  /* 0x0000000400047c02 */ /* 0x004fc60008000f00 */
[----:B------:R-:W-:Y:S02]  /*3f40*/  IMAD.X R9, RZ, RZ, R5, P0 ;  /* 0x000000ffff097224 */ /* 0x000fe400000e0605 */
[----:B------:R-:W-:-:S03]  /*3f50*/  IMAD.U32 R5, RZ, RZ, UR5 ;  /* 0x00000005ff057e24 */ /* 0x000fc6000f8e00ff */
[----:B------:R1:W-:Y:S04]  /*3f60*/  STL.64 [R1], R8 ;  /* 0x0000000801007387 */ /* 0x0003e80000100a00 */
[----:B------:R-:W-:-:S07]  /*3f70*/  LEPC R20, `(.L_x_105) ;  /* 0x000000001014794e */ /* 0x000fce0000000000 */
[----:B-1-3--:R-:W-:Y:S05]  /*3f80*/  CALL.ABS.NOINC R2 ;  /* 0x0000000002007343 */ /* 0x00afea0003c00000 */
.L_x_105:
[----:B------:R-:W1:Y:S01]  /*3f90*/  LDC.64 R8, c[0x4][0xd8] ;  /* 0x01003600ff087b82 */ /* 0x000e620000000a00 */
[----:B------:R-:W2:Y:S01]  /*3fa0*/  LDCU.64 UR4, c[0x4][0xd0] ;  /* 0x01001a00ff0477ac */ /* 0x000ea20008000a00 */
[----:B------:R-:W-:Y:S02]  /*3fb0*/  MOV R6, UR38 ;  /* 0x0000002600067c02 */ /* 0x000fe40008000f00 */
[----:B------:R-:W-:-:S04]  /*3fc0*/  MOV R7, UR37 ;  /* 0x0000002500077c02 */ /* 0x000fc80008000f00 */
[----:B------:R3:W4:Y:S01]  /*3fd0*/  LDC.64 R2, c[0x4][R17] ;  /* 0x0100000011027b82 */ /* 0x0007220000000a00 */
[----:B--2---:R-:W-:Y:S02]  /*3fe0*/  IMAD.U32 R4, RZ, RZ, UR4 ;  /* 0x00000004ff047e24 */ /* 0x004fe4000f8e00ff */
[----:B------:R-:W-:Y:S01]  /*3ff0*/  IMAD.U32 R5, RZ, RZ, UR5 ;  /* 0x00000005ff057e24 */ /* 0x000fe2000f8e00ff */
[----:B-1----:R3:W-:Y:S04]  /*4000*/  STL.64 [R1], R8 ;  /* 0x0000000801007387 */ /* 0x0027e80000100a00 */
[----:B------:R-:W-:-:S07]  /*4010*/  LEPC R20, `(.L_x_106) ;  /* 0x000000001014794e */ /* 0x000fce0000000000 */
[----:B---34-:R-:W-:Y:S05]  /*4020*/  CALL.ABS.NOINC R2 ;  /* 0x0000000002007343 */ /* 0x018fea0003c00000 */
.L_x_106:
[----:B------:R-:W-:Y:S01]  /*4030*/  HFMA2 R0, -RZ, RZ, 0, 2.384185791015625e-06 ;  /* 0x00000028ff007431 */ /* 0x000fe200000001ff */
        /* <DEDUP_REMOVED lines=9> */
.L_x_107:
        /* <DEDUP_REMOVED lines=10> */
.L_x_108:
[----:B------:R1:W2:Y:S01]  /*4170*/  LDC.64 R2, c[0x4][R17] ;  /* 0x0100000011027b82 */ /* 0x0002a20000000a00 */
[----:B------:R-:W3:Y:S01]  /*4180*/  LDCU.64 UR4, c[0x4][0xe0] ;  /* 0x01001c00ff0477ac */ /* 0x000ee20008000a00 */
[----:B------:R-:W-:Y:S01]  /*4190*/  CS2R R6, SRZ ;  /* 0x0000000000067805 */ /* 0x000fe2000001ff00 */
[----:B---3--:R-:W-:Y:S01]  /*41a0*/  IMAD.U32 R4, RZ, RZ, UR4 ;  /* 0x00000004ff047e24 */ /* 0x008fe2000f8e00ff */
[----:B------:R-:W-:-:S04]  /*41b0*/  MOV R5, UR5 ;  /* 0x0000000500057c02 */ /* 0x000fc80008000f00 */
[----:B------:R-:W-:-:S07]  /*41c0*/  LEPC R20, `(.L_x_109) ;  /* 0x000000001014794e */ /* 0x000fce0000000000 */
[----:B-12---:R-:W-:Y:S05]  /*41d0*/  CALL.ABS.NOINC R2 ;  /* 0x0000000002007343 */ /* 0x006fea0003c00000 */
.L_x_109:
[----:B------:R-:W-:Y:S01]  /*41e0*/  HFMA2 R0, -RZ, RZ, 0, 4.76837158203125e-07 ;  /* 0x00000008ff007431 */ /* 0x000fe200000001ff */
        /* <DEDUP_REMOVED lines=9> */
.L_x_110:
[----:B------:R-:W-:Y:S01]  /*4280*/  HFMA2 R0, -RZ, RZ, 0, 2.6226043701171875e-06 ;  /* 0x0000002cff007431 */ /* 0x000fe200000001ff */
        /* <DEDUP_REMOVED lines=9> */
.L_x_111:
[----:B------:R1:W2:Y:S01]  /*4320*/  LDC.64 R2, c[0x4][R17] ;  /* 0x0100000011027b82 */ /* 0x0002a20000000a00 */
[----:B------:R-:W3:Y:S01]  /*4330*/  LDCU.64 UR4, c[0x4][0xe0] ;  /* 0x01001c00ff0477ac */ /* 0x000ee20008000a00 */
[----:B------:R-:W-:Y:S01]  /*4340*/  CS2R R6, SRZ ;  /* 0x0000000000067805 */ /* 0x000fe2000001ff00 */
[----:B---3--:R-:W-:Y:S01]  /*4350*/  IMAD.U32 R4, RZ, RZ, UR4 ;  /* 0x00000004ff047e24 */ /* 0x008fe2000f8e00ff */
[----:B------:R-:W-:-:S04]  /*4360*/  MOV R5, UR5 ;  /* 0x0000000500057c02 */ /* 0x000fc80008000f00 */
[----:B------:R-:W-:-:S07]  /*4370*/  LEPC R20, `(.L_x_112) ;  /* 0x000000001014794e */ /* 0x000fce0000000000 */
[----:B-12---:R-:W-:Y:S05]  /*4380*/  CALL.ABS.NOINC R2 ;  /* 0x0000000002007343 */ /* 0x006fea0003c00000 */
.L_x_112:
        /* <DEDUP_REMOVED lines=10> */
.L_x_113:
[----:B------:R-:W-:Y:S01]  /*4430*/  HFMA2 R0, -RZ, RZ, 0, 2.443790435791015625e-06 ;  /* 0x00000029ff007431 */ /* 0x000fe200000001ff */
        /* <DEDUP_REMOVED lines=9> */
.L_x_114:
        /* <DEDUP_REMOVED lines=10> */
.L_x_115:
        /* <DEDUP_REMOVED lines=10> */
.L_x_116:
[----:B------:R1:W2:Y:S01]  /*4610*/  LDC.64 R2, c[0x4][R17] ;  /* 0x0100000011027b82 */ /* 0x0002a20000000a00 */
[----:B------:R-:W3:Y:S01]  /*4620*/  LDCU.64 UR4, c[0x4][0xe0] ;  /* 0x01001c00ff0477ac */ /* 0x000ee20008000a00 */
[----:B------:R-:W-:Y:S01]  /*4630*/  CS2R R6, SRZ ;  /* 0x0000000000067805 */ /* 0x000fe2000001ff00 */
[----:B---3--:R-:W-:Y:S01]  /*4640*/  IMAD.U32 R4, RZ, RZ, UR4 ;  /* 0x00000004ff047e24 */ /* 0x008fe2000f8e00ff */
[----:B------:R-:W-:-:S04]  /*4650*/  MOV R5, UR5 ;  /* 0x0000000500057c02 */ /* 0x000fc80008000f00 */
[----:B------:R-:W-:-:S07]  /*4660*/  LEPC R20, `(.L_x_117) ;  /* 0x000000001014794e */ /* 0x000fce0000000000 */
[----:B-12---:R-:W-:Y:S05]  /*4670*/  CALL.ABS.NOINC R2 ;  /* 0x0000000002007343 */ /* 0x006fea0003c00000 */
.L_x_117:
        /* <DEDUP_REMOVED lines=10> */
.L_x_118:
        /* <DEDUP_REMOVED lines=10> */
.L_x_119:
[----:B------:R1:W2:Y:S01]  /*47c0*/  LDC.64 R2, c[0x4][R17] ;  /* 0x0100000011027b82 */ /* 0x0002a20000000a00 */
[----:B------:R-:W3:Y:S01]  /*47d0*/  LDCU.64 UR4, c[0x4][0xe0] ;  /* 0x01001c00ff0477ac */ /* 0x000ee20008000a00 */
[----:B------:R-:W-:Y:S01]  /*47e0*/  CS2R R6, SRZ ;  /* 0x0000000000067805 */ /* 0x000fe2000001ff00 */
[----:B---3--:R-:W-:Y:S01]  /*47f0*/  IMAD.U32 R4, RZ, RZ, UR4 ;  /* 0x00000004ff047e24 */ /* 0x008fe2000f8e00ff */
[----:B------:R-:W-:-:S04]  /*4800*/  MOV R5, UR5 ;  /* 0x0000000500057c02 */ /* 0x000fc80008000f00 */
[----:B------:R-:W-:-:S07]  /*4810*/  LEPC R20, `(.L_x_120) ;  /* 0x000000001014794e */ /* 0x000fce0000000000 */
[----:B-12---:R-:W-:Y:S05]  /*4820*/  CALL.ABS.NOINC R2 ;  /* 0x0000000002007343 */ /* 0x006fea0003c00000 */
.L_x_120:
[----:B------:R-:W-:Y:S01]  /*4830*/  HFMA2 R0, -RZ, RZ, 0, 5.9604644775390625e-08 ;  /* 0x00000001ff007431 */ /* 0x000fe200000001ff */
        /* <DEDUP_REMOVED lines=9> */
.L_x_121:
        /* <DEDUP_REMOVED lines=10> */
.L_x_122:
        /* <DEDUP_REMOVED lines=10> */
.L_x_123:
        /* <DEDUP_REMOVED lines=10> */
.L_x_124:
[----:B------:R1:W2:Y:S01]  /*4ab0*/  LDC.64 R2, c[0x4][R17] ;  /* 0x0100000011027b82 */ /* 0x0002a20000000a00 */
[----:B------:R-:W3:Y:S01]  /*4ac0*/  LDCU.64 UR4, c[0x4][0xe0] ;  /* 0x01001c00ff0477ac */ /* 0x000ee20008000a00 */
[----:B------:R-:W-:Y:S01]  /*4ad0*/  CS2R R6, SRZ ;  /* 0x0000000000067805 */ /* 0x000fe2000001ff00 */
[----:B---3--:R-:W-:Y:S01]  /*4ae0*/  IMAD.U32 R4, RZ, RZ, UR4 ;  /* 0x00000004ff047e24 */ /* 0x008fe2000f8e00ff */
[----:B------:R-:W-:-:S04]  /*4af0*/  MOV R5, UR5 ;  /* 0x0000000500057c02 */ /* 0x000fc80008000f00 */
[----:B------:R-:W-:-:S07]  /*4b00*/  LEPC R20, `(.L_x_125) ;  /* 0x000000001014794e */ /* 0x000fce0000000000 */
[----:B-12---:R-:W-:Y:S05]  /*4b10*/  CALL.ABS.NOINC R2 ;  /* 0x0000000002007343 */ /* 0x006fea0003c00000 */
.L_x_125:
        /* <DEDUP_REMOVED lines=10> */
.L_x_126:
        /* <DEDUP_REMOVED lines=10> */
.L_x_127:
[----:B------:R1:W2:Y:S01]  /*4c60*/  LDC.64 R2, c[0x4][R17] ;  /* 0x0100000011027b82 */ /* 0x0002a20000000a00 */
[----:B------:R-:W3:Y:S01]  /*4c70*/  LDCU.64 UR4, c[0x4][0xe0] ;  /* 0x01001c00ff0477ac */ /* 0x000ee20008000a00 */
[----:B------:R-:W-:Y:S01]  /*4c80*/  CS2R R6, SRZ ;  /* 0x0000000000067805 */ /* 0x000fe2000001ff00 */
[----:B---3--:R-:W-:Y:S01]  /*4c90*/  IMAD.U32 R4, RZ, RZ, UR4 ;  /* 0x00000004ff047e24 */ /* 0x008fe2000f8e00ff */
[----:B------:R-:W-:-:S04]  /*4ca0*/  MOV R5, UR5 ;  /* 0x0000000500057c02 */ /* 0x000fc80008000f00 */
[----:B------:R-:W-:-:S07]  /*4cb0*/  LEPC R20, `(.L_x_128) ;  /* 0x000000001014794e */ /* 0x000fce0000000000 */
[----:B-12---:R-:W-:Y:S05]  /*4cc0*/  CALL.ABS.NOINC R2 ;  /* 0x0000000002007343 */ /* 0x006fea0003c00000 */
.L_x_128:
[----:B------:R-:W-:Y:S01]  /*4cd0*/  HFMA2 R0, -RZ, RZ, 0, 1.1920928955078125e-07 ;  /* 0x00000002ff007431 */ /* 0x000fe200000001ff */
        /* <DEDUP_REMOVED lines=9> */
.L_x_129:
        /* <DEDUP_REMOVED lines=10> */
.L_x_130:
        /* <DEDUP_REMOVED lines=10> */
.L_x_131:
        /* <DEDUP_REMOVED lines=10> */
.L_x_132:
        /* <DEDUP_REMOVED lines=10> */
.L_x_133:
        /* <DEDUP_REMOVED lines=10> */
.L_x_134:
[----:B------:R1:W2:Y:S01]  /*5090*/  LDC.64 R2, c[0x4][R17] ;  /* 0x0100000011027b82 */ /* 0x0002a20000000a00 */
[----:B------:R-:W3:Y:S01]  /*50a0*/  LDCU.64 UR4, c[0x4][0xe0] ;  /* 0x01001c00ff0477ac */ /* 0x000ee20008000a00 */
[----:B------:R-:W-:Y:S01]  /*50b0*/  CS2R R6, SRZ ;  /* 0x0000000000067805 */ /* 0x000fe2000001ff00 */
[----:B---3--:R-:W-:Y:S01]  /*50c0*/  IMAD.U32 R4, RZ, RZ, UR4 ;  /* 0x00000004ff047e24 */ /* 0x008fe2000f8e00ff */
[----:B------:R-:W-:-:S04]  /*50d0*/  MOV R5, UR5 ;  /* 0x0000000500057c02 */ /* 0x000fc80008000f00 */
[----:B------:R-:W-:-:S07]  /*50e0*/  LEPC R20, `(.L_x_135) ;  /* 0x000000001014794e */ /* 0x000fce0000000000 */
[----:B-12---:R-:W-:Y:S05]  /*50f0*/  CALL.ABS.NOINC R2 ;  /* 0x0000000002007343 */ /* 0x006fea0003c00000 */
.L_x_135:
        /* <DEDUP_REMOVED lines=10> */
.L_x_136:
        /* <DEDUP_REMOVED lines=10> */
.L_x_137:
[----:B------:R1:W2:Y:S01]  /*5240*/  LDC.64 R2, c[0x4][R17] ;  /* 0x0100000011027b82 */ /* 0x0002a20000000a00 */
[----:B------:R-:W3:Y:S01]  /*5250*/  LDCU.64 UR4, c[0x4][0xe0] ;  /* 0x01001c00ff0477ac */ /* 0x000ee20008000a00 */
[----:B------:R-:W-:Y:S01]  /*5260*/  CS2R R6, SRZ ;  /* 0x0000000000067805 */ /* 0x000fe2000001ff00 */
[----:B---3--:R-:W-:Y:S01]  /*5270*/  IMAD.U32 R4, RZ, RZ, UR4 ;  /* 0x00000004ff047e24 */ /* 0x008fe2000f8e00ff */
[----:B------:R-:W-:-:S04]  /*5280*/  MOV R5, UR5 ;  /* 0x0000000500057c02 */ /* 0x000fc80008000f00 */
[----:B------:R-:W-:-:S07]  /*5290*/  LEPC R20, `(.L_x_138) ;  /* 0x000000001014794e */ /* 0x000fce0000000000 */
[----:B-12---:R-:W-:Y:S05]  /*52a0*/  CALL.ABS.NOINC R2 ;  /* 0x0000000002007343 */ /* 0x006fea0003c00000 */
.L_x_138:
[----:B------:R-:W-:Y:S01]  /*52b0*/  HFMA2 R0, -RZ, RZ, 0, 7.62939453125e-06 ;  /* 0x00000080ff007431 */ /* 0x000fe200000001ff */
        /* <DEDUP_REMOVED lines=9> */
.L_x_139:
        /* <DEDUP_REMOVED lines=10> */
.L_x_140:
        /* <DEDUP_REMOVED lines=10> */
.L_x_141:
        /* <DEDUP_REMOVED lines=10> */
.L_x_142:
[----:B------:R1:W2:Y:S01]  /*5530*/  LDC.64 R2, c[0x4][R17] ;  /* 0x0100000011027b82 */ /* 0x0002a20000000a00 */
[----:B------:R-:W3:Y:S01]  /*5540*/  LDCU.64 UR4, c[0x4][0xe0] ;  /* 0x01001c00ff0477ac */ /* 0x000ee20008000a00 */
[----:B------:R-:W-:Y:S01]  /*5550*/  CS2R R6, SRZ ;  /* 0x0000000000067805 */ /* 0x000fe2000001ff00 */
[----:B---3--:R-:W-:Y:S01]  /*5560*/  IMAD.U32 R4, RZ, RZ, UR4 ;  /* 0x00000004ff047e24 */ /* 0x008fe2000f8e00ff */
[----:B------:R-:W-:-:S04]  /*5570*/  MOV R5, UR5 ;  /* 0x0000000500057c02 */ /* 0x000fc80008000f00 */
[----:B------:R-:W-:-:S07]  /*5580*/  LEPC R20, `(.L_x_143) ;  /* 0x000000001014794e */ /* 0x000fce0000000000 */
[----:B-12---:R-:W-:Y:S05]  /*5590*/  CALL.ABS.NOINC R2 ;  /* 0x0000000002007343 */ /* 0x006fea0003c00000 */
.L_x_143:
        /* <DEDUP_REMOVED lines=10> */
.L_x_144:
        /* <DEDUP_REMOVED lines=10> */
.L_x_145:
[----:B------:R1:W2:Y:S01]  /*56e0*/  LDC.64 R2, c[0x4][R17] ;  /* 0x0100000011027b82 */ /* 0x0002a20000000a00 */
[----:B------:R-:W3:Y:S01]  /*56f0*/  LDCU.64 UR4, c[0x4][0xe0] ;  /* 0x01001c00ff0477ac */ /* 0x000ee20008000a00 */
[----:B------:R-:W-:Y:S01]  /*5700*/  CS2R R6, SRZ ;  /* 0x0000000000067805 */ /* 0x000fe2000001ff00 */
[----:B---3--:R-:W-:Y:S01]  /*5710*/  IMAD.U32 R4, RZ, RZ, UR4 ;  /* 0x00000004ff047e24 */ /* 0x008fe2000f8e00ff */
[----:B------:R-:W-:-:S04]  /*5720*/  MOV R5, UR5 ;  /* 0x0000000500057c02 */ /* 0x000fc80008000f00 */
[----:B------:R-:W-:-:S07]  /*5730*/  LEPC R20, `(.L_x_146) ;  /* 0x000000001014794e */ /* 0x000fce0000000000 */
[----:B-12---:R-:W-:Y:S05]  /*5740*/  CALL.ABS.NOINC R2 ;  /* 0x0000000002007343 */ /* 0x006fea0003c00000 */
.L_x_146:
[----:B------:R1:W-:Y:S01]  /*5750*/  STL [R1], RZ ;  /* 0x000000ff01007387 */ /* 0x0003e20000100800 */
[----:B------:R1:W2:Y:S01]  /*5760*/  LDC.64 R2, c[0x4][R17] ;  /* 0x0100000011027b82 */ /* 0x0002a20000000a00 */
[----:B------:R-:W3:Y:S01]  /*5770*/  LDCU.64 UR4, c[0x4][0xc8] ;  /* 0x01001900ff0477ac */ /* 0x000ee20008000a00 */
[----:B------:R-:W-:Y:S02]  /*5780*/  MOV R6, UR38 ;  /* 0x0000002600067c02 */ /* 0x000fe40008000f00 */
[----:B------:R-:W-:Y:S01]  /*5790*/  MOV R7, UR37 ;  /* 0x0000002500077c02 */ /* 0x000fe20008000f00 */
[----:B---3--:R-:W-:Y:S02]  /*57a0*/  IMAD.U32 R4, RZ, RZ, UR4 ;  /* 0x00000004ff047e24 */ /* 0x008fe4000f8e00ff */
[----:B------:R-:W-:Y:S02]  /*57b0*/  IMAD.U32 R5, RZ, RZ, UR5 ;  /* 0x00000005ff057e24 */ /* 0x000fe4000f8e00ff */
[----:B------:R-:W-:-:S07]  /*57c0*/  LEPC R20, `(.L_x_147) ;  /* 0x000000001014794e */ /* 0x000fce0000000000 */
[----:B-12---:R-:W-:Y:S05]  /*57d0*/  CALL.ABS.NOINC R2 ;  /* 0x0000000002007343 */ /* 0x006fea0003c00000 */
.L_x_147:
        /* <DEDUP_REMOVED lines=10> */
.L_x_148:
        /* <DEDUP_REMOVED lines=10> */
.L_x_149:
        /* <DEDUP_REMOVED lines=10> */
.L_x_150:
[----:B------:R1:W2:Y:S01]  /*59c0*/  LDC.64 R2, c[0x4][R17] ;  /* 0x0100000011027b82 */ /* 0x0002a20000000a00 */
[----:B------:R-:W3:Y:S01]  /*59d0*/  LDCU.64 UR4, c[0x4][0xe0] ;  /* 0x01001c00ff0477ac */ /* 0x000ee20008000a00 */
[----:B------:R-:W-:Y:S01]  /*59e0*/  CS2R R6, SRZ ;  /* 0x0000000000067805 */ /* 0x000fe2000001ff00 */
[----:B---3--:R-:W-:Y:S01]  /*59f0*/  IMAD.U32 R4, RZ, RZ, UR4 ;  /* 0x00000004ff047e24 */ /* 0x008fe2000f8e00ff */
[----:B------:R-:W-:-:S04]  /*5a00*/  MOV R5, UR5 ;  /* 0x0000000500057c02 */ /* 0x000fc80008000f00 */
[----:B------:R-:W-:-:S07]  /*5a10*/  LEPC R20, `(.L_x_151) ;  /* 0x000000001014794e */ /* 0x000fce0000000000 */
[----:B-12---:R-:W-:Y:S05]  /*5a20*/  CALL.ABS.NOINC R2 ;  /* 0x0000000002007343 */ /* 0x006fea0003c00000 */
.L_x_151:
        /* <DEDUP_REMOVED lines=9> */
.L_x_152:
        /* <DEDUP_REMOVED lines=10> */
.L_x_153:
[----:B------:R1:W2:Y:S01]  /*5b60*/  LDC.64 R2, c[0x4][R17] ;  /* 0x0100000011027b82 */ /* 0x0002a20000000a00 */
[----:B------:R-:W3:Y:S01]  /*5b70*/  LDCU.64 UR4, c[0x4][0xe0] ;  /* 0x01001c00ff0477ac */ /* 0x000ee20008000a00 */
[----:B------:R-:W-:Y:S01]  /*5b80*/  CS2R R6, SRZ ;  /* 0x0000000000067805 */ /* 0x000fe2000001ff00 */
[----:B---3--:R-:W-:Y:S01]  /*5b90*/  IMAD.U32 R4, RZ, RZ, UR4 ;  /* 0x00000004ff047e24 */ /* 0x008fe2000f8e00ff */
[----:B------:R-:W-:-:S04]  /*5ba0*/  MOV R5, UR5 ;  /* 0x0000000500057c02 */ /* 0x000fc80008000f00 */
[----:B------:R-:W-:-:S07]  /*5bb0*/  LEPC R20, `(.L_x_154) ;  /* 0x000000001014794e */ /* 0x000fce0000000000 */
[----:B-12---:R-:W-:Y:S05]  /*5bc0*/  CALL.ABS.NOINC R2 ;  /* 0x0000000002007343 */ /* 0x006fea0003c00000 */
.L_x_154:
[----:B------:R-:W-:Y:S01]  /*5bd0*/  HFMA2 R0, -RZ, RZ, 0, 0.0001220703125 ;  /* 0x00000800ff007431 */ /* 0x000fe200000001ff */
        /* <DEDUP_REMOVED lines=9> */
.L_x_155:
        /* <DEDUP_REMOVED lines=10> */
.L_x_156:
        /* <DEDUP_REMOVED lines=10> */
.L_x_157:
        /* <DEDUP_REMOVED lines=10> */
.L_x_98:
[----:B------:R-:W-:Y:S05]  /*5e50*/  BSYNC.RECONVERGENT B6 ;  /* 0x0000000000067941 */ /* 0x000fea0003800200 */
.L_x_97:
[----:B-1----:R-:W1:Y:S01]  /*5e60*/  S2R R3, SR_SWINHI ;  /* 0x0000000000037919 */ /* 0x002e620000002f00 */
[----:B------:R-:W-:Y:S01]  /*5e70*/  IMAD.SHL.U32 R14, R26, 0x2, RZ ;  /* 0x000000021a0e7824 */ /* 0x000fe200078e00ff */
[----:B------:R-:W2:Y:S04]  /*5e80*/  LDCU.64 UR4, c[0x0][0x880] ;  /* 0x00011000ff0477ac */ /* 0x000ea80008000a00 */
[----:B------:R-:W-:Y:S02]  /*5e90*/  LOP3.LUT R14, R14, 0xfe, RZ, 0xc0, !PT ;  /* 0x000000fe0e0e7812 */ /* 0x000fe400078ec0ff */
[----:B--2---:R-:W-:-:S04]  /*5ea0*/  ISETP.NE.U32.AND P5, PT, RZ, UR4, PT ;  /* 0x00000004ff007c0c */ /* 0x004fc8000bfa5070 */
[----:B------:R-:W-:Y:S02]  /*5eb0*/  ISETP.NE.AND.EX P5, PT, RZ, UR5, PT, P5 ;  /* 0x00000005ff007c0c */ /* 0x000fe4000bfa5350 */
[----:B------:R-:W-:Y:S02]  /*5ec0*/  MOV R4, R16 ;  /* 0x0000001000047202 */ /* 0x000fe40000000f00 */
[----:B-1----:R-:W-:-:S03]  /*5ed0*/  MOV R5, R3 ;  /* 0x0000000300057202 */ /* 0x002fc60000000f00 */
[----:B------:R-:W-:-:S03]  /*5ee0*/  IMAD.WIDE.U32 R14, R14, 0x2, R4 ;  /* 0x000000020e0e7825 */ /* 0x000fc600078e0004 */
[C---:B------:R-:W-:Y:S02]  /*5ef0*/  IADD3 R3, P3, PT, R14.reuse, 0x3800, RZ ;  /* 0x000038000e037810 */ /* 0x040fe40007f7e0ff */
[C---:B------:R-:W-:Y:S02]  /*5f00*/  IADD3 R9, P0, PT, R14.reuse, 0x3a00, RZ ;  /* 0x00003a000e097810 */ /* 0x040fe40007f1e0ff */
[C---:B------:R-:W-:Y:S01]  /*5f10*/  IADD3 R7, P1, PT, R14.reuse, 0x3c00, RZ ;  /* 0x00003c000e077810 */ /* 0x040fe20007f3e0ff */
[--C-:B------:R-:W-:Y:S01]  /*5f20*/  IMAD.X R21, RZ, RZ, R15.reuse, P3 ;  /* 0x000000ffff157224 */ /* 0x100fe200018e060f */
[----:B------:R-:W-:Y:S01]  /*5f30*/  IADD3 R5, P2, PT, R14, 0x3e00, RZ ;  /* 0x00003e000e057810 */ /* 0x000fe20007f5e0ff */
[--C-:B------:R-:W-:Y:S02]  /*5f40*/  IMAD.X R19, RZ, RZ, R15.reuse, P0 ;  /* 0x000000ffff137224 */ /* 0x100fe400000e060f */
[----:B------:R-:W-:Y:S01]  /*5f50*/  IMAD.X R13, RZ, RZ, R15, P1 ;  /* 0x000000ffff0d7224 */ /* 0x000fe200008e060f */
[----:B------:R-:W-:Y:S01]  /*5f60*/  SHF.R.U64 R6, R3, 0x3, R21 ;  /* 0x0000000303067819 */ /* 0x000fe20000001215 */
[----:B------:R-:W-:Y:S01]  /*5f70*/  IMAD.X R11, RZ, RZ, R15, P2 ;  /* 0x000000ffff0b7224 */ /* 0x000fe200010e060f */
[----:B------:R-:W-:-:S02]  /*5f80*/  SHF.R.U64 R4, R9, 0x3, R19 ;  /* 0x0000000309047819 */ /* 0x000fc40000001213 */
[----:B------:R-:W-:Y:S02]  /*5f90*/  SHF.R.U64 R2, R7, 0x3, R13 ;  /* 0x0000000307027819 */ /* 0x000fe4000000120d */
[----:B------:R-:W-:Y:S02]  /*5fa0*/  SHF.R.U64 R0, R5, 0x3, R11 ;  /* 0x0000000305007819 */ /* 0x000fe4000000120b */
[----:B------:R-:W-:Y:S02]  /*5fb0*/  LOP3.LUT R20, R3, 0x10, R6, 0x78, !PT ;  /* 0x0000001003147812 */ /* 0x000fe400078e7806 */
[----:B------:R-:W-:Y:S02]  /*5fc0*/  LOP3.LUT R18, R9, 0x10, R4, 0x78, !PT ;  /* 0x0000001009127812 */ /* 0x000fe400078e7804 */
[----:B------:R-:W-:Y:S01]  /*5fd0*/  IADD3 R6, P0, PT, R14, 0x4000, RZ ;  /* 0x000040000e067810 */ /* 0x000fe20007f1e0ff */
[----:B------:R1:W-:Y:S01]  /*5fe0*/  ST.E desc[UR44][R20.64], RZ ;  /* 0x000000ff14007985 */ /* 0x0003e2000c10192c */
[----:B------:R-:W-:-:S02]  /*5ff0*/  LOP3.LUT R12, R7, 0x10, R2, 0x78, !PT ;  /* 0x00000010070c7812 */ /* 0x000fc400078e7802 */
[C---:B------:R-:W-:Y:S01]  /*6000*/  IADD3 R4, P1, PT, R14.reuse, 0x4200, RZ ;  /* 0x000042000e047810 */ /* 0x040fe20007f3e0ff */
[--C-:B------:R-:W-:Y:S01]  /*6010*/  IMAD.X R37, RZ, RZ, R15.reuse, P0 ;  /* 0x000000ffff257224 */ /* 0x100fe200000e060f */
[----:B------:R-:W-:Y:S01]  /*6020*/  LOP3.LUT R10, R5, 0x10, R0, 0x78, !PT ;  /* 0x00000010050a7812 */ /* 0x000fe200078e7800 */
[----:B------:R1:W-:Y:S01]  /*6030*/  ST.E desc[UR44][R18.64], RZ ;  /* 0x000000ff12007985 */ /* 0x0003e2000c10192c */
[C---:B------:R-:W-:Y:S01]  /*6040*/  IADD3 R2, P2, PT, R14.reuse, 0x4400, RZ ;  /* 0x000044000e027810 */ /* 0x040fe20007f5e0ff */
[----:B------:R-:W-:Y:S01]  /*6050*/  IMAD.X R35, RZ, RZ, R15, P1 ;  /* 0x000000ffff237224 */ /* 0x000fe200008e060f */
[----:B------:R-:W-:Y:S01]  /*6060*/  IADD3 R0, P3, PT, R14, 0x4600, RZ ;  /* 0x000046000e007810 */ /* 0x000fe20007f7e0ff */
[----:B------:R1:W-:Y:S01]  /*6070*/  ST.E desc[UR44][R12.64], RZ ;  /* 0x000000ff0c007985 */ /* 0x0003e2000c10192c */
[----:B------:R-:W-:Y:S01]  /*6080*/  SHF.R.U64 R9, R6, 0x3, R37 ;  /* 0x0000000306097819 */ /* 0x000fe20000001225 */
[----:B------:R-:W-:Y:S01]  /*6090*/  IMAD.X R33, RZ, RZ, R15, P2 ;  /* 0x000000ffff217224 */ /* 0x000fe200010e060f */
[----:B------:R-:W-:Y:S01]  /*60a0*/  SHF.R.U64 R7, R4, 0x3, R35 ;  /* 0x0000000304077819 */ /* 0x000fe20000001223 */
[----:B------:R-:W-:Y:S01]  /*60b0*/  IMAD.X R23, RZ, RZ, R15, P3 ;  /* 0x000000ffff177224 */ /* 0x000fe200018e060f */
[----:B------:R-:W-:Y:S01]  /*60c0*/  LOP3.LUT R36, R6, 0x10, R9, 0x78, !PT ;  /* 0x0000001006247812 */ /* 0x000fe200078e7809 */
[----:B------:R1:W-:Y:S01]  /*60d0*/  ST.E desc[UR44][R10.64], RZ ;  /* 0x000000ff0a007985 */ /* 0x0003e2000c10192c */
[----:B------:R-:W-:-:S02]  /*60e0*/  SHF.R.U64 R5, R2, 0x3, R33 ;  /* 0x0000000302057819 */ /* 0x000fc40000001221 */
[----:B------:R-:W-:Y:S01]  /*60f0*/  SHF.R.U64 R3, R0, 0x3, R23 ;  /* 0x0000000300037819 */ /* 0x000fe20000001217 */
[----:B------:R1:W-:Y:S01]  /*6100*/  ST.E desc[UR44][R36.64], RZ ;  /* 0x000000ff24007985 */ /* 0x0003e2000c10192c */
[----:B------:R-:W-:Y:S02]  /*6110*/  LOP3.LUT R34, R4, 0x10, R7, 0x78, !PT ;  /* 0x0000001004227812 */ /* 0x000fe400078e7807 */
[----:B------:R-:W-:Y:S02]  /*6120*/  LOP3.LUT R32, R2, 0x10, R5, 0x78, !PT ;  /* 0x0000001002207812 */ /* 0x000fe400078e7805 */
[----:B------:R-:W-:Y:S01]  /*6130*/  LOP3.LUT R22, R0, 0x10, R3, 0x78, !PT ;  /* 0x0000001000167812 */ /* 0x000fe200078e7803 */
[----:B------:R1:W-:Y:S04]  /*6140*/  ST.E desc[UR44][R34.64], RZ ;  /* 0x000000ff22007985 */ /* 0x0003e8000c10192c */
[----:B------:R1:W-:Y:S04]  /*6150*/  ST.E desc[UR44][R32.64], RZ ;  /* 0x000000ff20007985 */ /* 0x0003e8000c10192c */
[----:B------:R1:W-:Y:S01]  /*6160*/  ST.E desc[UR44][R22.64], RZ ;  /* 0x000000ff16007985 */ /* 0x0003e2000c10192c */
[----:B------:R-:W-:Y:S05]  /*6170*/  @!P5 BRA `(.L_x_158) ;  /* 0x0000000000c4d947 */ /* 0x000fea0003800000 */
[----:B------:R-:W2:Y:S01]  /*6180*/  LDC R0, c[0x0][0x904] ;  /* 0x00024100ff007b82 */ /* 0x000ea20000000800 */
[----:B------:R-:W3:Y:S01]  /*6190*/  LDCU.64 UR4, c[0x0][0x908] ;  /* 0x00012100ff0477ac */ /* 0x000ee20008000a00 */
[----:B------:R-:W-:Y:S01]  /*61a0*/  BSSY.RECONVERGENT B0, `(.L_x_158) ;  /* 0x000002e000007945 */ /* 0x000fe20003800200 */
[----:B---3--:R-:W-:Y:S01]  /*61b0*/  IMAD.HI.U32 R3, R30, UR4, RZ ;  /* 0x000000041e037c27 */ /* 0x008fe2000f8e00ff */
[----:B------:R-:W3:Y:S01]  /*61c0*/  LDCU UR4, c[0x0][0x380] ;  /* 0x00007000ff0477ac */ /* 0x000ee20008000800 */
[----:B--2---:R-:W-:-:S03]  /*61d0*/  ISETP.NE.AND P0, PT, R0, 0x1, PT ;  /* 0x000000010000780c */ /* 0x004fc60003f05270 */
[----:B------:R-:W-:-:S04]  /*61e0*/  SHF.R.U32.HI R3, RZ, UR5, R3 ;  /* 0x00000005ff037c19 */ /* 0x000fc80008011603 */
[----:B------:R-:W-:-:S05]  /*61f0*/  SEL R3, R30, R3, !P0 ;  /* 0x000000031e037207 */ /* 0x000fca0004000000 */
[----:B------:R-:W-:-:S04]  /*6200*/  IMAD.MOV R3, RZ, RZ, -R3 ;  /* 0x000000ffff037224 */ /* 0x000fc800078e0a03 */
[----:B------:R-:W-:-:S04]  /*6210*/  IMAD R2, R0, R3, R30 ;  /* 0x0000000300027224 */ /* 0x000fc800078e021e */
[----:B------:R-:W-:-:S05]  /*6220*/  IMAD R2, R2, 0x100, R29 ;  /* 0x0000010002027824 */ /* 0x000fca00078e021d */
[----:B---3--:R-:W-:-:S13]  /*6230*/  ISETP.GE.AND P0, PT, R2, UR4, PT ;  /* 0x0000000402007c0c */ /* 0x008fda000bf06270 */
[----:B------:R-:W-:Y:S05]  /*6240*/  @P0 BRA `(.L_x_159) ;  /* 0x00000000008c0947 */ /* 0x000fea0003800000 */
[----:B------:R-:W2:Y:S01]  /*6250*/  LDC R5, c[0x0][0x38c] ;  /* 0x0000e300ff057b82 */ /* 0x000ea20000000800 */
[----:B------:R-:W-:Y:S01]  /*6260*/  HFMA2 R6, -RZ, RZ, 0, 0 ;  /* 0x00000000ff067431 */ /* 0x000fe200000001ff */
[----:B------:R-:W3:Y:S01]  /*6270*/  LDCU UR6, c[0x0][0x890] ;  /* 0x00011200ff0677ac */ /* 0x000ee20008000800 */
[----:B------:R-:W4:Y:S01]  /*6280*/  LDCU.64 UR4, c[0x0][0x888] ;  /* 0x00011100ff0477ac */ /* 0x000f220008000a00 */
[----:B--2---:R-:W-:-:S04]  /*6290*/  IABS R4, R5 ;  /* 0x0000000500047213 */ /* 0x004fc80000000000 */
[----:B------:R-:W2:Y:S08]  /*62a0*/  I2F.RP R8, R4 ;  /* 0x0000000400087306 */ /* 0x000eb00000209400 */
[----:B--2---:R-:W2:Y:S02]  /*62b0*/  MUFU.RCP R7, R8 ;  /* 0x0000000800077308 */ /* 0x004ea40000001000 */
[----:B--2---:R-:W-:Y:S01]  /*62c0*/  IADD3 R7, PT, PT, R7, 0xffffffe, RZ ;  /* 0x0ffffffe07077810 */ /* 0x004fe20007ffe0ff */
[----:B------:R-:W2:Y:S05]  /*62d0*/  LDC.64 R8, c[0x0][0x880] ;  /* 0x00022000ff087b82 */ /* 0x000eaa0000000a00 */
[----:B------:R-:W5:Y:S02]  /*62e0*/  F2I.FTZ.U32.TRUNC.NTZ R7, R7 ;  /* 0x0000000700077305 */ /* 0x000f64000021f000 */
[----:B-----5:R-:W-:-:S04]  /*62f0*/  IMAD.MOV R0, RZ, RZ, -R7 ;  /* 0x000000ffff007224 */ /* 0x020fc800078e0a07 */
[----:B------:R-:W-:Y:S01]  /*6300*/  IMAD R3, R0, R4, RZ ;  /* 0x0000000400037224 */ /* 0x000fe200078e02ff */
[----:B------:R-:W-:-:S03]  /*6310*/  IABS R0, R24 ;  /* 0x0000001800007213 */ /* 0x000fc60000000000 */
[----:B------:R-:W-:-:S06]  /*6320*/  IMAD.HI.U32 R3, R7, R3, R6 ;  /* 0x0000000307037227 */ /* 0x000fcc00078e0006 */
[----:B------:R-:W-:-:S04]  /*6330*/  IMAD.HI.U32 R6, R3, R0, RZ ;  /* 0x0000000003067227 */ /* 0x000fc800078e00ff */
[----:B------:R-:W-:-:S04]  /*6340*/  IMAD.MOV R3, RZ, RZ, -R6 ;  /* 0x000000ffff037224 */ /* 0x000fc800078e0a06 */
[----:B------:R-:W-:Y:S01]  /*6350*/  IMAD R3, R4, R3, R0 ;  /* 0x0000000304037224 */ /* 0x000fe200078e0200 */
[----:B------:R-:W-:-:S04]  /*6360*/  LOP3.LUT R0, R24, R5, RZ, 0x3c, !PT ;  /* 0x0000000518007212 */ /* 0x000fc800078e3cff */
[----:B------:R-:W-:Y:S02]  /*6370*/  ISETP.GT.U32.AND P1, PT, R4, R3, PT ;  /* 0x000000030400720c */ /* 0x000fe40003f24070 */
[----:B------:R-:W-:-:S11]  /*6380*/  ISETP.GE.AND P0, PT, R0, RZ, PT ;  /* 0x000000ff0000720c */ /* 0x000fd60003f06270 */
[-C--:B------:R-:W-:Y:S01]  /*6390*/  @!P1 IADD3 R3, PT, PT, R3, -R4.reuse, RZ ;  /* 0x8000000403039210 */ /* 0x080fe20007ffe0ff */
[----:B------:R-:W-:Y:S01]  /*63a0*/  @!P1 VIADD R6, R6, 0x1 ;  /* 0x0000000106069836 */ /* 0x000fe20000000000 */
[----:B------:R-:W-:Y:S02]  /*63b0*/  ISETP.NE.AND P1, PT, R5, RZ, PT ;  /* 0x000000ff0500720c */ /* 0x000fe40003f25270 */
[----:B------:R-:W-:Y:S01]  /*63c0*/  ISETP.GE.U32.AND P2, PT, R3, R4, PT ;  /* 0x000000040300720c */ /* 0x000fe20003f46070 */
[----:B---3--:R-:W-:-:S12]  /*63d0*/  IMAD R3, R25, UR6, R2 ;  /* 0x0000000619037c24 */ /* 0x008fd8000f8e0202 */
[----:B------:R-:W-:-:S05]  /*63e0*/  @P2 IADD3 R6, PT, PT, R6, 0x1, RZ ;  /* 0x0000000106062810 */ /* 0x000fca0007ffe0ff */
[----:B------:R-:W-:Y:S01]  /*63f0*/  @!P0 IMAD.MOV R6, RZ, RZ, -R6 ;  /* 0x000000ffff068224 */ /* 0x000fe200078e0a06 */
[----:B------:R-:W-:-:S04]  /*6400*/  @!P1 LOP3.LUT R6, RZ, R5, RZ, 0x33, !PT ;  /* 0x00000005ff069212 */ /* 0x000fc800078e33ff */
[C---:B------:R-:W-:Y:S01]  /*6410*/  IADD3 R0, PT, PT, -R6.reuse, RZ, RZ ;  /* 0x000000ff06007210 */ /* 0x040fe20007ffe1ff */
[----:B----4-:R-:W-:-:S04]  /*6420*/  IMAD R3, R6, UR5, R3 ;  /* 0x0000000506037c24 */ /* 0x010fc8000f8e0203 */
[----:B------:R-:W-:-:S04]  /*6430*/  IMAD R0, R5, R0, R24 ;  /* 0x0000000005007224 */ /* 0x000fc800078e0218 */
[----:B------:R-:W-:Y:S01]  /*6440*/  IMAD R3, R0, UR4, R3 ;  /* 0x0000000400037c24 */ /* 0x000fe2000f8e0203 */
[----:B------:R-:W-:-:S03]  /*6450*/  MOV R0, 0xff800000 ;  /* 0xff80000000007802 */ /* 0x000fc60000000f00 */
[----:B--2---:R-:W-:-:S05]  /*6460*/  IMAD.WIDE R8, R3, 0x4, R8 ;  /* 0x0000000403087825 */ /* 0x004fca00078e0208 */
[----:B------:R2:W-:Y:S02]  /*6470*/  STG.E desc[UR44][R8.64], R0 ;  /* 0x0000000008007986 */ /* 0x0005e4000c10192c */
.L_x_159:
[----:B------:R-:W-:Y:S05]  /*6480*/  BSYNC.RECONVERGENT B0 ;  /* 0x0000000000007941 */ /* 0x000fea0003800200 */
.L_x_158:
[----:B------:R-:W-:-:S09]  /*6490*/  UISETP.NE.AND UP0, UPT, UR41, URZ, UPT ;  /* 0x000000ff2900728c */ /* 0x000fd2000bf05270 */
[----:B------:R-:W-:Y:S05]  /*64a0*/  BRA.U UP0, `(.L_x_160) ;  /* 0x0000000100047547 */ /* 0x000fea000b800000 */
[----:B------:R-:W-:Y:S05]  /*64b0*/  BPT.TRAP 0x1 ;  /* 0x000000040000795c */ /* 0x000fea0000300000 */
.L_x_160:
[C---:B------:R-:W-:Y:S01]  /*64c0*/  IADD3 R7, P2, PT, R14.reuse, 0x4c00, RZ ;  /* 0x00004c000e077810 */ /* 0x040fe20007f5e0ff */
[----:B------:R3:W-:Y:S01]  /*64d0*/  SYNCS.ARRIVE.TRANS64.A1T0 RZ, [R16+URZ+0x58b0], RZ ;  /* 0x0058b0ff10ff79a7 */ /* 0x0007e200081000ff */
[C---:B--2---:R-:W-:Y:S01]  /*64e0*/  IADD3 R9, P1, PT, R14.reuse, 0x4a00, RZ ;  /* 0x00004a000e097810 */ /* 0x044fe20007f3e0ff */
[----:B------:R-:W-:Y:S01]  /*64f0*/  UISETP.NE.AND UP0, UPT, UR41, URZ, UPT ;  /* 0x000000ff2900728c */ /* 0x000fe2000bf05270 */
[C---:B-1----:R-:W-:Y:S01]  /*6500*/  IADD3 R11, P0, PT, R14.reuse, 0x4800, RZ ;  /* 0x000048000e0b7810 */ /* 0x042fe20007f1e0ff */
[--C-:B------:R-:W-:Y:S01]  /*6510*/  IMAD.X R33, RZ, RZ, R15.reuse, P2 ;  /* 0x000000ffff217224 */ /* 0x100fe200010e060f */
[C---:B------:R-:W-:Y:S01]  /*6520*/  IADD3 R5, P3, PT, R14.reuse, 0x4e00, RZ ;  /* 0x00004e000e057810 */ /* 0x040fe20007f7e0ff */
[--C-:B------:R-:W-:Y:S01]  /*6530*/  IMAD.X R35, RZ, RZ, R15.reuse, P1 ;  /* 0x000000ffff237224 */ /* 0x100fe200008e060f */
[C---:B------:R-:W-:Y:S01]  /*6540*/  IADD3 R4, P4, PT, R14.reuse, 0x5000, RZ ;  /* 0x000050000e047810 */ /* 0x040fe20007f9e0ff */
[--C-:B------:R-:W-:Y:S01]  /*6550*/  IMAD.X R37, RZ, RZ, R15.reuse, P0 ;  /* 0x000000ffff257224 */ /* 0x100fe200000e060f */
[C---:B------:R-:W-:Y:S01]  /*6560*/  IADD3 R3, P2, PT, R14.reuse, 0x5200, RZ ;  /* 0x000052000e037810 */ /* 0x040fe20007f5e0ff */
[--C-:B------:R-:W-:Y:S01]  /*6570*/  IMAD.X R23, RZ, RZ, R15.reuse, P3 ;  /* 0x000000ffff177224 */ /* 0x100fe200018e060f */
[C---:B------:R-:W-:Y:S01]  /*6580*/  IADD3 R0, P1, PT, R14.reuse, 0x5600, RZ ;  /* 0x000056000e007810 */ /* 0x040fe20007f3e0ff */
[--C-:B------:R-:W-:Y:S01]  /*6590*/  IMAD.X R21, RZ, RZ, R15.reuse, P4 ;  /* 0x000000ffff157224 */ /* 0x100fe200020e060f */
[----:B------:R-:W-:Y:S01]  /*65a0*/  IADD3 R2, P0, PT, R14, 0x5400, RZ ;  /* 0x000054000e027810 */ /* 0x000fe20007f1e0ff */
[----:B------:R-:W-:Y:S01]  /*65b0*/  IMAD.X R19, RZ, RZ, R15, P2 ;  /* 0x000000ffff137224 */ /* 0x000fe200010e060f */
[----:B------:R-:W-:Y:S01]  /*65c0*/  SHF.R.U64 R10, R9, 0x3, R35 ;  /* 0x00000003090a7819 */ /* 0x000fe20000001223 */
[----:B------:R-:W-:Y:S01]  /*65d0*/  IMAD.X R13, RZ, RZ, R15, P1 ;  /* 0x000000ffff0d7224 */ /* 0x000fe200008e060f */
[----:B------:R-:W-:Y:S01]  /*65e0*/  SHF.R.U64 R12, R11, 0x3, R37 ;  /* 0x000000030b0c7819 */ /* 0x000fe20000001225 */
[----:B------:R-:W-:Y:S01]  /*65f0*/  IMAD.X R15, RZ, RZ, R15, P0 ;  /* 0x000000ffff0f7224 */ /* 0x000fe200000e060f */
[----:B------:R-:W-:-:S02]  /*6600*/  SHF.R.U64 R6, R5, 0x3, R23 ;  /* 0x0000000305067819 */ /* 0x000fc40000001217 */
[----:B------:R-:W-:Y:S02]  /*6610*/  SHF.R.U64 R8, R7, 0x3, R33 ;  /* 0x0000000307087819 */ /* 0x000fe40000001221 */
[----:B------:R-:W-:Y:S02]  /*6620*/  LOP3.LUT R34, R9, 0x10, R10, 0x78, !PT ;  /* 0x0000001009227812 */ /* 0x000fe400078e780a */
[----:B------:R-:W-:Y:S02]  /*6630*/  LOP3.LUT R36, R11, 0x10, R12, 0x78, !PT ;  /* 0x000000100b247812 */ /* 0x000fe400078e780c */
[----:B------:R-:W-:Y:S02]  /*6640*/  LOP3.LUT R22, R5, 0x10, R6, 0x78, !PT ;  /* 0x0000001005167812 */ /* 0x000fe400078e7806 */
[----:B------:R-:W-:Y:S01]  /*6650*/  SHF.R.U64 R9, R4, 0x3, R21 ;  /* 0x0000000304097819 */ /* 0x000fe20000001215 */
[----:B------:R3:W-:Y:S01]  /*6660*/  ST.E desc[UR44][R36.64], RZ ;  /* 0x000000ff24007985 */ /* 0x0007e2000c10192c */
[----:B------:R-:W-:-:S02]  /*6670*/  LOP3.LUT R32, R7, 0x10, R8, 0x78, !PT ;  /* 0x0000001007207812 */ /* 0x000fc400078e7808 */
[C---:B------:R-:W-:Y:S01]  /*6680*/  SHF.R.U64 R6, R3.reuse, 0x3, R19 ;  /* 0x0000000303067819 */ /* 0x040fe20000001213 */
[----:B------:R3:W-:Y:S01]  /*6690*/  ST.E desc[UR44][R34.64], RZ ;  /* 0x000000ff22007985 */ /* 0x0007e2000c10192c */
[----:B------:R-:W-:Y:S02]  /*66a0*/  SHF.R.U64 R7, R2, 0x3, R15 ;  /* 0x0000000302077819 */ /* 0x000fe4000000120f */
[----:B------:R-:W-:Y:S01]  /*66b0*/  SHF.R.U64 R5, R0, 0x3, R13 ;  /* 0x0000000300057819 */ /* 0x000fe2000000120d */
[----:B------:R3:W-:Y:S01]  /*66c0*/  ST.E desc[UR44][R32.64], RZ ;  /* 0x000000ff20007985 */ /* 0x0007e2000c10192c */
[----:B------:R-:W-:Y:S02]  /*66d0*/  LOP3.LUT R20, R4, 0x10, R9, 0x78, !PT ;  /* 0x0000001004147812 */ /* 0x000fe400078e7809 */
[----:B------:R-:W-:Y:S01]  /*66e0*/  LOP3.LUT R18, R3, 0x10, R6, 0x78, !PT ;  /* 0x0000001003127812 */ /* 0x000fe200078e7806 */
[----:B------:R3:W-:Y:S01]  /*66f0*/  ST.E desc[UR44][R22.64], RZ ;  /* 0x000000ff16007985 */ /* 0x0007e2000c10192c */
[----:B------:R-:W-:-:S02]  /*6700*/  LOP3.LUT R14, R2, 0x10, R7, 0x78, !PT ;  /* 0x00000010020e7812 */ /* 0x000fc400078e7807 */
[----:B------:R-:W-:Y:S01]  /*6710*/  LOP3.LUT R12, R0, 0x10, R5, 0x78, !PT ;  /* 0x00000010000c7812 */ /* 0x000fe200078e7805 */
[----:B------:R3:W-:Y:S04]  /*6720*/  ST.E desc[UR44][R20.64], RZ ;  /* 0x000000ff14007985 */ /* 0x0007e8000c10192c */
[----:B------:R3:W-:Y:S04]  /*6730*/  ST.E desc[UR44][R18.64], RZ ;  /* 0x000000ff12007985 */ /* 0x0007e8000c10192c */
[----:B------:R3:W-:Y:S04]  /*6740*/  ST.E desc[UR44][R14.64], RZ ;  /* 0x000000ff0e007985 */ /* 0x0007e8000c10192c */
[----:B------:R3:W-:Y:S01]  /*6750*/  ST.E desc[UR44][R12.64], RZ ;  /* 0x000000ff0c007985 */ /* 0x0007e2000c10192c */
[----:B------:R-:W-:Y:S01]  /*6760*/  @!PT LDS RZ, [RZ] ;  /* 0x00000000fffff984 */ /* 0x000fe20000000800 */
[----:B------:R-:W-:Y:S01]  /*6770*/  @!PT LDS RZ, [RZ] ;  /* 0x00000000fffff984 */ /* 0x000fe20000000800 */
[----:B------:R-:W-:Y:S01]  /*6780*/  @!PT LDS RZ, [RZ] ;  /* 0x00000000fffff984 */ /* 0x000fe20000000800 */
[----:B------:R-:W-:Y:S01]  /*6790*/  @!PT LDS RZ, [RZ] ;  /* 0x00000000fffff984 */ /* 0x000fe20000000800 */
[----:B------:R1:W-:Y:S06]  /*67a0*/  MEMBAR.ALL.CTA ;  /* 0x0000000000007992 */ /* 0x0003ec0000008000 */
[----:B-1----:R-:W1:Y:S01]  /*67b0*/  FENCE.VIEW.ASYNC.S ;  /* 0x00000000000073c6 */ /* 0x002e620000000000 */
[----:B------:R-:W-:Y:S05]  /*67c0*/  BRA.U UP0, `(.L_x_161) ;  /* 0x0000000100047547 */ /* 0x000fea000b800000 */
[----:B------:R-:W-:Y:S05]  /*67d0*/  BPT.TRAP 0x1 ;  /* 0x000000040000795c */ /* 0x000fea0000300000 */
.L_x_161:
[----:B------:R-:W-:Y:S01]  /*67e0*/  SHF.L.U32 R3, R28, 0x1f, RZ ;  /* 0x0000001f1c037819 */ /* 0x000fe200000006ff */
[----:B------:R-:W-:Y:S03]  /*67f0*/  BSSY B0, `(.L_x_162) ;  /* 0x0000003000007945 */ /* 0x000fe60003800000 */
[----:B-1----:R-:W1:Y:S02]  /*6800*/  SYNCS.PHASECHK.TRANS64.TRYWAIT P0, [R16+URZ+0x58c8], R3 ;  /* 0x0058c803100075a7 */ /* 0x002e6400080011ff */
[----:B-1----:R-:W-:Y:S05]  /*6810*/  @!P0 BRA `(.L_x_163) ;  /* 0x000000c4001c8947 */ /* 0x002fea0003800000 */
.L_x_405:
[----:B------:R-:W-:Y:S05]  /*6820*/  BSYNC B0 ;  /* 0x0000000000007941 */ /* 0x000fea0003800000 */
.L_x_162:
[----:B------:R-:W-:Y:S05]  /*6830*/  @!P5 BRA `(.L_x_164) ;  /* 0x0000000000ccd947 */ /* 0x000fea0003800000 */
[----:B------:R-:W2:Y:S01]  /*6840*/  LDC R0, c[0x0][0x904] ;  /* 0x00024100ff007b82 */ /* 0x000ea20000000800 */
[----:B------:R-:W1:Y:S01]  /*6850*/  LDCU.64 UR4, c[0x0][0x908] ;  /* 0x00012100ff0477ac */ /* 0x000e620008000a00 */
[----:B------:R-:W-:Y:S01]  /*6860*/  BSSY.RECONVERGENT B0, `(.L_x_164) ;  /* 0x0000030000007945 */ /* 0x000fe20003800200 */
[----:B-1----:R-:W-:Y:S01]  /*6870*/  IMAD.HI.U32 R3, R30, UR4, RZ ;  /* 0x000000041e037c27 */ /* 0x002fe2000f8e00ff */
[----:B------:R-:W1:Y:S01]  /*6880*/  LDCU UR4, c[0x0][0x380] ;  /* 0x00007000ff0477ac */ /* 0x000e620008000800 */
[----:B--2---:R-:W-:-:S03]  /*6890*/  ISETP.NE.AND P0, PT, R0, 0x1, PT ;  /* 0x000000010000780c */ /* 0x004fc60003f05270 */
[----:B------:R-:W-:-:S04]  /*68a0*/  SHF.R.U32.HI R3, RZ, UR5, R3 ;  /* 0x00000005ff037c19 */ /* 0x000fc80008011603 */
[----:B------:R-:W-:-:S05]  /*68b0*/  SEL R3, R30, R3, !P0 ;  /* 0x000000031e037207 */ /* 0x000fca0004000000 */
[----:B------:R-:W-:-:S04]  /*68c0*/  IMAD.MOV R3, RZ, RZ, -R3 ;  /* 0x000000ffff037224 */ /* 0x000fc800078e0a03 */
[----:B------:R-:W-:-:S05]  /*68d0*/  IMAD R4, R0, R3, R30 ;  /* 0x0000000300047224 */ /* 0x000fca00078e021e */
[----:B------:R-:W-:-:S05]  /*68e0*/  LEA R4, R4, R29, 0x8 ;  /* 0x0000001d04047211 */ /* 0x000fca00078e40ff */
[----:B------:R-:W-:-:S05]  /*68f0*/  VIADD R4, R4, 0x80 ;  /* 0x0000008004047836 */ /* 0x000fca0000000000 */
[----:B-1----:R-:W-:-:S13]  /*6900*/  ISETP.GE.AND P0, PT, R4, UR4, PT ;  /* 0x0000000404007c0c */ /* 0x002fda000bf06270 */
[----:B------:R-:W-:Y:S05]  /*6910*/  @P0 BRA `(.L_x_165) ;  /* 0x0000000000900947 */ /* 0x000fea0003800000 */
[----:B------:R-:W1:Y:S01]  /*6920*/  LDC R5, c[0x0][0x38c] ;  /* 0x0000e300ff057b82 */ /* 0x000e620000000800 */
[----:B------:R-:W-:Y:S01]  /*6930*/  IMAD.MOV.U32 R6, RZ, RZ, RZ ;  /* 0x000000ffff067224 */ /* 0x000fe200078e00ff */
[----:B------:R-:W2:Y:S01]  /*6940*/  LDCU UR6, c[0x0][0x890] ;  /* 0x00011200ff0677ac */ /* 0x000ea20008000800 */
[----:B------:R-:W4:Y:S01]  /*6950*/  LDCU.64 UR4, c[0x0][0x888] ;  /* 0x00011100ff0477ac */ /* 0x000f220008000a00 */
[----:B--2---:R-:W-:Y:S01]  /*6960*/  IMAD R25, R25, UR6, R4 ;  /* 0x0000000619197c24 */ /* 0x004fe2000f8e0204 */
[----:B-1----:R-:W-:-:S04]  /*6970*/  IABS R3, R5 ;  /* 0x0000000500037213 */ /* 0x002fc80000000000 */
[----:B------:R-:W1:Y:S08]  /*6980*/  I2F.RP R9, R3 ;  /* 0x0000000300097306 */ /* 0x000e700000209400 */
[----:B-1----:R-:W1:Y:S02]  /*6990*/  MUFU.RCP R8, R9 ;  /* 0x0000000900087308 */ /* 0x002e640000001000 */
[----:B-1----:R-:W-:-:S06]  /*69a0*/  IADD3 R8, PT, PT, R8, 0xffffffe, RZ ;  /* 0x0ffffffe08087810 */ /* 0x002fcc0007ffe0ff */
[----:B------:R-:W1:Y:S02]  /*69b0*/  F2I.FTZ.U32.TRUNC.NTZ R7, R8 ;  /* 0x0000000800077305 */ /* 0x000e64000021f000 */
[----:B-1----:R-:W-:-:S05]  /*69c0*/  IADD3 R0, PT, PT, RZ, -R7, RZ ;  /* 0x80000007ff007210 */ /* 0x002fca0007ffe0ff */
[----:B------:R-:W-:Y:S01]  /*69d0*/  IMAD R2, R0, R3, RZ ;  /* 0x0000000300027224 */ /* 0x000fe200078e02ff */
[----:B------:R-:W-:-:S03]  /*69e0*/  IABS R0, R24 ;  /* 0x0000001800007213 */ /* 0x000fc60000000000 */
[----:B------:R-:W-:Y:S01]  /*69f0*/  IMAD.HI.U32 R7, R7, R2, R6 ;  /* 0x0000000207077227 */ /* 0x000fe200078e0006 */
[----:B------:R-:W-:-:S05]  /*6a00*/  MOV R6, R0 ;  /* 0x0000000000067202 */ /* 0x000fca0000000f00 */
[----:B------:R-:W-:-:S04]  /*6a10*/  IMAD.HI.U32 R2, R7, R6, RZ ;  /* 0x0000000607027227 */ /* 0x000fc800078e00ff */
[----:B------:R-:W-:-:S04]  /*6a20*/  IMAD.MOV R0, RZ, RZ, -R2 ;  /* 0x000000ffff007224 */ /* 0x000fc800078e0a02 */
[C---:B------:R-:W-:Y:S02]  /*6a30*/  IMAD R0, R3.reuse, R0, R6 ;  /* 0x0000000003007224 */ /* 0x040fe400078e0206 */
[----:B------:R-:W1:Y:S03]  /*6a40*/  LDC.64 R6, c[0x0][0x880] ;  /* 0x00022000ff067b82 */ /* 0x000e660000000a00 */
[----:B------:R-:W-:-:S13]  /*6a50*/  ISETP.GT.U32.AND P0, PT, R3, R0, PT ;  /* 0x000000000300720c */ /* 0x000fda0003f04070 */
[-C--:B------:R-:W-:Y:S01]  /*6a60*/  @!P0 IADD3 R0, PT, PT, R0, -R3.reuse, RZ ;  /* 0x8000000300008210 */ /* 0x080fe20007ffe0ff */
[----:B------:R-:W-:Y:S01]  /*6a70*/  @!P0 VIADD R2, R2, 0x1 ;  /* 0x0000000102028836 */ /* 0x000fe20000000000 */
[----:B------:R-:W-:Y:S02]  /*6a80*/  ISETP.NE.AND P0, PT, R5, RZ, PT ;  /* 0x000000ff0500720c */ /* 0x000fe40003f05270 */
[----:B------:R-:W-:Y:S02]  /*6a90*/  ISETP.GE.U32.AND P2, PT, R0, R3, PT ;  /* 0x000000030000720c */ /* 0x000fe40003f46070 */
[----:B------:R-:W-:-:S04]  /*6aa0*/  LOP3.LUT R0, R24, R5, RZ, 0x3c, !PT ;  /* 0x0000000518007212 */ /* 0x000fc800078e3cff */
[----:B------:R-:W-:-:S07]  /*6ab0*/  ISETP.GE.AND P1, PT, R0, RZ, PT ;  /* 0x000000ff0000720c */ /* 0x000fce0003f26270 */
[----:B------:R-:W-:-:S06]  /*6ac0*/  @P2 IADD3 R2, PT, PT, R2, 0x1, RZ ;  /* 0x0000000102022810 */ /* 0x000fcc0007ffe0ff */
[----:B------:R-:W-:Y:S01]  /*6ad0*/  @!P1 IMAD.MOV R2, RZ, RZ, -R2 ;  /* 0x000000ffff029224 */ /* 0x000fe200078e0a02 */
[----:B------:R-:W-:-:S04]  /*6ae0*/  @!P0 LOP3.LUT R2, RZ, R5, RZ, 0x33, !PT ;  /* 0x00000005ff028212 */ /* 0x000fc800078e33ff */
[C---:B------:R-:W-:Y:S01]  /*6af0*/  IADD3 R0, PT, PT, -R2.reuse, RZ, RZ ;  /* 0x000000ff02007210 */ /* 0x040fe20007ffe1ff */
[----:B----4-:R-:W-:-:S04]  /*6b00*/  IMAD R25, R2, UR5, R25 ;  /* 0x0000000502197c24 */ /* 0x010fc8000f8e0219 */
[----:B------:R-:W-:-:S04]  /*6b10*/  IMAD R0, R5, R0, R24 ;  /* 0x0000000005007224 */ /* 0x000fc800078e0218 */
[----:B------:R-:W-:Y:S02]  /*6b20*/  IMAD R25, R0, UR4, R25 ;  /* 0x0000000400197c24 */ /* 0x000fe4000f8e0219 */
[----:B------:R-:W-:Y:S02]  /*6b30*/  IMAD.MOV.U32 R0, RZ, RZ, -0x800000 ;  /* 0xff800000ff007424 */ /* 0x000fe400078e00ff */
[----:B-1----:R-:W-:-:S05]  /*6b40*/  IMAD.WIDE R6, R25, 0x4, R6 ;  /* 0x0000000419067825 */ /* 0x002fca00078e0206 */
[----:B------:R1:W-:Y:S02]  /*6b50*/  STG.E desc[UR44][R6.64], R0 ;  /* 0x0000000006007986 */ /* 0x0003e4000c10192c */
.L_x_165:
[----:B------:R-:W-:Y:S05]  /*6b60*/  BSYNC.RECONVERGENT B0 ;  /* 0x0000000000007941 */ /* 0x000fea0003800200 */
.L_x_164:
[----:B------:R-:W-:Y:S01]  /*6b70*/  @!PT LDS RZ, [RZ] ;  /* 0x00000000fffff984 */ /* 0x000fe20000000800 */
[----:B------:R-:W-:Y:S01]  /*6b80*/  @!PT LDS RZ, [RZ] ;  /* 0x00000000fffff984 */ /* 0x000fe20000000800 */
[----:B------:R-:W-:Y:S01]  /*6b90*/  @!PT LDS RZ, [RZ] ;  /* 0x00000000fffff984 */ /* 0x000fe20000000800 */
[----:B------:R-:W-:Y:S01]  /*6ba0*/  @!PT LDS RZ, [RZ] ;  /* 0x00000000fffff984 */ /* 0x000fe20000000800 */
[----:B------:R2:W-:Y:S06]  /*6bb0*/  MEMBAR.ALL.CTA ;  /* 0x0000000000007992 */ /* 0x0005ec0000008000 */
[----:B--2---:R-:W2:Y:S01]  /*6bc0*/  FENCE.VIEW.ASYNC.S ;  /* 0x00000000000073c6 */ /* 0x004ea20000000000 */
[----:B------:R-:W-:-:S09]  /*6bd0*/  UISETP.NE.AND UP0, UPT, UR41, URZ, UPT ;  /* 0x000000ff2900728c */ /* 0x000fd2000bf05270 */
[----:B------:R-:W-:Y:S05]  /*6be0*/  BRA.U UP0, `(.L_x_166) ;  /* 0x0000000100047547 */ /* 0x000fea000b800000 */
[----:B------:R-:W-:Y:S05]  /*6bf0*/  BPT.TRAP 0x1 ;  /* 0x000000040000795c */ /* 0x000fea0000300000 */
.L_x_166:
[----:B--2---:R2:W-:Y:S01]  /*6c00*/  SYNCS.ARRIVE.TRANS64.A1T0 RZ, [R16+URZ+0x58b8], RZ ;  /* 0x0058b8ff10ff79a7 */ /* 0x0045e200081000ff */
[----:B------:R-:W-:Y:S01]  /*6c10*/  LOP3.LUT R28, R28, 0x1, RZ, 0x3c, !PT ;  /* 0x000000011c1c7812 */ /* 0x000fe200078e3cff */
[----:B------:R-:W-:Y:S06]  /*6c20*/  BRA `(.L_x_92) ;  /* 0x0000002000247947 */ /* 0x000fec0003800000 */
.L_x_93:
[----:B------:R-:W-:Y:S01]  /*6c30*/  LEA R3, R4, 0x100, 0x8 ;  /* 0x0000010004037811 */ /* 0x000fe200078e40ff */
[----:B------:R-:W-:Y:S02]  /*6c40*/  UIADD3 UR5, UPT, UPT, UR5, 0x3f, URZ ;  /* 0x0000003f05057890 */ /* 0x000fe4000fffe0ff */
[----:B------:R-:W-:Y:S01]  /*6c50*/  UISETP.NE.AND UP0, UPT, UR40, URZ, UPT ;  /* 0x000000ff2800728c */ /* 0x000fe2000bf05270 */
[----:B------:R-:W-:Y:S01]  /*6c60*/  SHF.R.S32.HI R0, RZ, 0x1f, R3 ;  /* 0x0000001fff007819 */ /* 0x000fe20000011403 */
[----:B------:R-:W-:-:S03]  /*6c70*/  USHF.R.S32.HI UR4, URZ, 0x1f, UR5 ;  /* 0x0000001fff047899 */ /* 0x000fc60008011405 */
[----:B------:R-:W-:Y:S01]  /*6c80*/  LEA.HI R0, R0, R3, RZ, 0x6 ;  /* 0x0000000300007211 */ /* 0x000fe200078f30ff */
[----:B------:R-:W-:-:S04]  /*6c90*/  ULEA.HI UR4, UR4, UR5, URZ, 0x6 ;  /* 0x0000000504047291 */ /* 0x000fc8000f8f30ff */
[----:B------:R-:W-:Y:S01]  /*6ca0*/  VIADD R20, R0, 0x3f ;  /* 0x0000003f00147836 */ /* 0x000fe20000000000 */
[----:B------:R-:W-:-:S04]  /*6cb0*/  USHF.R.S32.HI UR4, URZ, 0x6, UR4 ;  /* 0x00000006ff047899 */ /* 0x000fc80008011404 */
[----:B------:R-:W-:-:S04]  /*6cc0*/  SHF.R.S32.HI R20, RZ, 0x6, R20 ;  /* 0x00000006ff147819 */ /* 0x000fc80000011414 */
[----:B------:R-:W-:Y:S01]  /*6cd0*/  VIMNMX R20, PT, PT, R20, UR4, PT ;  /* 0x0000000414147c48 */ /* 0x000fe2000bfe0100 */
[----:B------:R-:W-:Y:S06]  /*6ce0*/  BRA.U !UP0, `(.L_x_167) ;  /* 0x0000000108047547 */ /* 0x000fec000b800000 */
[----:B------:R-:W-:Y:S05]  /*6cf0*/  BPT.TRAP 0x1 ;  /* 0x000000040000795c */ /* 0x000fea0000300000 */
.L_x_167:
[----:B------:R-:W1:Y:S01]  /*6d00*/  S2R R32, SR_CgaCtaId ;  /* 0x0000000000207919 */ /* 0x000e620000008800 */
[----:B------:R-:W-:Y:S01]  /*6d10*/  MOV R5, 0x400 ;  /* 0x0000040000057802 */ /* 0x000fe20000000f00 */
[----:B------:R-:W-:Y:S01]  /*6d20*/  BSSY B0, `(.L_x_168) ;  /* 0x0000005000007945 */ /* 0x000fe20003800000 */
[----:B------:R-:W-:Y:S02]  /*6d30*/  SHF.L.U32 R3, R27, 0x1f, RZ ;  /* 0x0000001f1b037819 */ /* 0x000fe400000006ff */
[----:B-1----:R-:W-:-:S04]  /*6d40*/  LEA R0, R32, R5, 0x18 ;  /* 0x0000000520007211 */ /* 0x002fc800078ec0ff */
[----:B------:R-:W1:Y:S02]  /*6d50*/  SYNCS.PHASECHK.TRANS64.TRYWAIT P0, [R0+URZ+0x5870], R3 ;  /* 0x00587003000075a7 */ /* 0x000e6400080011ff */
[----:B-1----:R-:W-:Y:S05]  /*6d60*/  @!P0 BRA `(.L_x_169) ;  /* 0x000000bc00dc8947 */ /* 0x002fea0003800000 */
.L_x_406:
[----:B------:R-:W-:Y:S05]  /*6d70*/  BSYNC B0 ;  /* 0x0000000000007941 */ /* 0x000fea0003800000 */
.L_x_168:
[----:B------:R-:W-:-:S09]  /*6d80*/  UISETP.NE.AND UP0, UPT, UR40, URZ, UPT ;  /* 0x000000ff2800728c */ /* 0x000fd2000bf05270 */
[----:B------:R-:W-:Y:S05]  /*6d90*/  BRA.U !UP0, `(.L_x_170) ;  /* 0x0000000108047547 */ /* 0x000fea000b800000 */
[----:B------:R-:W-:Y:S05]  /*6da0*/  BPT.TRAP 0x1 ;  /* 0x000000040000795c */ /* 0x000fea0000300000 */
.L_x_170:
[----:B------:R-:W-:Y:S01]  /*6db0*/  IADD3 R21, PT, PT, R0, 0x5878, RZ ;  /* 0x0000587800157810 */ /* 0x000fe20007ffe0ff */
[----:B------:R-:W-:-:S03]  /*6dc0*/  UISETP.NE.AND UP0, UPT, UR39, URZ, UPT ;  /* 0x000000ff2700728c */ /* 0x000fc6000bf05270 */
[----:B------:R-:W-:-:S04]  /*6dd0*/  PRMT R4, R32, 0x654, R21 ;  /* 0x0000065420047816 */ /* 0x000fc80000000015 */
[----:B------:R2:W-:Y:S02]  /*6de0*/  SYNCS.ARRIVE.TRANS64.RED.A1T0 RZ, [R4+URZ], RZ ;  /* 0x000000ff04ff79a7 */ /* 0x0005e400081004ff */
[----:B------:R-:W-:Y:S05]  /*6df0*/  BRA.U !UP0, `(.L_x_171) ;  /* 0x0000000108047547 */ /* 0x000fea000b800000 */
[----:B------:R-:W-:Y:S05]  /*6e00*/  BPT.TRAP 0x1 ;  /* 0x000000040000795c */ /* 0x000fea0000300000 */
.L_x_171:
[----:B------:R-:W-:Y:S01]  /*6e10*/  IMAD.U32 R2, RZ, RZ, UR42 ;  /* 0x0000002aff027e24 */ /* 0x000fe2000f8e00ff */
[----:B------:R-:W-:-:S04]  /*6e20*/  ISETP.GE.AND P0, PT, R20, 0x2, PT ;  /* 0x000000021400780c */ /* 0x000fc80003f06270 */
[----:B-1----:R-:W-:-:S04]  /*6e30*/  SHF.L.U32 R3, R2, 0x1f, RZ ;  /* 0x0000001f02037819 */ /* 0x002fc800000006ff */
[----:B------:R-:W1:Y:S02]  /*6e40*/  SYNCS.PHASECHK.TRANS64.TRYWAIT P1, [R0+URZ+0x5880], R3 ;  /* 0x00588003000075a7 */ /* 0x000e6400080211ff */
[----:B-1----:R-:W-:Y:S05]  /*6e50*/  @!P1 BRA `(.L_x_172) ;  /* 0x000000bc00b49947 */ /* 0x002fea0003800000 */
.L_x_407:
[----:B------:R-:W-:Y:S01]  /*6e60*/  LOP3.LUT R2, R27, 0x1, RZ, 0x3c, !PT ;  /* 0x000000011b027812 */ /* 0x000fe200078e3cff */
[----:B------:R-:W-:Y:S06]  /*6e70*/  @!P0 BRA `(.L_x_173) ;  /* 0x0000000400e88947 */ /* 0x000fec0003800000 */
.L_x_188:
[----:B------:R-:W-:Y:S05]  /*6e80*/  YIELD ;  /* 0x0000000000007946 */ /* 0x000fea0003800000 */
[----:B------:R-:W-:Y:S01]  /*6e90*/  UISETP.NE.AND UP0, UPT, UR40, URZ, UPT ;  /* 0x000000ff2800728c */ /* 0x000fe2000bf05270 */
[C---:B------:R-:W-:Y:S01]  /*6ea0*/  ISETP.GT.U32.AND P1, PT, R20.reuse, 0x2, PT ;  /* 0x000000021400780c */ /* 0x040fe20003f24070 */
[----:B------:R-:W-:Y:S01]  /*6eb0*/  IMAD.MOV.U32 R27, RZ, RZ, R2 ;  /* 0x000000ffff1b7224 */ /* 0x000fe200078e0002 */
[----:B------:R-:W-:-:S06]  /*6ec0*/  IADD3 R20, PT, PT, R20, -0x1, RZ ;  /* 0xffffffff14147810 */ /* 0x000fcc0007ffe0ff */
[----:B-123--:R-:W-:Y:S05]  /*6ed0*/  BRA.U !UP0, `(.L_x_174) ;  /* 0x0000000108047547 */ /* 0x00efea000b800000 */
[----:B------:R-:W-:Y:S05]  /*6ee0*/  BPT.TRAP 0x1 ;  /* 0x000000040000795c */ /* 0x000fea0000300000 */
.L_x_174:
[----:B-1----:R-:W-:Y:S01]  /*6ef0*/  SHF.L.U32 R3, R27, 0x1f, RZ ;  /* 0x0000001f1b037819 */ /* 0x002fe200000006ff */
[----:B------:R-:W-:-:S03]  /*6f00*/  IMAD.U32 R22, R26, 0x10000, RZ ;  /* 0x000100001a167824 */ /* 0x000fc600078e00ff */
[----:B------:R-:W1:Y:S02]  /*6f10*/  SYNCS.PHASECHK.TRANS64.TRYWAIT P0, [R0+URZ+0x5870], R3 ;  /* 0x00587003000075a7 */ /* 0x000e6400080011ff */
[----:B------:R-:W-:Y:S01]  /*6f20*/  LOP3.LUT R22, R22, 0x600000, RZ, 0xc0, !PT ;  /* 0x0060000016167812 */ /* 0x000fe200078ec0ff */
[----:B-1----:R-:W-:Y:S06]  /*6f30*/  @!P0 BRA `(.L_x_175) ;  /* 0x000000bc00908947 */ /* 0x002fec0003800000 */
.L_x_408:
[----:B------:R-:W-:Y:S05]  /*6f40*/  WARPSYNC.ALL ;  /* 0x0000000000007948 */ /* 0x000fea0003800000 */
[----:B------:R-:W-:Y:S01]  /*6f50*/  R2UR UR4, R22 ;  /* 0x00000000160472ca */ /* 0x000fe200000e0000 */
[----:B------:R-:W-:Y:S01]  /*6f60*/  UISETP.NE.AND UP0, UPT, UR41, URZ, UPT ;  /* 0x000000ff2900728c */ /* 0x000fe2000bf05270 */
[----:B------:R-:W-:-:S11]  /*6f70*/  PLOP3.LUT P0, PT, PT, PT, PT, 0x80, 0x8 ;  /* 0x000000000008781c */ /* 0x000fd60003f0f070 */
[----:B-1----:R-:W1:Y:S02]  /*6f80*/  LDTM.x2 R2, tmem[UR4] ;  /* 0x00000004000279ee */ /* 0x002e6400080c0000 */
[----:B-1----:R-:W-:-:S13]  /*6f90*/  FSETP.NEU.AND P3, PT, R2, R3, PT ;  /* 0x000000030200720b */ /* 0x002fda0003f6d000 */
[----:B--2---:R-:W1:Y:S01]  /*6fa0*/  @P3 LDC R4, c[0x0][0x704] ;  /* 0x0001c100ff043b82 */ /* 0x004e620000000800 */
[----:B------:R-:W-:-:S04]  /*6fb0*/  @P3 FADD R3, R2, -R3 ;  /* 0x8000000302033221 */ /* 0x000fc80000000000 */
[----:B-1----:R-:W-:Y:S01]  /*6fc0*/  @P3 FMUL R4, R3, R4 ;  /* 0x0000000403043220 */ /* 0x002fe20000400000 */
[----:B------:R-:W-:-:S04]  /*6fd0*/  IMAD.MOV.U32 R3, RZ, RZ, 0x3f800000 ;  /* 0x3f800000ff037424 */ /* 0x000fc800078e00ff */
[----:B------:R-:W-:-:S04]  /*6fe0*/  @P3 FSETP.GEU.AND P2, PT, R4, -126, PT ;  /* 0xc2fc00000400380b */ /* 0x000fc80003f4e000 */
[----:B------:R-:W-:-:S13]  /*6ff0*/  @P3 PLOP3.LUT P0, PT, P2, PT, PT, 0x80, 0x8 ;  /* 0x000000000008381c */ /* 0x000fda000170f070 */
[----:B------:R-:W-:-:S04]  /*7000*/  @!P0 FMUL R4, R4, 0.5 ;  /* 0x3f00000004048820 */ /* 0x000fc80000400000 */
[----:B------:R-:W1:Y:S02]  /*7010*/  @P3 MUFU.EX2 R2, R4 ;  /* 0x0000000400023308 */ /* 0x000e640000000800 */
[----:B-1----:R-:W-:-:S05]  /*7020*/  @!P0 FMUL R2, R2, R2 ;  /* 0x0000000202028220 */ /* 0x002fca0000400000 */
[----:B------:R-:W-:Y:S01]  /*7030*/  @P3 MOV R3, R2 ;  /* 0x0000000200033202 */ /* 0x000fe20000000f00 */
[----:B------:R-:W-:Y:S06]  /*7040*/  BRA.U UP0, `(.L_x_176) ;  /* 0x0000000100047547 */ /* 0x000fec000b800000 */
[----:B------:R-:W-:Y:S05]  /*7050*/  BPT.TRAP 0x1 ;  /* 0x000000040000795c */ /* 0x000fea0000300000 */
.L_x_176:
[----:B------:R-:W-:Y:S01]  /*7060*/  IMAD.U32 R23, RZ, RZ, UR43 ;  /* 0x0000002bff177e24 */ /* 0x000fe2000f8e00ff */
[----:B------:R-:W-:-:S04]  /*7070*/  FSETP.NEU.AND P2, PT, R3, 1, PT ;  /* 0x3f8000000300780b */ /* 0x000fc80003f4d000 */
[----:B------:R-:W-:-:S04]  /*7080*/  SHF.L.U32 R23, R23, 0x1f, RZ ;  /* 0x0000001f17177819 */ /* 0x000fc800000006ff */
[----:B------:R-:W1:Y:S02]  /*7090*/  SYNCS.PHASECHK.TRANS64.TRYWAIT P0, [R0+URZ+0x5890], R23 ;  /* 0x00589017000075a7 */ /* 0x000e6400080011ff */
[----:B-1----:R-:W-:Y:S05]  /*70a0*/  @!P0 BRA `(.L_x_177) ;  /* 0x000000bc00488947 */ /* 0x002fea0003800000 */
.L_x_409:
[----:B------:R-:W-:-:S13]  /*70b0*/  VOTE.ANY P0, P2 ;  /* 0x0000000000ff7806 */ /* 0x000fda0001000100 */
[----:B------:R-:W-:Y:S05]  /*70c0*/  @!P0 BRA `(.L_x_178) ;  /* 0x0000000000308947 */ /* 0x000fea0003800000 */
[----:B------:R-:W-:-:S04]  /*70d0*/  LOP3.LUT R2, R22, 0x100, RZ, 0xfc, !PT ;  /* 0x0000010016027812 */ /* 0x000fc800078efcff */
[----:B------:R-:W-:-:S13]  /*70e0*/  R2UR UR4, R2 ;  /* 0x00000000020472ca */ /* 0x000fda00000e0000 */
[----:B------:R-:W2:Y:S02]  /*70f0*/  LDTM.x16 R4, tmem[UR4] ;  /* 0x00000004000479ee */ /* 0x000ea40008240000 */
[C---:B--2---:R-:W-:Y:S02]  /*7100*/  @P2 FMUL2 R4, R3.reuse.F32, R4.F32x2.HI_LO ;  /* 0x000000040304224a */ /* 0x044fe40000040000 */
[C---:B------:R-:W-:Y:S02]  /*7110*/  @P2 FMUL2 R6, R3.reuse.F32, R6.F32x2.HI_LO ;  /* 0x000000060306224a */ /* 0x040fe40000040000 */
[C---:B------:R-:W-:Y:S02]  /*7120*/  @P2 FMUL2 R8, R3.reuse.F32, R8.F32x2.HI_LO ;  /* 0x000000080308224a */ /* 0x040fe40000040000 */
[C---:B------:R-:W-:Y:S02]  /*7130*/  @P2 FMUL2 R10, R3.reuse.F32, R10.F32x2.HI_LO ;  /* 0x0000000a030a224a */ /* 0x040fe40000040000 */
[----:B------:R-:W-:-:S02]  /*7140*/  @P2 FMUL2 R12, R3.F32, R12.F32x2.HI_LO ;  /* 0x0000000c030c224a */ /* 0x000fc40000040000 */
[C---:B------:R-:W-:Y:S02]  /*7150*/  @P2 FMUL2 R14, R3.reuse.F32, R14.F32x2.HI_LO ;  /* 0x0000000e030e224a */ /* 0x040fe40000040000 */
[C---:B------:R-:W-:Y:S02]  /*7160*/  @P2 FMUL2 R16, R3.reuse.F32, R16.F32x2.HI_LO ;  /* 0x000000100310224a */ /* 0x040fe40000040000 */
[----:B------:R-:W-:-:S04]  /*7170*/  @P2 FMUL2 R18, R3.F32, R18.F32x2.HI_LO ;  /* 0x000000120312224a */ /* 0x000fc80000040000 */
[----:B------:R2:W-:Y:S02]  /*7180*/  STTM.x16 tmem[UR4], R4 ;  /* 0x00000004000079ed */ /* 0x0005e40008240004 */
.L_x_178:
[----:B------:R-:W-:-:S09]  /*7190*/  UISETP.NE.AND UP0, UPT, UR39, URZ, UPT ;  /* 0x000000ff2700728c */ /* 0x000fd2000bf05270 */
[----:B------:R-:W-:Y:S05]  /*71a0*/  BRA.U !UP0, `(.L_x_179) ;  /* 0x0000000108047547 */ /* 0x000fea000b800000 */
[----:B------:R-:W-:Y:S05]  /*71b0*/  BPT.TRAP 0x1 ;  /* 0x000000040000795c */ /* 0x000fea0000300000 */
.L_x_179:
[----:B------:R-:W-:Y:S01]  /*71c0*/  IADD3 R3, PT, PT, R0, 0x5888, RZ ;  /* 0x0000588800037810 */ /* 0x000fe20007ffe0ff */
[----:B------:R-:W-:Y:S02]  /*71d0*/  UISETP.NE.AND UP0, UPT, UR41, URZ, UPT ;  /* 0x000000ff2900728c */ /* 0x000fe4000bf05270 */
[----:B------:R-:W-:Y:S01]  /*71e0*/  ULOP3.LUT UR42, UR42, 0x1, URZ, 0x3c, !UPT ;  /* 0x000000012a2a7892 */ /* 0x000fe2000f8e3cff */
[----:B------:R-:W-:-:S04]  /*71f0*/  PRMT R2, R32, 0x654, R3 ;  /* 0x0000065420027816 */ /* 0x000fc80000000003 */
[----:B------:R3:W-:Y:S01]  /*7200*/  SYNCS.ARRIVE.TRANS64.RED.A1T0 RZ, [R2+URZ], RZ ;  /* 0x000000ff02ff79a7 */ /* 0x0007e200081004ff */
[----:B------:R-:W4:Y:S01]  /*7210*/  FENCE.VIEW.ASYNC.T ;  /* 0x00000000000073c6 */ /* 0x000f220000000200 */
[----:B------:R-:W-:Y:S05]  /*7220*/  BRA.U UP0, `(.L_x_180) ;  /* 0x0000000100087547 */ /* 0x000fea000b800000 */
[----:B------:R-:W-:Y:S05]  /*7230*/  BPT.TRAP 0x1 ;  /* 0x000000040000795c */ /* 0x000fea0000300000 */
[----:B------:R-:W-:Y:S05]  /*7240*/  BPT.TRAP 0x1 ;  /* 0x000000040000795c */ /* 0x000fea0000300000 */
.L_x_180:
[----:B------:R-:W-:Y:S01]  /*7250*/  IADD3 R3, PT, PT, R0, 0x58a0, RZ ;  /* 0x000058a000037810 */ /* 0x000fe20007ffe0ff */
[----:B------:R-:W-:-:S03]  /*7260*/  UISETP.NE.AND UP0, UPT, UR39, URZ, UPT ;  /* 0x000000ff2700728c */ /* 0x000fc6000bf05270 */
[----:B---3--:R-:W-:-:S04]  /*7270*/  PRMT R2, R32, 0x654, R3 ;  /* 0x0000065420027816 */ /* 0x008fc80000000003 */
[----:B----4-:R3:W-:Y:S02]  /*7280*/  SYNCS.ARRIVE.TRANS64.RED.A1T0 RZ, [R2+URZ], RZ ;  /* 0x000000ff02ff79a7 */ /* 0x0107e400081004ff */
[----:B------:R-:W-:Y:S05]  /*7290*/  BRA.U !UP0, `(.L_x_181) ;  /* 0x0000000108047547 */ /* 0x000fea000b800000 */
[----:B------:R-:W-:Y:S05]  /*72a0*/  BPT.TRAP 0x1 ;  /* 0x000000040000795c */ /* 0x000fea0000300000 */
.L_x_181:
[----:B------:R-:W-:Y:S01]  /*72b0*/  IMAD.U32 R3, RZ, RZ, UR42 ;  /* 0x0000002aff037e24 */ /* 0x000fe2000f8e00ff */
[----:B---3--:R-:W-:-:S04]  /*72c0*/  LOP3.LUT R2, R22, 0x80, RZ, 0xfc, !PT ;  /* 0x0000008016027812 */ /* 0x008fc800078efcff */
[----:B------:R-:W-:-:S04]  /*72d0*/  SHF.L.U32 R3, R3, 0x1f, RZ ;  /* 0x0000001f03037819 */ /* 0x000fc800000006ff */
[----:B------:R-:W3:Y:S02]  /*72e0*/  SYNCS.PHASECHK.TRANS64.TRYWAIT P0, [R0+URZ+0x5880], R3 ;  /* 0x00588003000075a7 */ /* 0x000ee400080011ff */
[----:B---3--:R-:W-:Y:S05]  /*72f0*/  @!P0 BRA `(.L_x_182) ;  /* 0x000000b800c88947 */ /* 0x008fea0003800000 */
.L_x_410:
[----:B------:R-:W-:Y:S01]  /*7300*/  R2UR UR4, R2 ;  /* 0x00000000020472ca */ /* 0x000fe200000e0000 */
[----:B------:R-:W-:Y:S01]  /*7310*/  UISETP.NE.AND UP0, UPT, UR41, URZ, UPT ;  /* 0x000000ff2900728c */ /* 0x000fe2000bf05270 */
[----:B------:R-:W-:-:S11]  /*7320*/  PLOP3.LUT P0, PT, PT, PT, PT, 0x80, 0x8 ;  /* 0x000000000008781c */ /* 0x000fd60003f0f070 */
[----:B---3--:R-:W3:Y:S02]  /*7330*/  LDTM.x2 R2, tmem[UR4] ;  /* 0x00000004000279ee */ /* 0x008ee400080c0000 */
[----:B---3--:R-:W-:-:S13]  /*7340*/  FSETP.NEU.AND P3, PT, R2, R3, PT ;  /* 0x000000030200720b */ /* 0x008fda0003f6d000 */
[----:B--2---:R-:W2:Y:S01]  /*7350*/  @P3 LDC R4, c[0x0][0x704] ;  /* 0x0001c100ff043b82 */ /* 0x004ea20000000800 */
[----:B------:R-:W-:Y:S01]  /*7360*/  @P3 FADD R3, R2, -R3 ;  /* 0x8000000302033221 */ /* 0x000fe20000000000 */
[----:B------:R-:W-:-:S03]  /*7370*/  IMAD.MOV.U32 R2, RZ, RZ, 0x3f800000 ;  /* 0x3f800000ff027424 */ /* 0x000fc600078e00ff */
[----:B--2---:R-:W-:-:S05]  /*7380*/  @P3 FMUL R4, R3, R4 ;  /* 0x0000000403043220 */ /* 0x004fca0000400000 */
[----:B------:R-:W-:-:S04]  /*7390*/  @P3 FSETP.GEU.AND P2, PT, R4, -126, PT ;  /* 0xc2fc00000400380b */ /* 0x000fc80003f4e000 */
[----:B------:R-:W-:-:S13]  /*73a0*/  @P3 PLOP3.LUT P0, PT, P2, PT, PT, 0x80, 0x8 ;  /* 0x000000000008381c */ /* 0x000fda000170f070 */
[----:B------:R-:W-:-:S04]  /*73b0*/  @!P0 FMUL R4, R4, 0.5 ;  /* 0x3f00000004048820 */ /* 0x000fc80000400000 */
[----:B------:R-:W2:Y:S02]  /*73c0*/  @P3 MUFU.EX2 R3, R4 ;  /* 0x0000000400033308 */ /* 0x000ea40000000800 */
[----:B--2---:R-:W-:-:S05]  /*73d0*/  @!P0 FMUL R3, R3, R3 ;  /* 0x0000000303038220 */ /* 0x004fca0000400000 */
[----:B------:R-:W-:Y:S01]  /*73e0*/  @P3 MOV R2, R3 ;  /* 0x0000000300023202 */ /* 0x000fe20000000f00 */
[----:B------:R-:W-:Y:S06]  /*73f0*/  BRA.U UP0, `(.L_x_183) ;  /* 0x0000000100047547 */ /* 0x000fec000b800000 */
[----:B------:R-:W-:Y:S05]  /*7400*/  BPT.TRAP 0x1 ;  /* 0x000000040000795c */ /* 0x000fea0000300000 */
.L_x_183:
[----:B------:R-:W2:Y:S01]  /*7410*/  SYNCS.PHASECHK.TRANS64.TRYWAIT P0, [R0+URZ+0x5898], R23 ;  /* 0x00589817000075a7 */ /* 0x000ea200080011ff */
[----:B------:R-:W-:Y:S01]  /*7420*/  FSETP.NEU.AND P2, PT, R2, 1, PT ;  /* 0x3f8000000200780b */ /* 0x000fe20003f4d000 */
[----:B--2---:R-:W-:-:S12]  /*7430*/  @!P0 BRA `(.L_x_184) ;  /* 0x000000b8008c8947 */ /* 0x004fd80003800000 */
.L_x_411:
[----:B------:R-:W-:-:S13]  /*7440*/  VOTE.ANY P0, P2 ;  /* 0x0000000000ff7806 */ /* 0x000fda0001000100 */
[----:B------:R-:W-:Y:S05]  /*7450*/  @!P0 BRA `(.L_x_185) ;  /* 0x0000000000308947 */ /* 0x000fea0003800000 */
[----:B------:R-:W-:-:S04]  /*7460*/  LOP3.LUT R22, R22, 0x180, RZ, 0xfc, !PT ;  /* 0x0000018016167812 */ /* 0x000fc800078efcff */
[----:B------:R-:W-:-:S13]  /*7470*/  R2UR UR4, R22 ;  /* 0x00000000160472ca */ /* 0x000fda00000e0000 */
[----:B------:R-:W3:Y:S02]  /*7480*/  LDTM.x16 R4, tmem[UR4] ;  /* 0x00000004000479ee */ /* 0x000ee40008240000 */
[C---:B---3--:R-:W-:Y:S02]  /*7490*/  @P2 FMUL2 R4, R2.reuse.F32, R4.F32x2.HI_LO ;  /* 0x000000040204224a */ /* 0x048fe40000040000 */
        /* <DEDUP_REMOVED lines=8> */
.L_x_185:
[----:B------:R-:W-:-:S09]  /*7520*/  UISETP.NE.AND UP0, UPT, UR40, URZ, UPT ;  /* 0x000000ff2800728c */ /* 0x000fd2000bf05270 */
[----:B------:R-:W-:Y:S05]  /*7530*/  BRA.U !UP0, `(.L_x_186) ;  /* 0x0000000108047547 */ /* 0x000fea000b800000 */
[----:B------:R-:W-:Y:S05]  /*7540*/  BPT.TRAP 0x1 ;  /* 0x000000040000795c */ /* 0x000fea0000300000 */
.L_x_186:
[----:B---3--:R-:W-:Y:S01]  /*7550*/  PRMT R4, R32, 0x654, R21 ;  /* 0x0000065420047816 */ /* 0x008fe20000000015 */
[----:B------:R-:W-:-:S03]  /*7560*/  UISETP.NE.AND UP0, UPT, UR41, URZ, UPT ;  /* 0x000000ff2900728c */ /* 0x000fc6000bf05270 */
[----:B------:R3:W-:Y:S01]  /*7570*/  SYNCS.ARRIVE.TRANS64.RED.A1T0 RZ, [R4+URZ], RZ ;  /* 0x000000ff04ff79a7 */ /* 0x0007e200081004ff */
[----:B------:R-:W4:Y:S05]  /*7580*/  FENCE.VIEW.ASYNC.T ;  /* 0x00000000000073c6 */ /* 0x000f2a0000000200 */
[----:B------:R-:W-:Y:S05]  /*7590*/  BRA.U UP0, `(.L_x_187) ;  /* 0x0000000100087547 */ /* 0x000fea000b800000 */
[----:B------:R-:W-:Y:S05]  /*75a0*/  BPT.TRAP 0x1 ;  /* 0x000000040000795c */ /* 0x000fea0000300000 */
[----:B------:R-:W-:Y:S05]  /*75b0*/  BPT.TRAP 0x1 ;  /* 0x000000040000795c */ /* 0x000fea0000300000 */
.L_x_187:
[----:B------:R-:W-:Y:S01]  /*75c0*/  VIADD R3, R0, 0x58a8 ;  /* 0x000058a800037836 */ /* 0x000fe20000000000 */
[----:B------:R-:W-:-:S04]  /*75d0*/  ULOP3.LUT UR43, UR43, 0x1, URZ, 0x3c, !UPT ;  /* 0x000000012b2b7892 */ /* 0x000fc8000f8e3cff */
[----:B------:R-:W-:-:S04]  /*75e0*/  PRMT R2, R32, 0x654, R3 ;  /* 0x0000065420027816 */ /* 0x000fc80000000003 */
[----:B----4-:R4:W-:Y:S02]  /*75f0*/  SYNCS.ARRIVE.TRANS64.RED.A1T0 RZ, [R2+URZ], RZ ;  /* 0x000000ff02ff79a7 */ /* 0x0109e400081004ff */
[----:B----4-:R-:W-:Y:S01]  /*7600*/  LOP3.LUT R2, R27, 0x1, RZ, 0x3c, !PT ;  /* 0x000000011b027812 */ /* 0x010fe200078e3cff */
[----:B------:R-:W-:Y:S06]  /*7610*/  @P1 BRA `(.L_x_188) ;  /* 0xfffffff800181947 */ /* 0x000fec000383ffff */
.L_x_173:
[----:B------:R-:W-:-:S09]  /*7620*/  UISETP.NE.AND UP0, UPT, UR39, URZ, UPT ;  /* 0x000000ff2700728c */ /* 0x000fd2000bf05270 */
[----:B------:R-:W-:Y:S05]  /*7630*/  BRA.U !UP0, `(.L_x_189) ;  /* 0x0000000108047547 */ /* 0x000fea000b800000 */
[----:B------:R-:W-:Y:S05]  /*7640*/  BPT.TRAP 0x1 ;  /* 0x000000040000795c */ /* 0x000fea0000300000 */
.L_x_189:
[----:B------:R-:W-:Y:S01]  /*7650*/  IADD3 R35, PT, PT, R0, 0x5888, RZ ;  /* 0x0000588800237810 */ /* 0x000fe20007ffe0ff */
[----:B------:R-:W-:-:S03]  /*7660*/  UISETP.NE.AND UP0, UPT, UR40, URZ, UPT ;  /* 0x000000ff2800728c */ /* 0x000fc6000bf05270 */
[----:B-1----:R-:W-:-:S04]  /*7670*/  PRMT R3, R32, 0x654, R35 ;  /* 0x0000065420037816 */ /* 0x002fc80000000023 */
[----:B------:R1:W-:Y:S02]  /*7680*/  SYNCS.ARRIVE.TRANS64.RED.A1T0 RZ, [R3+URZ], RZ ;  /* 0x000000ff03ff79a7 */ /* 0x0003e400081004ff */
[----:B------:R-:W-:Y:S05]  /*7690*/  BRA.U !UP0, `(.L_x_190) ;  /* 0x0000000108047547 */ /* 0x000fea000b800000 */
[----:B------:R-:W-:Y:S05]  /*76a0*/  BPT.TRAP 0x1 ;  /* 0x000000040000795c */ /* 0x000fea0000300000 */
.L_x_190:
[----:B-1----:R-:W-:Y:S01]  /*76b0*/  SHF.L.U32 R3, R2, 0x1f, RZ ;  /* 0x0000001f02037819 */ /* 0x002fe200000006ff */
[----:B------:R-:W-:-:S03]  /*76c0*/  IMAD.U32 R34, R26, 0x10000, RZ ;  /* 0x000100001a227824 */ /* 0x000fc600078e00ff */
[----:B------:R-:W1:Y:S02]  /*76d0*/  SYNCS.PHASECHK.TRANS64.TRYWAIT P0, [R0+URZ+0x5870], R3 ;  /* 0x00587003000075a7 */ /* 0x000e6400080011ff */
[----:B------:R-:W-:Y:S01]  /*76e0*/  LOP3.LUT R34, R34, 0x600000, RZ, 0xc0, !PT ;  /* 0x0060000022227812 */ /* 0x000fe200078ec0ff */
[----:B-1----:R-:W-:Y:S06]  /*76f0*/  @!P0 BRA `(.L_x_191) ;  /* 0x000000b400f08947 */ /* 0x002fec0003800000 */
.L_x_412:
[----:B------:R-:W-:Y:S05]  /*7700*/  WARPSYNC.ALL ;  /* 0x0000000000007948 */ /* 0x000fea0003800000 */
[----:B------:R-:W-:Y:S01]  /*7710*/  R2UR UR4, R34 ;  /* 0x00000000220472ca */ /* 0x000fe200000e0000 */
[----:B------:R-:W-:-:S12]  /*7720*/  UISETP.NE.AND UP0, UPT, UR40, URZ, UPT ;  /* 0x000000ff2800728c */ /* 0x000fd8000bf05270 */
[----:B-1----:R-:W1:Y:S02]  /*7730*/  LDTM.x2 R2, tmem[UR4] ;  /* 0x00000004000279ee */ /* 0x002e6400080c0000 */
[----:B-1----:R-:W-:Y:S05]  /*7740*/  BRA.U !UP0, `(.L_x_192) ;  /* 0x0000000108047547 */ /* 0x002fea000b800000 */
[----:B------:R-:W-:Y:S05]  /*7750*/  BPT.TRAP 0x1 ;  /* 0x000000040000795c */ /* 0x000fea0000300000 */
.L_x_192:
[----:B------:R1:W-:Y:S01]  /*7760*/  SYNCS.ARRIVE.TRANS64.RED.A1T0 RZ, [R4+URZ], RZ ;  /* 0x000000ff04ff79a7 */ /* 0x0003e200081004ff */
[----:B------:R-:W-:-:S09]  /*7770*/  UISETP.NE.AND UP0, UPT, UR41, URZ, UPT ;  /* 0x000000ff2900728c */ /* 0x000fd2000bf05270 */
[----:B------:R-:W-:Y:S05]  /*7780*/  BRA.U UP0, `(.L_x_193) ;  /* 0x0000000100047547 */ /* 0x000fea000b800000 */
[----:B------:R-:W-:Y:S05]  /*7790*/  BPT.TRAP 0x1 ;  /* 0x000000040000795c */ /* 0x000fea0000300000 */
.L_x_193:
[----:B-123--:R-:W-:-:S04]  /*77a0*/  MOV R4, UR43 ;  /* 0x0000002b00047c02 */ /* 0x00efc80008000f00 */
[----:B------:R-:W-:-:S04]  /*77b0*/  SHF.L.U32 R5, R4, 0x1f, RZ ;  /* 0x0000001f04057819 */ /* 0x000fc800000006ff */
[----:B------:R-:W1:Y:S02]  /*77c0*/  SYNCS.PHASECHK.TRANS64.TRYWAIT P0, [R0+URZ+0x5890], R5 ;  /* 0x00589005000075a7 */ /* 0x000e6400080011ff */
[----:B-1----:R-:W-:Y:S05]  /*77d0*/  @!P0 BRA `(.L_x_194) ;  /* 0x000000b400cc8947 */ /* 0x002fea0003800000 */
.L_x_413:
[----:B------:R-:W-:-:S09]  /*77e0*/  UISETP.NE.AND UP0, UPT, UR41, URZ, UPT ;  /* 0x000000ff2900728c */ /* 0x000fd2000bf05270 */
[----:B------:R-:W-:Y:S05]  /*77f0*/  BRA.U UP0, `(.L_x_195) ;  /* 0x0000000100047547 */ /* 0x000fea000b800000 */
[----:B------:R-:W-:Y:S05]  /*7800*/  BPT.TRAP 0x1 ;  /* 0x000000040000795c */ /* 0x000fea0000300000 */
.L_x_195:
[----:B-1----:R-:W-:Y:S01]  /*7810*/  SHF.L.U32 R5, R28, 0x1f, RZ ;  /* 0x0000001f1c057819 */ /* 0x002fe200000006ff */
[----:B------:R-:W1:Y:S01]  /*7820*/  S2R R7, SR_SWINHI ;  /* 0x0000000000077919 */ /* 0x000e620000002f00 */
[----:B------:R-:W-:Y:S02]  /*7830*/  IMAD.SHL.U32 R36, R26, 0x10, RZ ;  /* 0x000000101a247824 */ /* 0x000fe400078e00ff */
[----:B------:R-:W2:Y:S03]  /*7840*/  SYNCS.PHASECHK.TRANS64.TRYWAIT P2, [R0+URZ+0x58c0], R5 ;  /* 0x0058c005000075a7 */ /* 0x000ea600080411ff */
[----:B------:R-:W-:Y:S02]  /*7850*/  LOP3.LUT R36, R36, 0x7f0, RZ, 0xc0, !PT ;  /* 0x000007f024247812 */ /* 0x000fe400078ec0ff */
[----:B------:R-:W-:Y:S02]  /*7860*/  MOV R40, R0 ;  /* 0x0000000000287202 */ /* 0x000fe40000000f00 */
[----:B-1----:R-:W-:-:S03]  /*7870*/  MOV R41, R7 ;  /* 0x0000000700297202 */ /* 0x002fc60000000f00 */
[----:B------:R-:W-:-:S03]  /*7880*/  IMAD.WIDE.U32 R40, R36, 0x2, R40 ;  /* 0x0000000224287825 */ /* 0x000fc600078e0028 */
[C---:B------:R-:W-:Y:S02]  /*7890*/  IADD3 R9, P0, PT, R40.reuse, 0x3810, RZ ;  /* 0x0000381028097810 */ /* 0x040fe40007f1e0ff */
[----:B------:R-:W-:-:S03]  /*78a0*/  IADD3 R7, P1, PT, R40, 0x3800, RZ ;  /* 0x0000380028077810 */ /* 0x000fc60007f3e0ff */
[--C-:B------:R-:W-:Y:S02]  /*78b0*/  IMAD.X R39, RZ, RZ, R41.reuse, P0 ;  /* 0x000000ffff277224 */ /* 0x100fe400000e0629 */
[----:B------:R-:W-:-:S03]  /*78c0*/  IMAD.X R41, RZ, RZ, R41, P1 ;  /* 0x000000ffff297224 */ /* 0x000fc600008e0629 */
[----:B------:R-:W-:Y:S02]  /*78d0*/  SHF.R.U64 R4, R9, 0x3, R39 ;  /* 0x0000000309047819 */ /* 0x000fe40000001227 */
[----:B------:R-:W-:Y:S01]  /*78e0*/  SHF.R.U64 R6, R7, 0x3, R41 ;  /* 0x0000000307067819 */ /* 0x000fe20000001229 */
[----:B--2---:R-:W-:Y:S06]  /*78f0*/  @!P2 BRA `(.L_x_196) ;  /* 0x000000b40098a947 */ /* 0x004fec0003800000 */
.L_x_414:
[----:B------:R-:W-:Y:S05]  /*7900*/  WARPSYNC.ALL ;  /* 0x0000000000007948 */ /* 0x000fea0003800000 */
[----:B------:R-:W-:Y:S02]  /*7910*/  LOP3.LUT R38, R9, 0x10, R4, 0x78, !PT ;  /* 0x0000001009267812 */ /* 0x000fe400078e7804 */
[----:B------:R-:W-:Y:S02]  /*7920*/  LOP3.LUT R40, R7, 0x10, R6, 0x78, !PT ;  /* 0x0000001007287812 */ /* 0x000fe400078e7806 */
[----:B------:R-:W-:Y:S01]  /*7930*/  LOP3.LUT R4, R34, 0x100, RZ, 0xfc, !PT ;  /* 0x0000010022047812 */ /* 0x000fe200078efcff */
[----:B------:R-:W2:Y:S01]  /*7940*/  LDCU UR5, c[0x0][0x708] ;  /* 0x0000e100ff0577ac */ /* 0x000ea20008000800 */
[----:B------:R-:W3:Y:S01]  /*7950*/  MUFU.RCP R20, R2 ;  /* 0x0000000200147308 */ /* 0x000ee20000001000 */
[----:B------:R-:W4:Y:S01]  /*7960*/  LDC R33, c[0x0][0x708] ;  /* 0x0001c200ff217b82 */ /* 0x000f220000000800 */
[----:B------:R-:W-:Y:S01]  /*7970*/  R2UR UR4, R4 ;  /* 0x00000000040472ca */ /* 0x000fe200000e0000 */
[----:B------:R-:W-:-:S12]  /*7980*/  BSSY.RECONVERGENT B2, `(.L_x_197) ;  /* 0x000000d000027945 */ /* 0x000fd80003800200 */
[----:B-1----:R-:W1:Y:S01]  /*7990*/  LDTM.x16 R4, tmem[UR4] ;  /* 0x00000004000479ee */ /* 0x002e620008240000 */
[----:B--2---:R-:W-:Y:S01]  /*79a0*/  MOV R23, UR5 ;  /* 0x0000000500177c02 */ /* 0x004fe20008000f00 */
[----:B---3--:R-:W-:-:S03]  /*79b0*/  FFMA R21, -R2, R20, 1 ;  /* 0x3f80000002157423 */ /* 0x008fc60000000114 */
[----:B------:R-:W2:Y:S01]  /*79c0*/  FCHK P0, R23, R2 ;  /* 0x0000000217007302 */ /* 0x000ea20000000000 */
[----:B------:R-:W-:-:S04]  /*79d0*/  FFMA R21, R20, R21, R20 ;  /* 0x0000001514157223 */ /* 0x000fc80000000014 */
[----:B------:R-:W-:-:S04]  /*79e0*/  FFMA R20, R21, UR5, RZ ;  /* 0x0000000515147c23 */ /* 0x000fc800080000ff */
[----:B------:R-:W-:-:S04]  /*79f0*/  FFMA R37, -R2, R20, UR5 ;  /* 0x0000000502257e23 */ /* 0x000fc80008000114 */
[----:B------:R-:W-:Y:S01]  /*7a00*/  FFMA R37, R21, R37, R20 ;  /* 0x0000002515257223 */ /* 0x000fe20000000014 */
[----:B-12---:R-:W-:Y:S05]  /*7a10*/  @!P0 BRA `(.L_x_198) ;  /* 0x00000000000c8947 */ /* 0x006fea0003800000 */
[----:B------:R-:W-:Y:S02]  /*7a20*/  MOV R22, 0x7a40 ;  /* 0x00007a4000167802 */ /* 0x000fe40000000f00 */
[----:B----4-:R-:W-:Y:S05]  /*7a30*/  CALL.REL.NOINC `($__internal_3_$__cuda_sm3x_div_rn_noftz_f32_slowpath) ;  /* 0x000000c0008c7944 */ /* 0x010fea0003c00000 */
[----:B------:R-:W-:Y:S02]  /*7a40*/  MOV R37, R20 ;  /* 0x0000001400257202 */ /* 0x000fe40000000f00 */
.L_x_198:
[----:B------:R-:W-:Y:S05]  /*7a50*/  BSYNC.RECONVERGENT B2 ;  /* 0x0000000000027941 */ /* 0x000fea0003800200 */
.L_x_197:
[----:B------:R-:W1:Y:S01]  /*7a60*/  LDCU.64 UR4, c[0x0][0x880] ;  /* 0x00011000ff0477ac */ /* 0x000e620008000a00 */
[C---:B------:R-:W-:Y:S02]  /*7a70*/  FMUL2 R4, R37.reuse.F32, R4.F32x2.HI_LO ;  /* 0x000000042504724a */ /* 0x040fe40000040000 */
[C---:B------:R-:W-:Y:S02]  /*7a80*/  FMUL2 R6, R37.reuse.F32, R6.F32x2.HI_LO ;  /* 0x000000062506724a */ /* 0x040fe40000040000 */
[----:B------:R-:W-:Y:S01]  /*7a90*/  FMUL2 R20, R37.F32, R8.F32x2.HI_LO ;  /* 0x000000082514724a */ /* 0x000fe20000040000 */
[----:B------:R-:W-:Y:S01]  /*7aa0*/  F2FP.F16.F32.PACK_AB R8, R5, R4 ;  /* 0x000000040508723e */ /* 0x000fe200000000ff */
        /* <DEDUP_REMOVED lines=10> */
[----:B------:R2:W-:Y:S01]  /*7b50*/  ST.E.128 desc[UR44][R40.64], R8 ;  /* 0x0000000828007985 */ /* 0x0005e2000c101d2c */
[----:B------:R-:W-:Y:S01]  /*7b60*/  F2FP.F16.F32.PACK_AB R6, R17, R16 ;  /* 0x000000101106723e */ /* 0x000fe200000000ff */
[----:B-1----:R-:W-:Y:S01]  /*7b70*/  UISETP.NE.U32.AND UP0, UPT, UR4, URZ, UPT ;  /* 0x000000ff0400728c */ /* 0x002fe2000bf05070 */
[----:B------:R-:W-:-:S03]  /*7b80*/  F2FP.F16.F32.PACK_AB R7, R19, R18 ;  /* 0x000000121307723e */ /* 0x000fc600000000ff */
[----:B------:R-:W-:Y:S02]  /*7b90*/  UISETP.NE.AND.EX UP0, UPT, UR5, URZ, UPT, UP0 ;  /* 0x000000ff0500728c */ /* 0x000fe4000bf05300 */
[----:B------:R2:W-:Y:S01]  /*7ba0*/  ST.E.128 desc[UR44][R38.64], R4 ;  /* 0x0000000426007985 */ /* 0x0005e2000c101d2c */
[----:B------:R-:W-:Y:S01]  /*7bb0*/  @!PT LDS RZ, [RZ] ;  /* 0x00000000fffff984 */ /* 0x000fe20000000800 */
[----:B------:R-:W-:Y:S01]  /*7bc0*/  @!PT LDS RZ, [RZ] ;  /* 0x00000000fffff984 */ /* 0x000fe20000000800 */
[----:B------:R-:W-:Y:S01]  /*7bd0*/  @!PT LDS RZ, [RZ] ;  /* 0x00000000fffff984 */ /* 0x000fe20000000800 */
[----:B------:R-:W-:Y:S01]  /*7be0*/  @!PT LDS RZ, [RZ] ;  /* 0x00000000fffff984 */ /* 0x000fe20000000800 */
[----:B------:R1:W-:Y:S06]  /*7bf0*/  MEMBAR.ALL.CTA ;  /* 0x0000000000007992 */ /* 0x0003ec0000008000 */
[----:B-1----:R-:W1:Y:S01]  /*7c00*/  FENCE.VIEW.ASYNC.S ;  /* 0x00000000000073c6 */ /* 0x002e620000000000 */
[----:B------:R-:W-:Y:S05]  /*7c10*/  BRA.U !UP0, `(.L_x_199) ;  /* 0x0000000508347547 */ /* 0x000fea000b800000 */
[C---:B------:R-:W-:Y:S01]  /*7c20*/  FSETP.GEU.AND P0, PT, R2.reuse, 1.175494350822287508e-38, PT ;  /* 0x008000000200780b */ /* 0x040fe20003f0e000 */
[----:B--2---:R-:W-:Y:S01]  /*7c30*/  HFMA2 R4, -RZ, RZ, 1.5048828125, 33.21875 ;  /* 0x3e055027ff047431 */ /* 0x004fe200000001ff */
[----:B------:R-:W2:Y:S01]  /*7c40*/  LDC R5, c[0x0][0x904] ;  /* 0x00024100ff057b82 */ /* 0x000ea20000000800 */
[----:B------:R-:W3:Y:S01]  /*7c50*/  LDCU.64 UR4, c[0x0][0x908] ;  /* 0x00012100ff0477ac */ /* 0x000ee20008000a00 */
[----:B------:R-:W-:Y:S01]  /*7c60*/  FSEL R9, RZ, -23, P0 ;  /* 0xc1b80000ff097808 */ /* 0x000fe20000000000 */
[----:B------:R-:W-:Y:S08]  /*7c70*/  BSSY.RECONVERGENT B0, `(.L_x_199) ;  /* 0x0000047000007945 */ /* 0x000ff00003800200 */
[----:B------:R-:W-:-:S05]  /*7c80*/  @!P0 FMUL R2, R2, 8388608 ;  /* 0x4b00000002028820 */ /* 0x000fca0000400000 */
[C---:B------:R-:W-:Y:S02]  /*7c90*/  IADD3 R13, PT, PT, R2.reuse, -0x3f2aaaab, RZ ;  /* 0xc0d55555020d7810 */ /* 0x040fe40007ffe0ff */
[----:B------:R-:W-:Y:S01]  /*7ca0*/  ISETP.GT.U32.AND P1, PT, R2, 0x7f7fffff, PT ;  /* 0x7f7fffff0200780c */ /* 0x000fe20003f24070 */
[----:B---3--:R-:W-:Y:S01]  /*7cb0*/  IMAD.HI.U32 R11, R30, UR4, RZ ;  /* 0x000000041e0b7c27 */ /* 0x008fe2000f8e00ff */
[----:B------:R-:W-:Y:S01]  /*7cc0*/  LOP3.LUT R13, R13, 0xff800000, RZ, 0xc0, !PT ;  /* 0xff8000000d0d7812 */ /* 0x000fe200078ec0ff */
[----:B------:R-:W3:Y:S03]  /*7cd0*/  LDCU UR4, c[0x0][0x380] ;  /* 0x00007000ff0477ac */ /* 0x000ee60008000800 */
[-C--:B------:R-:W-:Y:S02]  /*7ce0*/  IADD3 R7, PT, PT, R2, -R13.reuse, RZ ;  /* 0x8000000d02077210 */ /* 0x080fe40007ffe0ff */
[----:B------:R-:W-:Y:S01]  /*7cf0*/  SHF.R.U32.HI R11, RZ, UR5, R11 ;  /* 0x00000005ff0b7c19 */ /* 0x000fe2000801160b */
[----:B------:R-:W5:Y:S01]  /*7d00*/  LDCU UR5, c[0x0][0x700] ;  /* 0x0000e000ff0577ac */ /* 0x000f620008000800 */
[----:B--2---:R-:W-:Y:S01]  /*7d10*/  ISETP.NE.AND P0, PT, R5, 0x1, PT ;  /* 0x000000010500780c */ /* 0x004fe20003f05270 */
[----:B------:R-:W-:Y:S01]  /*7d20*/  FADD R7, R7, -1 ;  /* 0xbf80000007077421 */ /* 0x000fe20000000000 */
[----:B------:R-:W-:-:S03]  /*7d30*/  I2FP.F32.S32 R8, R13 ;  /* 0x0000000d00087245 */ /* 0x000fc60000201400 */
[C---:B------:R-:W-:Y:S02]  /*7d40*/  FFMA R4, R7.reuse, -R4, 0.14084610342979431152 ;  /* 0x3e1039f607047423 */ /* 0x040fe40000000804 */
[----:B------:R-:W-:Y:S01]  /*7d50*/  FFMA R8, R8, 1.1920928955078125e-07, R9 ;  /* 0x3400000008087823 */ /* 0x000fe20000000009 */
[----:B------:R-:W-:Y:S01]  /*7d60*/  MOV R9, 0x7f800000 ;  /* 0x7f80000000097802 */ /* 0x000fe20000000f00 */
[----:B------:R-:W-:Y:S01]  /*7d70*/  FFMA R6, R7, R4, -0.12148627638816833496 ;  /* 0xbdf8cdcc07067423 */ /* 0x000fe20000000004 */
[----:B------:R-:W-:-:S03]  /*7d80*/  SEL R4, R30, R11, !P0 ;  /* 0x0000000b1e047207 */ /* 0x000fc60004000000 */
[----:B------:R-:W-:Y:S01]  /*7d90*/  FFMA R6, R7, R6, 0.13980610668659210205 ;  /* 0x3e0f295507067423 */ /* 0x000fe20000000006 */
[----:B------:R-:W-:-:S03]  /*7da0*/  IADD3 R4, PT, PT, -R4, RZ, RZ ;  /* 0x000000ff04047210 */ /* 0x000fc60007ffe1ff */
[----:B------:R-:W-:Y:S02]  /*7db0*/  FFMA R6, R7, R6, -0.16684235632419586182 ;  /* 0xbe2ad8b907067423 */ /* 0x000fe40000000006 */
[----:B------:R-:W-:Y:S02]  /*7dc0*/  IMAD R4, R5, R4, R30 ;  /* 0x0000000405047224 */ /* 0x000fe400078e021e */
[----:B------:R-:W-:-:S03]  /*7dd0*/  FFMA R6, R7, R6, 0.20012299716472625732 ;  /* 0x3e4ced0b07067423 */ /* 0x000fc60000000006 */
[----:B------:R-:W-:Y:S01]  /*7de0*/  LEA R4, R4, R29, 0x8 ;  /* 0x0000001d04047211 */ /* 0x000fe200078e40ff */
[----:B------:R-:W-:-:S03]  /*7df0*/  FFMA R6, R7, R6, -0.24999669194221496582 ;  /* 0xbe7fff2207067423 */ /* 0x000fc60000000006 */
[----:B---3--:R-:W-:Y:S01]  /*7e00*/  ISETP.GE.AND P0, PT, R4, UR4, PT ;  /* 0x0000000404007c0c */ /* 0x008fe2000bf06270 */
[----:B------:R-:W-:-:S04]  /*7e10*/  FFMA R6, R7, R6, 0.33333182334899902344 ;  /* 0x3eaaaa7807067423 */ /* 0x000fc80000000006 */
[----:B------:R-:W-:-:S04]  /*7e20*/  FFMA R6, R7, R6, -0.5 ;  /* 0xbf00000007067423 */ /* 0x000fc80000000006 */
[----:B------:R-:W-:-:S04]  /*7e30*/  FMUL R6, R7, R6 ;  /* 0x0000000607067220 */ /* 0x000fc80000400000 */
[----:B------:R-:W-:-:S04]  /*7e40*/  FFMA R7, R7, R6, R7 ;  /* 0x0000000607077223 */ /* 0x000fc80000000007 */
[----:B------:R-:W-:Y:S01]  /*7e50*/  FFMA R7, R8, 0.69314718246459960938, R7 ;  /* 0x3f31721808077823 */ /* 0x000fe20000000007 */
[C---:B------:R-:W-:Y:S01]  /*7e60*/  @P1 FFMA R7, R2.reuse, R9, +INF ;  /* 0x7f80000002071423 */ /* 0x040fe20000000009 */
[----:B------:R-:W-:-:S04]  /*7e70*/  FSETP.NEU.AND P1, PT, R2, RZ, PT ;  /* 0x000000ff0200720b */ /* 0x000fc80003f2d000 */
[----:B------:R-:W-:-:S05]  /*7e80*/  FSEL R6, R7, -INF , P1 ;  /* 0xff80000007067808 */ /* 0x000fca0000800000 */
[----:B-----5:R-:W-:Y:S01]  /*7e90*/  FFMA R6, R3, UR5, R6 ;  /* 0x0000000503067c23 */ /* 0x020fe20008000006 */
[----:B------:R-:W-:Y:S06]  /*7ea0*/  @P0 BRA `(.L_x_200) ;  /* 0x00000000008c0947 */ /* 0x000fec0003800000 */
[----:B------:R-:W2:Y:S01]  /*7eb0*/  LDC R7, c[0x0][0x38c] ;  /* 0x0000e300ff077b82 */ /* 0x000ea20000000800 */
[----:B------:R-:W-:Y:S01]  /*7ec0*/  MOV R8, RZ ;  /* 0x000000ff00087202 */ /* 0x000fe20000000f00 */
[----:B------:R-:W3:Y:S01]  /*7ed0*/  LDCU UR6, c[0x0][0x890] ;  /* 0x00011200ff0677ac */ /* 0x000ee20008000800 */
[----:B------:R-:W5:Y:S01]  /*7ee0*/  LDCU.64 UR4, c[0x0][0x888] ;  /* 0x00011100ff0477ac */ /* 0x000f620008000a00 */
[----:B---3--:R-:W-:Y:S01]  /*7ef0*/  IMAD R4, R25, UR6, R4 ;  /* 0x0000000619047c24 */ /* 0x008fe2000f8e0204 */
[----:B--2---:R-:W-:-:S04]  /*7f00*/  IABS R5, R7 ;  /* 0x0000000700057213 */ /* 0x004fc80000000000 */
[----:B------:R-:W2:Y:S08]  /*7f10*/  I2F.RP R10, R5 ;  /* 0x00000005000a7306 */ /* 0x000eb00000209400 */
[----:B--2---:R-:W2:Y:S02]  /*7f20*/  MUFU.RCP R9, R10 ;  /* 0x0000000a00097308 */ /* 0x004ea40000001000 */
[----:B--2---:R-:W-:-:S06]  /*7f30*/  IADD3 R9, PT, PT, R9, 0xffffffe, RZ ;  /* 0x0ffffffe09097810 */ /* 0x004fcc0007ffe0ff */
[----:B------:R-:W2:Y:S02]  /*7f40*/  F2I.FTZ.U32.TRUNC.NTZ R9, R9 ;  /* 0x0000000900097305 */ /* 0x000ea4000021f000 */
[----:B--2---:R-:W-:-:S04]  /*7f50*/  IMAD.MOV R2, RZ, RZ, -R9 ;  /* 0x000000ffff027224 */ /* 0x004fc800078e0a09 */
[----:B------:R-:W-:Y:S01]  /*7f60*/  IMAD R3, R2, R5, RZ ;  /* 0x0000000502037224 */ /* 0x000fe200078e02ff */
[----:B------:R-:W-:-:S03]  /*7f70*/  IABS R2, R24 ;  /* 0x0000001800027213 */ /* 0x000fc60000000000 */
[----:B------:R-:W-:-:S04]  /*7f80*/  IMAD.HI.U32 R3, R9, R3, R8 ;  /* 0x0000000309037227 */ /* 0x000fc800078e0008 */
[----:B------:R-:W-:-:S04]  /*7f90*/  IMAD.MOV.U32 R8, RZ, RZ, R2 ;  /* 0x000000ffff087224 */ /* 0x000fc800078e0002 */
[----:B------:R-:W-:-:S05]  /*7fa0*/  IMAD.HI.U32 R3, R3, R8, RZ ;  /* 0x0000000803037227 */ /* 0x000fca00078e00ff */
[----:B------:R-:W-:-:S05]  /*7fb0*/  IADD3 R2, PT, PT, -R3, RZ, RZ ;  /* 0x000000ff03027210 */ /* 0x000fca0007ffe1ff */
[C---:B------:R-:W-:Y:S02]  /*7fc0*/  IMAD R2, R5.reuse, R2, R8 ;  /* 0x0000000205027224 */ /* 0x040fe400078e0208 */
[----:B------:R-:W2:Y:S03]  /*7fd0*/  LDC.64 R8, c[0x0][0x880] ;  /* 0x00022000ff087b82 */ /* 0x000ea60000000a00 */
[----:B------:R-:W-:-:S13]  /*7fe0*/  ISETP.GT.U32.AND P0, PT, R5, R2, PT ;  /* 0x000000020500720c */ /* 0x000fda0003f04070 */
[----:B------:R-:W-:Y:S01]  /*7ff0*/  @!P0 IMAD.IADD R2, R2, 0x1, -R5 ;  /* 0x0000000102028824 */ /* 0x000fe200078e0a05 */
[----:B------:R-:W-:Y:S02]  /*8000*/  @!P0 IADD3 R3, PT, PT, R3, 0x1, RZ ;  /* 0x0000000103038810 */ /* 0x000fe40007ffe0ff */
[----:B------:R-:W-:Y:S02]  /*8010*/  ISETP.NE.AND P0, PT, R7, RZ, PT ;  /* 0x000000ff0700720c */ /* 0x000fe40003f05270 */
[----:B------:R-:W-:Y:S02]  /*8020*/  ISETP.GE.U32.AND P2, PT, R2, R5, PT ;  /* 0x000000050200720c */ /* 0x000fe40003f46070 */
[----:B------:R-:W-:-:S04]  /*8030*/  LOP3.LUT R2, R24, R7, RZ, 0x3c, !PT ;  /* 0x0000000718027212 */ /* 0x000fc800078e3cff */
[----:B------:R-:W-:-:S07]  /*8040*/  ISETP.GE.AND P1, PT, R2, RZ, PT ;  /* 0x000000ff0200720c */ /* 0x000fce0003f26270 */
[----:B------:R-:W-:-:S06]  /*8050*/  @P2 VIADD R3, R3, 0x1 ;  /* 0x0000000103032836 */ /* 0x000fcc0000000000 */
[----:B------:R-:W-:Y:S02]  /*8060*/  @!P1 IADD3 R3, PT, PT, -R3, RZ, RZ ;  /* 0x000000ff03039210 */ /* 0x000fe40007ffe1ff */
[----:B------:R-:W-:-:S04]  /*8070*/  @!P0 LOP3.LUT R3, RZ, R7, RZ, 0x33, !PT ;  /* 0x00000007ff038212 */ /* 0x000fc800078e33ff */
[C---:B------:R-:W-:Y:S01]  /*8080*/  IADD3 R2, PT, PT, -R3.reuse, RZ, RZ ;  /* 0x000000ff03027210 */ /* 0x040fe20007ffe1ff */
[----:B-----5:R-:W-:-:S04]  /*8090*/  IMAD R4, R3, UR5, R4 ;  /* 0x0000000503047c24 */ /* 0x020fc8000f8e0204 */
[----:B------:R-:W-:-:S04]  /*80a0*/  IMAD R7, R7, R2, R24 ;  /* 0x0000000207077224 */ /* 0x000fc800078e0218 */
[----:B------:R-:W-:-:S04]  /*80b0*/  IMAD R7, R7, UR4, R4 ;  /* 0x0000000407077c24 */ /* 0x000fc8000f8e0204 */
[----:B--2---:R-:W-:-:S05]  /*80c0*/  IMAD.WIDE R8, R7, 0x4, R8 ;  /* 0x0000000407087825 */ /* 0x004fca00078e0208 */
[----:B------:R2:W-:Y:S02]  /*80d0*/  STG.E desc[UR44][R8.64], R6 ;  /* 0x0000000608007986 */ /* 0x0005e4000c10192c */
.L_x_200:
[----:B------:R-:W-:Y:S05]  /*80e0*/  BSYNC.RECONVERGENT B0 ;  /* 0x0000000000007941 */ /* 0x000fea0003800200 */
.L_x_199:
[----:B------:R-:W-:Y:S01]  /*80f0*/  UISETP.NE.AND UP1, UPT, UR41, URZ, UPT ;  /* 0x000000ff2900728c */ /* 0x000fe2000bf25270 */
[----:B------:R-:W-:-:S08]  /*8100*/  NOP ;  /* 0x0000000000007918 */ /* 0x000fd00000000000 */
[----:B------:R-:W-:Y:S05]  /*8110*/  BRA.U UP1, `(.L_x_201) ;  /* 0x0000000101087547 */ /* 0x000fea000b800000 */
[----:B------:R-:W-:Y:S05]  /*8120*/  BPT.TRAP 0x1 ;  /* 0x000000040000795c */ /* 0x000fea0000300000 */
[----:B------:R-:W-:Y:S05]  /*8130*/  BPT.TRAP 0x1 ;  /* 0x000000040000795c */ /* 0x000fea0000300000 */
.L_x_201:
[----:B------:R-:W-:Y:S01]  /*8140*/  IADD3 R3, PT, PT, R0, 0x58a0, RZ ;  /* 0x000058a000037810 */ /* 0x000fe20007ffe0ff */
[----:B------:R-:W-:-:S03]  /*8150*/  UISETP.NE.AND UP1, UPT, UR41, URZ, UPT ;  /* 0x000000ff2900728c */ /* 0x000fc6000bf25270 */
[----:B------:R-:W-:-:S04]  /*8160*/  PRMT R2, R32, 0x654, R3 ;  /* 0x0000065420027816 */ /* 0x000fc80000000003 */
[----:B-1----:R1:W-:Y:S02]  /*8170*/  SYNCS.ARRIVE.TRANS64.RED.A1T0 RZ, [R2+URZ], RZ ;  /* 0x000000ff02ff79a7 */ /* 0x0023e400081004ff */
[----:B------:R-:W-:Y:S05]  /*8180*/  BRA.U UP1, `(.L_x_202) ;  /* 0x0000000101047547 */ /* 0x000fea000b800000 */
[----:B------:R-:W-:Y:S05]  /*8190*/  BPT.TRAP 0x1 ;  /* 0x000000040000795c */ /* 0x000fea0000300000 */
.L_x_202:
[----:B------:R3:W-:Y:S01]  /*81a0*/  SYNCS.ARRIVE.TRANS64.A1T0 RZ, [R0+URZ+0x58b0], RZ ;  /* 0x0058b0ff00ff79a7 */ /* 0x0007e200081000ff */
[----:B------:R-:W-:-:S09]  /*81b0*/  UISETP.NE.AND UP1, UPT, UR39, URZ, UPT ;  /* 0x000000ff2700728c */ /* 0x000fd2000bf25270 */
[----:B------:R-:W-:Y:S05]  /*81c0*/  BRA.U !UP1, `(.L_x_203) ;  /* 0x0000000109047547 */ /* 0x000fea000b800000 */
[----:B------:R-:W-:Y:S05]  /*81d0*/  BPT.TRAP 0x1 ;  /* 0x000000040000795c */ /* 0x000fea0000300000 */
.L_x_203:
[----:B------:R-:W-:Y:S01]  /*81e0*/  ULOP3.LUT UR4, UR42, 0x1, URZ, 0x3c, !UPT ;  /* 0x000000012a047892 */ /* 0x000fe2000f8e3cff */
[----:B-1----:R-:W-:-:S05]  /*81f0*/  LOP3.LUT R2, R34, 0x80, RZ, 0xfc, !PT ;  /* 0x0000008022027812 */ /* 0x002fca00078efcff */
[----:B------:R-:W-:-:S05]  /*8200*/  IMAD.U32 R3, RZ, RZ, UR4 ;  /* 0x00000004ff037e24 */ /* 0x000fca000f8e00ff */
[----:B------:R-:W-:-:S04]  /*8210*/  SHF.L.U32 R3, R3, 0x1f, RZ ;  /* 0x0000001f03037819 */ /* 0x000fc800000006ff */
[----:B------:R-:W1:Y:S02]  /*8220*/  SYNCS.PHASECHK.TRANS64.TRYWAIT P0, [R0+URZ+0x5880], R3 ;  /* 0x00588003000075a7 */ /* 0x000e6400080011ff */
[----:B-1----:R-:W-:Y:S05]  /*8230*/  @!P0 BRA `(.L_x_204) ;  /* 0x000000ac005c8947 */ /* 0x002fea0003800000 */
.L_x_415:
[----:B------:R-:W-:Y:S01]  /*8240*/  R2UR UR4, R2 ;  /* 0x00000000020472ca */ /* 0x000fe200000e0000 */
[----:B------:R-:W-:-:S12]  /*8250*/  UISETP.NE.AND UP1, UPT, UR39, URZ, UPT ;  /* 0x000000ff2700728c */ /* 0x000fd8000bf25270 */
[----:B-1----:R-:W1:Y:S02]  /*8260*/  LDTM.x2 R2, tmem[UR4] ;  /* 0x00000004000279ee */ /* 0x002e6400080c0000 */
[----:B-1----:R-:W-:Y:S05]  /*8270*/  BRA.U !UP1, `(.L_x_205) ;  /* 0x0000000109047547 */ /* 0x002fea000b800000 */
[----:B------:R-:W-:Y:S05]  /*8280*/  BPT.TRAP 0x1 ;  /* 0x000000040000795c */ /* 0x000fea0000300000 */
.L_x_205:
[----:B------:R-:W-:Y:S01]  /*8290*/  PRMT R35, R32, 0x654, R35 ;  /* 0x0000065420237816 */ /* 0x000fe20000000023 */
[----:B------:R-:W-:-:S03]  /*82a0*/  UISETP.NE.AND UP1, UPT, UR41, URZ, UPT ;  /* 0x000000ff2900728c */ /* 0x000fc6000bf25270 */
[----:B------:R1:W-:Y:S06]  /*82b0*/  SYNCS.ARRIVE.TRANS64.RED.A1T0 RZ, [R35+URZ], RZ ;  /* 0x000000ff23ff79a7 */ /* 0x0003ec00081004ff */
[----:B------:R-:W-:Y:S05]  /*82c0*/  BRA.U UP1, `(.L_x_206) ;  /* 0x0000000101047547 */ /* 0x000fea000b800000 */
[----:B------:R-:W-:Y:S05]  /*82d0*/  BPT.TRAP 0x1 ;  /* 0x000000040000795c */ /* 0x000fea0000300000 */
.L_x_206:
[----:B--2---:R-:W-:-:S04]  /*82e0*/  MOV R4, UR43 ;  /* 0x0000002b00047c02 */ /* 0x004fc80008000f00 */
[----:B------:R-:W-:-:S04]  /*82f0*/  SHF.L.U32 R5, R4, 0x1f, RZ ;  /* 0x0000001f04057819 */ /* 0x000fc800000006ff */
[----:B------:R-:W2:Y:S02]  /*8300*/  SYNCS.PHASECHK.TRANS64.TRYWAIT P0, [R0+URZ+0x5898], R5 ;  /* 0x00589805000075a7 */ /* 0x000ea400080011ff */
[----:B--2---:R-:W-:Y:S05]  /*8310*/  @!P0 BRA `(.L_x_207) ;  /* 0x000000ac00388947 */ /* 0x004fea0003800000 */
.L_x_416:
[----:B------:R-:W-:-:S09]  /*8320*/  UISETP.NE.AND UP1, UPT, UR41, URZ, UPT ;  /* 0x000000ff2900728c */ /* 0x000fd2000bf25270 */
[----:B------:R-:W-:Y:S05]  /*8330*/  BRA.U UP1, `(.L_x_208) ;  /* 0x0000000101047547 */ /* 0x000fea000b800000 */
[----:B------:R-:W-:Y:S05]  /*8340*/  BPT.TRAP 0x1 ;  /* 0x000000040000795c */ /* 0x000fea0000300000 */
.L_x_208:
[----:B------:R-:W-:Y:S01]  /*8350*/  SHF.L.U32 R7, R28, 0x1f, RZ ;  /* 0x0000001f1c077819 */ /* 0x000fe200000006ff */
[----:B--2---:R-:W2:Y:S01]  /*8360*/  S2R R5, SR_SWINHI ;  /* 0x0000000000057919 */ /* 0x004ea20000002f00 */
[----:B------:R-:W-:Y:S02]  /*8370*/  LOP3.LUT R34, R34, 0x180, RZ, 0xfc, !PT ;  /* 0x0000018022227812 */ /* 0x000fe400078efcff */
[----:B------:R-:W5:Y:S02]  /*8380*/  SYNCS.PHASECHK.TRANS64.TRYWAIT P0, [R0+URZ+0x58c8], R7 ;  /* 0x0058c807000075a7 */ /* 0x000f6400080011ff */
[----:B--2--5:R-:W-:Y:S05]  /*8390*/  @!P0 BRA `(.L_x_209) ;  /* 0x000000ac002c8947 */ /* 0x024fea0003800000 */
.L_x_417:
[----:B------:R-:W-:Y:S05]  /*83a0*/  WARPSYNC.ALL ;  /* 0x0000000000007948 */ /* 0x000fea0003800000 */
[----:B------:R-:W5:Y:S01]  /*83b0*/  LDCU UR5, c[0x0][0x708] ;  /* 0x0000e100ff0577ac */ /* 0x000f620008000800 */
[----:B------:R-:W-:Y:S02]  /*83c0*/  MOV R6, R0 ;  /* 0x0000000000067202 */ /* 0x000fe40000000f00 */
[----:B--2---:R-:W-:Y:S01]  /*83d0*/  MOV R7, R5 ;  /* 0x0000000500077202 */ /* 0x004fe20000000f00 */
[----:B-1----:R-:W1:Y:S01]  /*83e0*/  MUFU.RCP R35, R2 ;  /* 0x0000000200237308 */ /* 0x002e620000001000 */
[----:B------:R-:W-:Y:S01]  /*83f0*/  R2UR UR4, R34 ;  /* 0x00000000220472ca */ /* 0x000fe200000e0000 */
[----:B------:R-:W-:Y:S01]  /*8400*/  BSSY.RECONVERGENT B2, `(.L_x_210) ;  /* 0x0000016000027945 */ /* 0x000fe20003800200 */
[----:B------:R-:W-:-:S03]  /*8410*/  IMAD.WIDE.U32 R36, R36, 0x2, R6 ;  /* 0x0000000224247825 */ /* 0x000fc600078e0006 */
[C---:B------:R-:W-:Y:S02]  /*8420*/  IADD3 R23, P0, PT, R36.reuse, 0x4800, RZ ;  /* 0x0000480024177810 */ /* 0x040fe40007f1e0ff */
[----:B------:R-:W-:-:S03]  /*8430*/  IADD3 R21, P1, PT, R36, 0x4810, RZ ;  /* 0x0000481024157810 */ /* 0x000fc60007f3e0ff */
[----:B------:R-:W-:-:S03]  /*8440*/  IMAD.X R39, RZ, RZ, R37, P0 ;  /* 0x000000ffff277224 */ /* 0x000fc600000e0625 */
[----:B------:R-:W2:Y:S01]  /*8450*/  LDTM.x16 R4, tmem[UR4] ;  /* 0x00000004000479ee */ /* 0x000ea20008240000 */
[----:B-----5:R-:W-:Y:S02]  /*8460*/  IMAD.U32 R41, RZ, RZ, UR5 ;  /* 0x00000005ff297e24 */ /* 0x020fe4000f8e00ff */
[----:B-1----:R-:W-:Y:S01]  /*8470*/  FFMA R40, -R2, R35, 1 ;  /* 0x3f80000002287423 */ /* 0x002fe20000000123 */
[----:B------:R-:W-:Y:S01]  /*8480*/  SHF.R.U64 R22, R23, 0x3, R39 ;  /* 0x0000000317167819 */ /* 0x000fe20000001227 */
[----:B------:R-:W1:Y:S02]  /*8490*/  FCHK P0, R41, R2 ;  /* 0x0000000229007302 */ /* 0x000e640000000000 */
[----:B------:R-:W-:Y:S01]  /*84a0*/  FFMA R40, R35, R40, R35 ;  /* 0x0000002823287223 */ /* 0x000fe20000000023 */
[----:B------:R-:W-:Y:S02]  /*84b0*/  IADD3.X R35, PT, PT, RZ, R37, RZ, P1, !PT ;  /* 0x00000025ff237210 */ /* 0x000fe40000ffe4ff */
[----:B------:R-:W-:Y:S01]  /*84c0*/  LOP3.LUT R38, R23, 0x10, R22, 0x78, !PT ;  /* 0x0000001017267812 */ /* 0x000fe200078e7816 */
[----:B------:R-:W-:Y:S01]  /*84d0*/  FFMA R37, R40, UR5, RZ ;  /* 0x0000000528257c23 */ /* 0x000fe200080000ff */
[----:B------:R-:W-:-:S03]  /*84e0*/  SHF.R.U64 R20, R21, 0x3, R35 ;  /* 0x0000000315147819 */ /* 0x000fc60000001223 */
[----:B------:R-:W-:Y:S01]  /*84f0*/  FFMA R36, -R2, R37, UR5 ;  /* 0x0000000502247e23 */ /* 0x000fe20008000125 */
[----:B------:R-:W-:-:S03]  /*8500*/  LOP3.LUT R34, R21, 0x10, R20, 0x78, !PT ;  /* 0x0000001015227812 */ /* 0x000fc600078e7814 */
[----:B------:R-:W-:Y:S01]  /*8510*/  FFMA R36, R40, R36, R37 ;  /* 0x0000002428247223 */ /* 0x000fe20000000025 */
[----:B-12---:R-:W-:Y:S06]  /*8520*/  @!P0 BRA `(.L_x_211) ;  /* 0x00000000000c8947 */ /* 0x006fec0003800000 */
[----:B------:R-:W-:Y:S02]  /*8530*/  MOV R22, 0x8550 ;  /* 0x0000855000167802 */ /* 0x000fe40000000f00 */
[----:B---34-:R-:W-:Y:S05]  /*8540*/  CALL.REL.NOINC `($__internal_3_$__cuda_sm3x_div_rn_noftz_f32_slowpath) ;  /* 0x000000b400c87944 */ /* 0x018fea0003c00000 */
[----:B------:R-:W-:Y:S02]  /*8550*/  MOV R36, R20 ;  /* 0x0000001400247202 */ /* 0x000fe40000000f00 */
.L_x_211:
[----:B------:R-:W-:Y:S05]  /*8560*/  BSYNC.RECONVERGENT B2 ;  /* 0x0000000000027941 */ /* 0x000fea0003800200 */
.L_x_210:
[C---:B------:R-:W-:Y:S02]  /*8570*/  FMUL2 R4, R36.reuse.F32, R4.F32x2.HI_LO ;  /* 0x000000042404724a */ /* 0x040fe40000040000 */
[C---:B------:R-:W-:Y:S02]  /*8580*/  FMUL2 R6, R36.reuse.F32, R6.F32x2.HI_LO ;  /* 0x000000062406724a */ /* 0x040fe40000040000 */
[C---:B------:R-:W-:Y:S01]  /*8590*/  FMUL2 R20, R36.reuse.F32, R8.F32x2.HI_LO ;  /* 0x000000082414724a */ /* 0x040fe20000040000 */
[----:B------:R-:W-:Y:S01]  /*85a0*/  F2FP.F16.F32.PACK_AB R8, R5, R4 ;  /* 0x000000040508723e */ /* 0x000fe200000000ff */
        /* <DEDUP_REMOVED lines=8> */
[----:B------:R-:W-:Y:S01]  /*8630*/  FMUL2 R18, R36.F32, R18.F32x2.HI_LO ;  /* 0x000000122412724a */ /* 0x000fe20000040000 */
[----:B------:R-:W-:Y:S01]  /*8640*/  F2FP.F16.F32.PACK_AB R5, R15, R14 ;  /* 0x0000000e0f05723e */ /* 0x000fe200000000ff */
[----:B------:R1:W-:Y:S01]  /*8650*/  ST.E.128 desc[UR44][R38.64], R8 ;  /* 0x0000000826007985 */ /* 0x0003e2000c101d2c */
[----:B------:R-:W-:-:S02]  /*8660*/  F2FP.F16.F32.PACK_AB R6, R17, R16 ;  /* 0x000000101106723e */ /* 0x000fc400000000ff */
[----:B------:R-:W-:-:S05]  /*8670*/  F2FP.F16.F32.PACK_AB R7, R19, R18 ;  /* 0x000000121307723e */ /* 0x000fca00000000ff */
[----:B------:R1:W-:Y:S01]  /*8680*/  ST.E.128 desc[UR44][R34.64], R4 ;  /* 0x0000000422007985 */ /* 0x0003e2000c101d2c */
[----:B------:R-:W-:Y:S01]  /*8690*/  @!PT LDS RZ, [RZ] ;  /* 0x00000000fffff984 */ /* 0x000fe20000000800 */
[----:B------:R-:W-:Y:S01]  /*86a0*/  @!PT LDS RZ, [RZ] ;  /* 0x00000000fffff984 */ /* 0x000fe20000000800 */
[----:B------:R-:W-:Y:S01]  /*86b0*/  @!PT LDS RZ, [RZ] ;  /* 0x00000000fffff984 */ /* 0x000fe20000000800 */
[----:B------:R-:W-:Y:S01]  /*86c0*/  @!PT LDS RZ, [RZ] ;  /* 0x00000000fffff984 */ /* 0x000fe20000000800 */
[----:B------:R2:W-:Y:S06]  /*86d0*/  MEMBAR.ALL.CTA ;  /* 0x0000000000007992 */ /* 0x0005ec0000008000 */
[----:B--2---:R-:W2:Y:S01]  /*86e0*/  FENCE.VIEW.ASYNC.S ;  /* 0x00000000000073c6 */ /* 0x004ea20000000000 */
[----:B------:R-:W-:Y:S05]  /*86f0*/  BRA.U !UP0, `(.L_x_212) ;  /* 0x0000000508387547 */ /* 0x000fea000b800000 */
[C---:B------:R-:W-:Y:S01]  /*8700*/  FSETP.GEU.AND P1, PT, R2.reuse, 1.175494350822287508e-38, PT ;  /* 0x008000000200780b */ /* 0x040fe20003f2e000 */
[----:B-1----:R-:W-:Y:S01]  /*8710*/  HFMA2 R6, -RZ, RZ, 1.5048828125, 33.21875 ;  /* 0x3e055027ff067431 */ /* 0x002fe200000001ff */
[----:B------:R-:W1:Y:S01]  /*8720*/  LDC R4, c[0x0][0x904] ;  /* 0x00024100ff047b82 */ /* 0x000e620000000800 */
[----:B------:R-:W5:Y:S01]  /*8730*/  LDCU.64 UR4, c[0x0][0x908] ;  /* 0x00012100ff0477ac */ /* 0x000f620008000a00 */
[----:B------:R-:W-:Y:S01]  /*8740*/  FSEL R9, RZ, -23, P1 ;  /* 0xc1b80000ff097808 */ /* 0x000fe20000800000 */
[----:B------:R-:W-:Y:S08]  /*8750*/  BSSY.RECONVERGENT B0, `(.L_x_212) ;  /* 0x0000048000007945 */ /* 0x000ff00003800200 */
[----:B------:R-:W-:-:S05]  /*8760*/  @!P1 FMUL R2, R2, 8388608 ;  /* 0x4b00000002029820 */ /* 0x000fca0000400000 */
[C---:B------:R-:W-:Y:S02]  /*8770*/  IADD3 R11, PT, PT, R2.reuse, -0x3f2aaaab, RZ ;  /* 0xc0d55555020b7810 */ /* 0x040fe40007ffe0ff */
[----:B------:R-:W-:Y:S01]  /*8780*/  FSETP.NEU.AND P1, PT, R2, RZ, PT ;  /* 0x000000ff0200720b */ /* 0x000fe20003f2d000 */
[----:B-----5:R-:W-:Y:S01]  /*8790*/  IMAD.HI.U32 R5, R30, UR4, RZ ;  /* 0x000000041e057c27 */ /* 0x020fe2000f8e00ff */
[----:B------:R-:W-:Y:S01]  /*87a0*/  LOP3.LUT R11, R11, 0xff800000, RZ, 0xc0, !PT ;  /* 0xff8000000b0b7812 */ /* 0x000fe200078ec0ff */
[----:B------:R-:W5:Y:S03]  /*87b0*/  LDCU UR4, c[0x0][0x380] ;  /* 0x00007000ff0477ac */ /* 0x000f660008000800 */
[----:B------:R-:W-:Y:S02]  /*87c0*/  IADD3 R7, PT, PT, R2, -R11, RZ ;  /* 0x8000000b02077210 */ /* 0x000fe40007ffe0ff */
[----:B-1----:R-:W-:-:S02]  /*87d0*/  ISETP.NE.AND P0, PT, R4, 0x1, PT ;  /* 0x000000010400780c */ /* 0x002fc40003f05270 */
[----:B------:R-:W-:Y:S01]  /*87e0*/  SHF.R.U32.HI R5, RZ, UR5, R5 ;  /* 0x00000005ff057c19 */ /* 0x000fe20008011605 */
[----:B------:R-:W-:Y:S01]  /*87f0*/  FADD R7, R7, -1 ;  /* 0xbf80000007077421 */ /* 0x000fe20000000000 */
[----:B------:R-:W-:Y:S01]  /*8800*/  I2FP.F32.S32 R8, R11 ;  /* 0x0000000b00087245 */ /* 0x000fe20000201400 */
[----:B------:R-:W1:Y:S01]  /*8810*/  LDCU UR5, c[0x0][0x700] ;  /* 0x0000e000ff0577ac */ /* 0x000e620008000800 */
[----:B------:R-:W-:Y:S01]  /*8820*/  SEL R5, R30, R5, !P0 ;  /* 0x000000051e057207 */ /* 0x000fe20004000000 */
[----:B------:R-:W-:Y:S01]  /*8830*/  FFMA R6, R7, -R6, 0.14084610342979431152 ;  /* 0x3e1039f607067423 */ /* 0x000fe20000000806 */
[----:B------:R-:W-:Y:S01]  /*8840*/  ISETP.GT.U32.AND P0, PT, R2, 0x7f7fffff, PT ;  /* 0x7f7fffff0200780c */ /* 0x000fe20003f04070 */
[----:B------:R-:W-:Y:S01]  /*8850*/  FFMA R8, R8, 1.1920928955078125e-07, R9 ;  /* 0x3400000008087823 */ /* 0x000fe20000000009 */
[----:B------:R-:W-:Y:S01]  /*8860*/  IADD3 R5, PT, PT, -R5, RZ, RZ ;  /* 0x000000ff05057210 */ /* 0x000fe20007ffe1ff */
[----:B------:R-:W-:-:S04]  /*8870*/  FFMA R6, R7, R6, -0.12148627638816833496 ;  /* 0xbdf8cdcc07067423 */ /* 0x000fc80000000006 */
[C---:B------:R-:W-:Y:S01]  /*8880*/  FFMA R6, R7.reuse, R6, 0.13980610668659210205 ;  /* 0x3e0f295507067423 */ /* 0x040fe20000000006 */
[----:B------:R-:W-:Y:S01]  /*8890*/  IMAD R4, R4, R5, R30 ;  /* 0x0000000504047224 */ /* 0x000fe200078e021e */
[----:B------:R-:W-:Y:S02]  /*88a0*/  MOV R5, 0x7f800000 ;  /* 0x7f80000000057802 */ /* 0x000fe40000000f00 */
[C---:B------:R-:W-:Y:S02]  /*88b0*/  FFMA R6, R7.reuse, R6, -0.16684235632419586182 ;  /* 0xbe2ad8b907067423 */ /* 0x040fe40000000006 */
[----:B------:R-:W-:Y:S02]  /*88c0*/  LEA R4, R4, R29, 0x8 ;  /* 0x0000001d04047211 */ /* 0x000fe400078e40ff */
[----:B------:R-:W-:Y:S02]  /*88d0*/  FFMA R6, R7, R6, 0.20012299716472625732 ;  /* 0x3e4ced0b07067423 */ /* 0x000fe40000000006 */
[----:B------:R-:W-:-:S02]  /*88e0*/  IADD3 R4, PT, PT, R4, 0x80, RZ ;  /* 0x0000008004047810 */ /* 0x000fc40007ffe0ff */
[----:B------:R-:W-:-:S04]  /*88f0*/  FFMA R6, R7, R6, -0.24999669194221496582 ;  /* 0xbe7fff2207067423 */ /* 0x000fc80000000006 */
[----:B------:R-:W-:-:S04]  /*8900*/  FFMA R6, R7, R6, 0.33333182334899902344 ;  /* 0x3eaaaa7807067423 */ /* 0x000fc80000000006 */
[----:B------:R-:W-:-:S04]  /*8910*/  FFMA R6, R7, R6, -0.5 ;  /* 0xbf00000007067423 */ /* 0x000fc80000000006 */
[----:B------:R-:W-:-:S04]  /*8920*/  FMUL R6, R7, R6 ;  /* 0x0000000607067220 */ /* 0x000fc80000400000 */
[----:B------:R-:W-:-:S04]  /*8930*/  FFMA R7, R7, R6, R7 ;  /* 0x0000000607077223 */ /* 0x000fc80000000007 */
[----:B------:R-:W-:Y:S01]  /*8940*/  FFMA R7, R8, 0.69314718246459960938, R7 ;  /* 0x3f31721808077823 */ /* 0x000fe20000000007 */
[----:B------:R-:W-:Y:S01]  /*8950*/  @P0 FFMA R7, R2, R5, +INF ;  /* 0x7f80000002070423 */ /* 0x000fe20000000005 */
[----:B-----5:R-:W-:-:S04]  /*8960*/  ISETP.GE.AND P0, PT, R4, UR4, PT ;  /* 0x0000000404007c0c */ /* 0x020fc8000bf06270 */
[----:B------:R-:W-:-:S05]  /*8970*/  FSEL R6, R7, -INF , P1 ;  /* 0xff80000007067808 */ /* 0x000fca0000800000 */
[----:B-1----:R-:W-:-:S04]  /*8980*/  FFMA R6, R3, UR5, R6 ;  /* 0x0000000503067c23 */ /* 0x002fc80008000006 */
[----:B------:R-:W-:Y:S05]  /*8990*/  @P0 BRA `(.L_x_213) ;  /* 0x00000000008c0947 */ /* 0x000fea0003800000 */
[----:B------:R-:W1:Y:S01]  /*89a0*/  LDC R7, c[0x0][0x38c] ;  /* 0x0000e300ff077b82 */ /* 0x000e620000000800 */
[----:B------:R-:W-:Y:S01]  /*89b0*/  MOV R8, RZ ;  /* 0x000000ff00087202 */ /* 0x000fe20000000f00 */
[----:B------:R-:W5:Y:S01]  /*89c0*/  LDCU UR6, c[0x0][0x890] ;  /* 0x00011200ff0677ac */ /* 0x000f620008000800 */
[----:B------:R-:W2:Y:S01]  /*89d0*/  LDCU.64 UR4, c[0x0][0x888] ;  /* 0x00011100ff0477ac */ /* 0x000ea20008000a00 */
[----:B-----5:R-:W-:Y:S01]  /*89e0*/  IMAD R4, R25, UR6, R4 ;  /* 0x0000000619047c24 */ /* 0x020fe2000f8e0204 */
[----:B-1----:R-:W-:-:S04]  /*89f0*/  IABS R5, R7 ;  /* 0x0000000700057213 */ /* 0x002fc80000000000 */
[----:B------:R-:W1:Y:S08]  /*8a00*/  I2F.RP R10, R5 ;  /* 0x00000005000a7306 */ /* 0x000e700000209400 */
[----:B-1----:R-:W1:Y:S02]  /*8a10*/  MUFU.RCP R9, R10 ;  /* 0x0000000a00097308 */ /* 0x002e640000001000 */
[----:B-1----:R-:W-:-:S06]  /*8a20*/  IADD3 R9, PT, PT, R9, 0xffffffe, RZ ;  /* 0x0ffffffe09097810 */ /* 0x002fcc0007ffe0ff */
[----:B------:R-:W1:Y:S02]  /*8a30*/  F2I.FTZ.U32.TRUNC.NTZ R9, R9 ;  /* 0x0000000900097305 */ /* 0x000e64000021f000 */
[----:B-1----:R-:W-:-:S04]  /*8a40*/  IMAD.MOV R2, RZ, RZ, -R9 ;  /* 0x000000ffff027224 */ /* 0x002fc800078e0a09 */
[----:B------:R-:W-:Y:S01]  /*8a50*/  IMAD R3, R2, R5, RZ ;  /* 0x0000000502037224 */ /* 0x000fe200078e02ff */
[----:B------:R-:W-:-:S03]  /*8a60*/  IABS R2, R24 ;  /* 0x0000001800027213 */ /* 0x000fc60000000000 */
[----:B------:R-:W-:-:S04]  /*8a70*/  IMAD.HI.U32 R3, R9, R3, R8 ;  /* 0x0000000309037227 */ /* 0x000fc800078e0008 */
[----:B------:R-:W-:-:S04]  /*8a80*/  IMAD.MOV.U32 R8, RZ, RZ, R2 ;  /* 0x000000ffff087224 */ /* 0x000fc800078e0002 */
[----:B------:R-:W-:-:S05]  /*8a90*/  IMAD.HI.U32 R3, R3, R8, RZ ;  /* 0x0000000803037227 */ /* 0x000fca00078e00ff */
[----:B------:R-:W-:-:S05]  /*8aa0*/  IADD3 R2, PT, PT, -R3, RZ, RZ ;  /* 0x000000ff03027210 */ /* 0x000fca0007ffe1ff */
[C---:B------:R-:W-:Y:S02]  /*8ab0*/  IMAD R2, R5.reuse, R2, R8 ;  /* 0x0000000205027224 */ /* 0x040fe400078e0208 */
[----:B------:R-:W1:Y:S03]  /*8ac0*/  LDC.64 R8, c[0x0][0x880] ;  /* 0x00022000ff087b82 */ /* 0x000e660000000a00 */
        /* <DEDUP_REMOVED lines=11> */
[----:B--2---:R-:W-:-:S04]  /*8b80*/  IMAD R4, R3, UR5, R4 ;  /* 0x0000000503047c24 */ /* 0x004fc8000f8e0204 */
[----:B------:R-:W-:-:S04]  /*8b90*/  IMAD R7, R7, R2, R24 ;  /* 0x0000000207077224 */ /* 0x000fc800078e0218 */
[----:B------:R-:W-:-:S04]  /*8ba0*/  IMAD R7, R7, UR4, R4 ;  /* 0x0000000407077c24 */ /* 0x000fc8000f8e0204 */
[----:B-1----:R-:W-:-:S05]  /*8bb0*/  IMAD.WIDE R8, R7, 0x4, R8 ;  /* 0x0000000407087825 */ /* 0x002fca00078e0208 */
[----:B------:R1:W-:Y:S02]  /*8bc0*/  STG.E desc[UR44][R8.64], R6 ;  /* 0x0000000608007986 */ /* 0x0003e4000c10192c */
.L_x_213:
[----:B------:R-:W-:Y:S05]  /*8bd0*/  BSYNC.RECONVERGENT B0 ;  /* 0x0000000000007941 */ /* 0x000fea0003800200 */
.L_x_212:
[----:B------:R-:W-:Y:S01]  /*8be0*/  UISETP.NE.AND UP0, UPT, UR41, URZ, UPT ;  /* 0x000000ff2900728c */ /* 0x000fe2000bf05270 */
[----:B------:R-:W-:-:S08]  /*8bf0*/  NOP ;  /* 0x0000000000007918 */ /* 0x000fd00000000000 */
[----:B------:R-:W-:Y:S05]  /*8c00*/  BRA.U UP0, `(.L_x_214) ;  /* 0x0000000100087547 */ /* 0x000fea000b800000 */
[----:B------:R-:W-:Y:S05]  /*8c10*/  BPT.TRAP 0x1 ;  /* 0x000000040000795c */ /* 0x000fea0000300000 */
[----:B------:R-:W-:Y:S05]  /*8c20*/  BPT.TRAP 0x1 ;  /* 0x000000040000795c */ /* 0x000fea0000300000 */
.L_x_214:
[----:B------:R-:W-:Y:S01]  /*8c30*/  IADD3 R3, PT, PT, R0, 0x58a8, RZ ;  /* 0x000058a800037810 */ /* 0x000fe20007ffe0ff */
[----:B------:R-:W-:-:S03]  /*8c40*/  UISETP.NE.AND UP0, UPT, UR41, URZ, UPT ;  /* 0x000000ff2900728c */ /* 0x000fc6000bf05270 */
[----:B------:R-:W-:-:S04]  /*8c50*/  PRMT R3, R32, 0x654, R3 ;  /* 0x0000065420037816 */ /* 0x000fc80000000003 */
[----:B--2---:R2:W-:Y:S02]  /*8c60*/  SYNCS.ARRIVE.TRANS64.RED.A1T0 RZ, [R3+URZ], RZ ;  /* 0x000000ff03ff79a7 */ /* 0x0045e400081004ff */
[----:B------:R-:W-:Y:S05]  /*8c70*/  BRA.U UP0, `(.L_x_215) ;  /* 0x0000000100047547 */ /* 0x000fea000b800000 */
[----:B------:R-:W-:Y:S05]  /*8c80*/  BPT.TRAP 0x1 ;  /* 0x000000040000795c */ /* 0x000fea0000300000 */
.L_x_215:
[----:B------:R5:W-:Y:S01]  /*8c90*/  SYNCS.ARRIVE.TRANS64.A1T0 RZ, [R0+URZ+0x58b8], RZ ;  /* 0x0058b8ff00ff79a7 */ /* 0x000be200081000ff */
[----:B------:R-:W-:Y:S01]  /*8ca0*/  LOP3.LUT R28, R28, 0x1, RZ, 0x3c, !PT ;  /* 0x000000011c1c7812 */ /* 0x000fe200078e3cff */
[----:B------:R-:W-:-:S12]  /*8cb0*/  ULOP3.LUT UR43, UR43, 0x1, URZ, 0x3c, !UPT ;  /* 0x000000012b2b7892 */ /* 0x000fd8000f8e3cff */
.L_x_92:
[----:B------:R-:W-:Y:S05]  /*8cc0*/  BSYNC B7 ;  /* 0x0000000000077941 */ /* 0x000fea0003800000 */
.L_x_91:
[----:B------:R-:W1:Y:S01]  /*8cd0*/  LDCU UR4, c[0x0][0x900] ;  /* 0x00012000ff0477ac */ /* 0x000e620008000800 */
[----:B------:R-:W-:-:S04]  /*8ce0*/  IADD3 R30, PT, PT, R30, UR36, RZ ;  /* 0x000000241e1e7c10 */ /* 0x000fc8000fffe0ff */
[----:B-1----:R-:W-:-:S13]  /*8cf0*/  ISETP.GE.AND P0, PT, R30, UR4, PT ;  /* 0x000000041e007c0c */ /* 0x002fda000bf06270 */
[----:B------:R-:W-:Y:S05]  /*8d00*/  @!P0 BRA `(.L_x_216) ;  /* 0xffffffa800d48947 */ /* 0x000fea000383ffff */
[----:B------:R-:W-:Y:S05]  /*8d10*/  BSYNC B8 ;  /* 0x0000000000087941 */ /* 0x000fea0003800000 */
.L_x_90:
[----:B------:R-:W-:Y:S05]  /*8d20*/  EXIT ;  /* 0x000000000000794d */ /* 0x000fea0003800000 */
.L_x_27:
[----:B------:R-:W-:-:S08]  /*8d30*/  NOP ;  /* 0x0000000000007918 */ /* 0x000fd00000000000 */
[----:B------:R-:W1:Y:S02]  /*8d40*/  USETMAXREG.TRY_ALLOC.CTAPOOL UP0, 0xc0 ;  /* 0x000000c0000079c8 */ /* 0x000e640008000600 */
[----:B-1----:R-:W-:Y:S05]  /*8d50*/  BRA.U !UP0, `(.L_x_27) ;  /* 0xfffffffd08f47547 */ /* 0x002fea000b83ffff */
[----:B------:R-:W1:Y:S08]  /*8d60*/  LDC R0, c[0x0][0x900] ;  /* 0x00024000ff007b82 */ /* 0x000e700000000800 */
[----:B------:R-:W2:Y:S01]  /*8d70*/  S2UR UR38, SR_CgaCtaId ;  /* 0x00000000002679c3 */ /* 0x000ea20000008800 */
[----:B-1----:R-:W-:-:S13]  /*8d80*/  ISETP.LE.AND P0, PT, R0, UR36, PT ;  /* 0x0000002400007c0c */ /* 0x002fda000bf03270 */
[----:B--2---:R-:W-:Y:S05]  /*8d90*/  @P0 EXIT ;  /* 0x000000000000094d */ /* 0x004fea0003800000 */
[----:B------:R-:W1:Y:S01]  /*8da0*/  S2R R2, SR_TID.X ;  /* 0x0000000000027919 */ /* 0x000e620000002100 */
[----:B------:R-:W-:Y:S02]  /*8db0*/  UISETP.NE.AND UP0, UPT, UR58, URZ, UPT ;  /* 0x000000ff3a00728c */ /* 0x000fe4000bf05270 */
[----:B------:R-:W-:Y:S02]  /*8dc0*/  USHF.L.U32 UR43, UR8, 0x3, URZ ;  /* 0x00000003082b7899 */ /* 0x000fe400080006ff */
[----:B------:R-:W-:Y:S01]  /*8dd0*/  USEL UR10, URZ, 0x80, UP0 ;  /* 0x00000080ff0a7887 */ /* 0x000fe20008000000 */
[----:B------:R-:W-:Y:S01]  /*8de0*/  UMOV UR9, 0x400 ;  /* 0x0000040000097882 */ /* 0x000fe20000000000 */
[----:B------:R-:W-:Y:S02]  /*8df0*/  USEL UR49, UR6, UR4, UP0 ;  /* 0x0000000406317287 */ /* 0x000fe40008000000 */
[----:B------:R-:W-:Y:S02]  /*8e00*/  ULEA UR9, UR38, UR9, 0x18 ;  /* 0x0000000926097291 */ /* 0x000fe4000f8ec0ff */
[----:B------:R-:W-:Y:S01]  /*8e10*/  IMAD.U32 R3, RZ, RZ, UR10 ;  /* 0x0000000aff037e24 */ /* 0x000fe2000f8e00ff */
[----:B------:R-:W-:Y:S01]  /*8e20*/  ULOP3.LUT UR42, UR43, 0x8, URZ, 0x3c, !UPT ;  /* 0x000000082b2a7892 */ /* 0x000fe2000f8e3cff */
[----:B------:R-:W-:Y:S01]  /*8e30*/  UMOV UR47, 0x20 ;  /* 0x00000020002f7882 */ /* 0x000fe20000000000 */
[----:B------:R-:W-:-:S02]  /*8e40*/  UIADD3 UR48, UPT, UPT, UR9, 0x5888, URZ ;  /* 0x0000588809307890 */ /* 0x000fc4000fffe0ff */
[----:B------:R-:W-:Y:S02]  /*8e50*/  UIADD3 UR45, UPT, UPT, UR9, 0x5860, URZ ;  /* 0x00005860092d7890 */ /* 0x000fe4000fffe0ff */
[----:B------:R-:W-:Y:S02]  /*8e60*/  UIADD3 UR44, UPT, UPT, UR9, 0x5880, URZ ;  /* 0x00005880092c7890 */ /* 0x000fe4000fffe0ff */
[----:B------:R-:W-:Y:S02]  /*8e70*/  UIADD3 UR41, UPT, UPT, UR9, 0x5868, URZ ;  /* 0x0000586809297890 */ /* 0x000fe4000fffe0ff */
[----:B------:R-:W-:Y:S01]  /*8e80*/  USEL UR46, UR7, UR5, UP0 ;  /* 0x00000005072e7287 */ /* 0x000fe20008000000 */
[----:B------:R-:W2:Y:S01]  /*8e90*/  LDCU UR50, c[0x0][0x370] ;  /* 0x00006e00ff3277ac */ /* 0x000ea20008000800 */
[----:B------:R-:W-:Y:S01]  /*8ea0*/  UMOV UR56, URZ ;  /* 0x000000ff00387c82 */ /* 0x000fe20008000000 */
[----:B------:R-:W-:Y:S01]  /*8eb0*/  ULOP3.LUT UR49, UR49, 0x1, URZ, 0xc0, !UPT ;  /* 0x0000000131317892 */ /* 0x000fe2000f8ec0ff */
[----:B-1----:R-:W-:Y:S01]  /*8ec0*/  IMAD.U32 R88, R2, 0x10000, RZ ;  /* 0x0001000002587824 */ /* 0x002fe200078e00ff */
[--C-:B------:R-:W-:Y:S01]  /*8ed0*/  LOP3.LUT R90, R3, 0x7f, R2.reuse, 0xf8, !PT ;  /* 0x0000007f035a7812 */ /* 0x100fe200078ef802 */
[----:B------:R-:W-:Y:S01]  /*8ee0*/  USEL UR47, UR47, 0xa0, UP0 ;  /* 0x000000a02f2f7887 */ /* 0x000fe20008000000 */
[----:B------:R-:W-:Y:S01]  /*8ef0*/  SHF.R.U32.HI R2, RZ, 0x5, R2 ;  /* 0x00000005ff027819 */ /* 0x000fe20000011602 */
[----:B------:R-:W-:Y:S01]  /*8f00*/  UIADD3 UR43, UPT, UPT, UR43, 0x58d0, UR9 ;  /* 0x000058d02b2b7890 */ /* 0x000fe2000fffe009 */
[----:B------:R-:W-:Y:S01]  /*8f10*/  LOP3.LUT R88, R88, 0x600000, RZ, 0xc0, !PT ;  /* 0x0060000058587812 */ /* 0x000fe200078ec0ff */
[----:B------:R-:W-:Y:S01]  /*8f20*/  UIADD3 UR42, UPT, UPT, UR42, 0x58d0, UR9 ;  /* 0x000058d02a2a7890 */ /* 0x000fe2000fffe009 */
[----:B------:R-:W-:Y:S01]  /*8f30*/  LOP3.LUT R93, R2, 0x3, RZ, 0xc0, !PT ;  /* 0x00000003025d7812 */ /* 0x000fe200078ec0ff */
[----:B------:R-:W-:Y:S01]  /*8f40*/  @UP0 UIADD3 UR48, UPT, UPT, UR9, 0x5878, URZ ;  /* 0x0000587809300890 */ /* 0x000fe2000fffe0ff */
[----:B------:R-:W-:Y:S01]  /*8f50*/  LOP3.LUT R91, R88, UR10, RZ, 0xfc, !PT ;  /* 0x0000000a585b7c12 */ /* 0x000fe2000f8efcff */
[----:B------:R-:W-:Y:S01]  /*8f60*/  @UP0 UIADD3 UR45, UPT, UPT, UR9, 0x5850, URZ ;  /* 0x00005850092d0890 */ /* 0x000fe2000fffe0ff */
[----:B------:R-:W-:Y:S01]  /*8f70*/  SHF.R.U32.HI R92, RZ, 0x15, R88 ;  /* 0x00000015ff5c7819 */ /* 0x000fe20000011658 */
[----:B------:R-:W-:Y:S01]  /*8f80*/  @UP0 UIADD3 UR44, UPT, UPT, UR9, 0x5870, URZ ;  /* 0x00005870092c0890 */ /* 0x000fe2000fffe0ff */
[----:B------:R-:W-:Y:S01]  /*8f90*/  LOP3.LUT R89, R91, 0x20, RZ, 0xfc, !PT ;  /* 0x000000205b597812 */ /* 0x000fe200078efcff */
[----:B------:R-:W-:Y:S01]  /*8fa0*/  @UP0 UIADD3 UR41, UPT, UPT, UR9, 0x5858, URZ ;  /* 0x0000585809290890 */ /* 0x000fe2000fffe0ff */
[----:B------:R-:W-:Y:S01]  /*8fb0*/  UMOV UR55, 0x1 ;  /* 0x0000000100377882 */ /* 0x000fe20000000000 */
[----:B------:R-:W-:Y:S01]  /*8fc0*/  UMOV UR54, 0x1 ;  /* 0x0000000100367882 */ /* 0x000fe20000000000 */
[----:B--2---:R-:W-:-:S09]  /*8fd0*/  UMOV UR53, URZ ;  /* 0x000000ff00357c82 */ /* 0x004fd20008000000 */
.L_x_262:
[----:B-1----:R-:W1:Y:S01]  /*8fe0*/  LDCU.64 UR6, c[0x0][0x908] ;  /* 0x00012100ff0677ac */ /* 0x002e620008000a00 */
[----:B------:R-:W2:Y:S01]  /*8ff0*/  LDCU UR8, c[0x0][0x904] ;  /* 0x00012080ff0877ac */ /* 0x000ea20008000800 */
[----:B---3--:R-:W3:Y:S01]  /*9000*/  LDCU.64 UR4, c[0x0][0x380] ;  /* 0x00007000ff0477ac */ /* 0x008ee20008000a00 */
[----:B-1----:R-:W-:Y:S02]  /*9010*/  UIMAD.WIDE.U32 UR10, UR36, UR6, URZ ;  /* 0x00000006240a72a5 */ /* 0x002fe4000f8e00ff */
[----:B--2---:R-:W-:Y:S02]  /*9020*/  UISETP.NE.AND UP0, UPT, UR8, 0x1, UPT ;  /* 0x000000010800788c */ /* 0x004fe4000bf05270 */
[----:B------:R-:W-:-:S04]  /*9030*/  USHF.R.U32.HI UR6, URZ, UR7, UR11 ;  /* 0x00000007ff067299 */ /* 0x000fc8000801160b */
[----:B------:R-:W-:Y:S02]  /*9040*/  USEL UR6, UR36, UR6, !UP0 ;  /* 0x0000000624067287 */ /* 0x000fe4000c000000 */
[----:B---3--:R-:W-:Y:S02]  /*9050*/  UISETP.NE.AND UP0, UPT, UR5, URZ, UPT ;  /* 0x000000ff0500728c */ /* 0x008fe4000bf05270 */
[----:B------:R-:W-:-:S04]  /*9060*/  UIADD3 UR6, UPT, UPT, -UR6, URZ, URZ ;  /* 0x000000ff06067290 */ /* 0x000fc8000fffe1ff */
[----:B------:R-:W-:-:S04]  /*9070*/  UIMAD UR6, UR8, UR6, UR36 ;  /* 0x00000006080672a4 */ /* 0x000fc8000f8e0224 */
[----:B------:R-:W-:-:S04]  /*9080*/  USHF.L.U32 UR39, UR6, 0x8, URZ ;  /* 0x0000000806277899 */ /* 0x000fc800080006ff */
[----:B------:R-:W-:-:S09]  /*9090*/  UISETP.GE.OR UP0, UPT, UR39, UR4, !UP0 ;  /* 0x000000042700728c */ /* 0x000fd2000c706670 */
[----:B------:R-:W-:Y:S05]  /*90a0*/  BRA.U UP0, `(.L_x_217) ;  /* 0x0000005d00f87547 */ /* 0x000fea000b800000 */
[----:B------:R-:W-:Y:S02]  /*90b0*/  UIADD3 UR4, UPT, UPT, UR39, 0x100, URZ ;  /* 0x0000010027047890 */ /* 0x000fe4000fffe0ff */
        /* <DEDUP_REMOVED lines=9> */
[----:B------:R-:W-:-:S04]  /*9150*/  USEL UR61, UR7, UR5, UP0 ;  /* 0x00000005073d7287 */ /* 0x000fc80008000000 */
[----:B------:R-:W-:-:S04]  /*9160*/  UISETP.LT.AND UP0, UPT, UR61, 0x4, UPT ;  /* 0x000000043d00788c */ /* 0x000fc8000bf01270 */
[----:B------:R-:W-:Y:S02]  /*9170*/  USEL UR52, UR61, 0x4, UP0 ;  /* 0x000000043d347887 */ /* 0x000fe40008000000 */
[----:B------:R-:W-:Y:S02]  /*9180*/  UISETP.NE.AND UP0, UPT, UR49, URZ, UPT ;  /* 0x000000ff3100728c */ /* 0x000fe4000bf05270 */
[----:B------:R-:W-:-:S07]  /*9190*/  UIADD3 UR4, UPT, UPT, UR61, -UR52, URZ ;  /* 0x800000343d047290 */ /* 0x000fce000fffe0ff */
[----:B------:R-:W-:Y:S05]  /*91a0*/  BRA.U UP0, `(.L_x_218) ;  /* 0x0000000100047547 */ /* 0x000fea000b800000 */
[----:B------:R-:W-:Y:S05]  /*91b0*/  BPT.TRAP 0x1 ;  /* 0x000000040000795c */ /* 0x000fea0000300000 */
.L_x_218:
[----:B------:R-:W-:-:S04]  /*91c0*/  UISETP.NE.AND UP0, UPT, UR58, URZ, UPT ;  /* 0x000000ff3a00728c */ /* 0x000fc8000bf05270 */
[----:B------:R-:W-:-:S06]  /*91d0*/  USEL UR5, UR54, UR55, UP0 ;  /* 0x0000003736057287 */ /* 0x000fcc0008000000 */
[----:B------:R-:W-:-:S04]  /*91e0*/  MOV R3, UR5 ;  /* 0x0000000500037c02 */ /* 0x000fc80008000f00 */
[----:B------:R-:W-:-:S04]  /*91f0*/  SHF.L.U32 R3, R3, 0x1f, RZ ;  /* 0x0000001f03037819 */ /* 0x000fc800000006ff */
[----:B------:R-:W1:Y:S02]  /*9200*/  SYNCS.PHASECHK.TRANS64.TRYWAIT P0, [UR48], R3 ;  /* 0x00000003ff0075a7 */ /* 0x000e640008001130 */
[----:B-1----:R-:W-:Y:S05]  /*9210*/  @!P0 BRA `(.L_x_219) ;  /* 0x0000009c00a08947 */ /* 0x002fea0003800000 */
.L_x_418:
[----:B------:R-:W-:Y:S01]  /*9220*/  UISETP.GE.AND UP0, UPT, UR4, 0x1, UPT ;  /* 0x000000010400788c */ /* 0x000fe2000bf06270 */
[----:B------:R-:W-:Y:S01]  /*9230*/  HFMA2 R16, -RZ, RZ, 0, 0 ;  /* 0x00000000ff107431 */ /* 0x000fe200000001ff */
[----:B------:R-:W-:Y:S01]  /*9240*/  MOV R17, 0xff800000 ;  /* 0xff80000000117802 */ /* 0x000fe20000000f00 */
[----:B------:R-:W-:-:S06]  /*9250*/  UMOV UR51, URZ ;  /* 0x000000ff00337c82 */ /* 0x000fcc0008000000 */
[----:B------:R-:W-:Y:S05]  /*9260*/  BRA.U !UP0, `(.L_x_220) ;  /* 0x0000002508087547 */ /* 0x000fea000b800000 */
[----:B------:R-:W-:Y:S01]  /*9270*/  ULOP3.LUT UR62, URZ, UR52, URZ, 0x33, !UPT ;  /* 0x00000034ff3e7292 */ /* 0x000fe2000f8e33ff */
[----:B------:R-:W-:Y:S01]  /*9280*/  MOV R16, RZ ;  /* 0x000000ff00107202 */ /* 0x000fe20000000f00 */
[----:B------:R-:W2:Y:S01]  /*9290*/  LDCU UR37, c[0x0][0x704] ;  /* 0x0000e080ff2577ac */ /* 0x000ea20008000800 */
[----:B------:R-:W-:Y:S01]  /*92a0*/  MOV R18, 0xff800000 ;  /* 0xff80000000127802 */ /* 0x000fe20000000f00 */
[----:B------:R-:W-:Y:S02]  /*92b0*/  USHF.L.U32 UR51, UR4, 0x6, URZ ;  /* 0x0000000604337899 */ /* 0x000fe400080006ff */
[----:B------:R-:W-:-:S04]  /*92c0*/  UIADD3 UR62, UPT, UPT, UR61, UR62, URZ ;  /* 0x0000003e3d3e7290 */ /* 0x000fc8000fffe0ff */
.L_x_238:
[----:B-12---:R-:W-:Y:S01]  /*92d0*/  IADD3 R0, PT, PT, R88, UR47, RZ ;  /* 0x0000002f58007c10 */ /* 0x006fe2000fffe0ff */
[----:B------:R-:W-:-:S04]  /*92e0*/  UISETP.NE.AND UP0, UPT, UR58, URZ, UPT ;  /* 0x000000ff3a00728c */ /* 0x000fc8000bf05270 */
[----:B------:R-:W-:Y:S01]  /*92f0*/  USEL UR59, UR53, UR56, UP0 ;  /* 0x00000038353b7287 */ /* 0x000fe20008000000 */
[----:B------:R-:W1:Y:S01]  /*9300*/  SHFL.IDX PT, R0, R0, RZ, 0x1f ;  /* 0x00001fff00007589 */ /* 0x000e6200000e0000 */
[----:B------:R-:W-:Y:S01]  /*9310*/  UISETP.GT.U32.AND UP0, UPT, UR46, 0x1, UPT ;  /* 0x000000012e00788c */ /* 0x000fe2000bf04070 */
[----:B-1----:R-:W-:-:S08]  /*9320*/  R2UR UR60, R0 ;  /* 0x00000000003c72ca */ /* 0x002fd000000e0000 */
[----:B---3--:R-:W-:Y:S07]  /*9330*/  BRA.U UP0, `(.L_x_221) ;  /* 0x0000000100047547 */ /* 0x008fee000b800000 */
[----:B--2---:R-:W-:Y:S05]  /*9340*/  BPT.TRAP 0x1 ;  /* 0x000000040000795c */ /* 0x004fea0000300000 */
.L_x_221:
[----:B------:R-:W-:Y:S01]  /*9350*/  IMAD.U32 R3, RZ, RZ, UR59 ;  /* 0x0000003bff037e24 */ /* 0x000fe2000f8e00ff */
[----:B------:R-:W-:-:S04]  /*9360*/  ISETP.NE.AND P0, PT, R93, R92, PT ;  /* 0x0000005c5d00720c */ /* 0x000fc80003f05270 */
[----:B------:R-:W-:-:S04]  /*9370*/  SHF.L.U32 R3, R3, 0x1f, RZ ;  /* 0x0000001f03037819 */ /* 0x000fc800000006ff */
[----:B------:R-:W1:Y:S02]  /*9380*/  SYNCS.PHASECHK.TRANS64.TRYWAIT P1, [UR45], R3 ;  /* 0x00000003ff0075a7 */ /* 0x000e64000802112d */
[----:B-1----:R-:W-:Y:S05]  /*9390*/  @!P1 BRA `(.L_x_222) ;  /* 0x0000009c00589947 */ /* 0x002fea0003800000 */
.L_x_419:
[----:B------:R-:W-:Y:S05]  /*93a0*/  @!P0 BRA `(.L_x_223) ;  /* 0x0000000000408947 */ /* 0x000fea0003800000 */
[----:B------:R-:W-:Y:S01]  /*93b0*/  MOV R14, 0x8 ;  /* 0x00000008000e7802 */ /* 0x000fe20000000f00 */
[----:B------:R-:W3:Y:S01]  /*93c0*/  LDCU.64 UR8, c[0x4][0xb0] ;  /* 0x01001600ff0877ac */ /* 0x000ee20008000a00 */
[----:B------:R-:W-:Y:S02]  /*93d0*/  HFMA2 R12, -RZ, RZ, 0, 5.9604644775390625e-08 ;  /* 0x00000001ff0c7431 */ /* 0x000fe400000001ff */
[----:B------:R-:W-:Y:S01]  /*93e0*/  IMAD.MOV.U32 R8, RZ, RZ, 0x192 ;  /* 0x00000192ff087424 */ /* 0x000fe200078e00ff */
[----:B------:R-:W4:Y:S01]  /*93f0*/  LDCU.64 UR6, c[0x4][0xb8] ;  /* 0x01001700ff0677ac */ /* 0x000f220008000a00 */
[----:B------:R-:W5:Y:S01]  /*9400*/  LDC.64 R14, c[0x4][R14] ;  /* 0x010000000e0e7b82 */ /* 0x000f620000000a00 */
[----:B------:R-:W-:Y:S01]  /*9410*/  IMAD.MOV.U32 R13, RZ, RZ, RZ ;  /* 0x000000ffff0d7224 */ /* 0x000fe200078e00ff */
[----:B------:R-:W1:Y:S01]  /*9420*/  LDCU.64 UR4, c[0x4][0x10] ;  /* 0x01000200ff0477ac */ /* 0x000e620008000a00 */
[----:B---3--:R-:W-:Y:S01]  /*9430*/  IMAD.U32 R4, RZ, RZ, UR8 ;  /* 0x00000008ff047e24 */ /* 0x008fe2000f8e00ff */
[----:B------:R-:W-:Y:S01]  /*9440*/  MOV R5, UR9 ;  /* 0x0000000900057c02 */ /* 0x000fe20008000f00 */
[----:B----4-:R-:W-:Y:S01]  /*9450*/  IMAD.U32 R6, RZ, RZ, UR6 ;  /* 0x00000006ff067e24 */ /* 0x010fe2000f8e00ff */
[----:B------:R-:W-:Y:S01]  /*9460*/  MOV R7, UR7 ;  /* 0x0000000700077c02 */ /* 0x000fe20008000f00 */
[----:B-1----:R-:W-:Y:S01]  /*9470*/  IMAD.U32 R10, RZ, RZ, UR4 ;  /* 0x00000004ff0a7e24 */ /* 0x002fe2000f8e00ff */
[----:B------:R-:W-:-:S02]  /*9480*/  MOV R11, UR5 ;  /* 0x00000005000b7c02 */ /* 0x000fc40008000f00 */
[----:B------:R-:W-:-:S07]  /*9490*/  LEPC R20, `(.L_x_223) ;  /* 0x000000001014794e */ /* 0x000fce0000000000 */
[----:B--2--5:R-:W-:Y:S05]  /*94a0*/  CALL.ABS.NOINC R14 ;  /* 0x000000000e007343 */ /* 0x024fea0003c00000 */
.L_x_223:
[----:B------:R-:W-:Y:S05]  /*94b0*/  WARPSYNC.ALL ;  /* 0x0000000000007948 */ /* 0x000fea0003800000 */
[----:B------:R-:W-:Y:S02]  /*94c0*/  R2UR UR4, R91 ;  /* 0x000000005b0472ca */ /* 0x000fe400000e0000 */
[----:B------:R-:W-:-:S11]  /*94d0*/  ISETP.NE.AND P0, PT, R93, R92, PT ;  /* 0x0000005c5d00720c */ /* 0x000fd60003f05270 */
[----:B------:R-:W3:Y:S02]  /*94e0*/  LDTM.x32 R56, tmem[UR4] ;  /* 0x00000004003879ee */ /* 0x000ee400082c0000 */
[----:B---3--:R-:W-:Y:S05]  /*94f0*/  @!P0 BRA `(.L_x_224) ;  /* 0x0000000000408947 */ /* 0x008fea0003800000 */
        /* <DEDUP_REMOVED lines=16> */
.L_x_224:
[----:B------:R-:W-:Y:S05]  /*9600*/  WARPSYNC.ALL ;  /* 0x0000000000007948 */ /* 0x000fea0003800000 */
[----:B------:R-:W-:Y:S02]  /*9610*/  R2UR UR4, R89 ;  /* 0x00000000590472ca */ /* 0x000fe400000e0000 */
[C---:B-1----:R-:W-:Y:S02]  /*9620*/  FMNMX3 R3, R18.reuse, R56, R60, !PT ;  /* 0x0000003812037276 */ /* 0x042fe4000780003c */
[C---:B------:R-:W-:Y:S02]  /*9630*/  FMNMX3 R0, R18.reuse, R57, R61, !PT ;  /* 0x0000003912007276 */ /* 0x040fe4000780003d */
[----:B------:R-:W-:-:S02]  /*9640*/  FMNMX3 R5, R18, R58, R62, !PT ;  /* 0x0000003a12057276 */ /* 0x000fc4000780003e */
[----:B------:R-:W-:Y:S02]  /*9650*/  FMNMX3 R3, R3, R64, R68, !PT ;  /* 0x0000004003037276 */ /* 0x000fe40007800044 */
[----:B------:R-:W-:Y:S02]  /*9660*/  FMNMX3 R0, R0, R65, R69, !PT ;  /* 0x0000004100007276 */ /* 0x000fe40007800045 */
[----:B------:R-:W-:Y:S01]  /*9670*/  FMNMX3 R6, R18, R59, R63, !PT ;  /* 0x0000003b12067276 */ /* 0x000fe2000780003f */
[----:B------:R-:W1:Y:S01]  /*9680*/  LDTM.x32 R24, tmem[UR4] ;  /* 0x00000004001879ee */ /* 0x000e6200082c0000 */
[----:B------:R-:W-:Y:S02]  /*9690*/  FMNMX3 R5, R5, R66, R70, !PT ;  /* 0x0000004205057276 */ /* 0x000fe40007800046 */
[----:B------:R-:W-:Y:S02]  /*96a0*/  FMNMX3 R3, R3, R72, R76, !PT ;  /* 0x0000004803037276 */ /* 0x000fe4000780004c */
[----:B------:R-:W-:-:S02]  /*96b0*/  FMNMX3 R0, R0, R73, R77, !PT ;  /* 0x0000004900007276 */ /* 0x000fc4000780004d */
[----:B------:R-:W-:Y:S02]  /*96c0*/  FMNMX3 R6, R6, R67, R71, !PT ;  /* 0x0000004306067276 */ /* 0x000fe40007800047 */
[----:B------:R-:W-:Y:S02]  /*96d0*/  FMNMX3 R5, R5, R74, R78, !PT ;  /* 0x0000004a05057276 */ /* 0x000fe4000780004e */
[----:B------:R-:W-:Y:S02]  /*96e0*/  FMNMX3 R3, R3, R80, R84, !PT ;  /* 0x0000005003037276 */ /* 0x000fe40007800054 */
[----:B------:R-:W-:Y:S02]  /*96f0*/  FMNMX3 R0, R0, R81, R85, !PT ;  /* 0x0000005100007276 */ /* 0x000fe40007800055 */
[----:B------:R-:W-:Y:S02]  /*9700*/  FMNMX3 R6, R6, R75, R79, !PT ;  /* 0x0000004b06067276 */ /* 0x000fe4000780004f */
[----:B------:R-:W-:-:S02]  /*9710*/  FMNMX3 R5, R5, R82, R86, !PT ;  /* 0x0000005205057276 */ /* 0x000fc40007800056 */
[----:B------:R-:W-:Y:S02]  /*9720*/  FMNMX3 R6, R6, R83, R87, !PT ;  /* 0x0000005306067276 */ /* 0x000fe40007800057 */
[----:B------:R-:W-:Y:S02]  /*9730*/  ISETP.NE.AND P0, PT, R93, R92, PT ;  /* 0x0000005c5d00720c */ /* 0x000fe40003f05270 */
[----:B-1----:R-:W-:Y:S02]  /*9740*/  FMNMX3 R3, R3, R24, R28, !PT ;  /* 0x0000001803037276 */ /* 0x002fe4000780001c */
        /* <DEDUP_REMOVED lines=15> */
[----:B------:R-:W-:-:S04]  /*9840*/  FMNMX3 R0, R4, R3, R0, !PT ;  /* 0x0000000304007276 */ /* 0x000fc80007800000 */
[----:B------:R-:W-:-:S04]  /*9850*/  FMNMX R17, R17, R0, !PT ;  /* 0x0000000011117209 */ /* 0x000fc80007800000 */
[----:B------:R-:W-:-:S04]  /*9860*/  FSETP.NEU.AND P1, PT, R17, -INF , PT ;  /* 0xff8000001100780b */ /* 0x000fc80003f2d000 */
[----:B------:R-:W-:Y:S01]  /*9870*/  FSEL R19, R17, RZ, P1 ;  /* 0x000000ff11137208 */ /* 0x000fe20000800000 */
[----:B------:R-:W-:Y:S08]  /*9880*/  @!P0 BRA `(.L_x_225) ;  /* 0x0000000000408947 */ /* 0x000ff00003800000 */
[----:B------:R-:W-:Y:S01]  /*9890*/  MOV R14, 0x8 ;  /* 0x00000008000e7802 */ /* 0x000fe20000000f00 */
[----:B------:R-:W1:Y:S01]  /*98a0*/  LDCU.64 UR6, c[0x4][0xb0] ;  /* 0x01001600ff0677ac */ /* 0x000e620008000a00 */
[----:B------:R-:W-:Y:S02]  /*98b0*/  HFMA2 R12, -RZ, RZ, 0, 5.9604644775390625e-08 ;  /* 0x00000001ff0c7431 */ /* 0x000fe400000001ff */
[----:B------:R-:W-:Y:S01]  /*98c0*/  IMAD.MOV.U32 R8, RZ, RZ, 0x1be ;  /* 0x000001beff087424 */ /* 0x000fe200078e00ff */
[----:B------:R-:W3:Y:S01]  /*98d0*/  LDCU.64 UR4, c[0x4][0xb8] ;  /* 0x01001700ff0477ac */ /* 0x000ee20008000a00 */
[----:B------:R-:W4:Y:S01]  /*98e0*/  LDC.64 R14, c[0x4][R14] ;  /* 0x010000000e0e7b82 */ /* 0x000f220000000a00 */
[----:B------:R-:W-:Y:S01]  /*98f0*/  IMAD.MOV.U32 R13, RZ, RZ, RZ ;  /* 0x000000ffff0d7224 */ /* 0x000fe200078e00ff */
[----:B------:R-:W5:Y:S01]  /*9900*/  LDCU.64 UR8, c[0x4][0x18] ;  /* 0x01000300ff0877ac */ /* 0x000f620008000a00 */
[----:B-1----:R-:W-:Y:S01]  /*9910*/  IMAD.U32 R4, RZ, RZ, UR6 ;  /* 0x00000006ff047e24 */ /* 0x002fe2000f8e00ff */
[----:B------:R-:W-:Y:S01]  /*9920*/  MOV R5, UR7 ;  /* 0x0000000700057c02 */ /* 0x000fe20008000f00 */
[----:B---3--:R-:W-:Y:S01]  /*9930*/  IMAD.U32 R6, RZ, RZ, UR4 ;  /* 0x00000004ff067e24 */ /* 0x008fe2000f8e00ff */
[----:B------:R-:W-:Y:S01]  /*9940*/  MOV R7, UR5 ;  /* 0x0000000500077c02 */ /* 0x000fe20008000f00 */
[----:B-----5:R-:W-:Y:S01]  /*9950*/  IMAD.U32 R10, RZ, RZ, UR8 ;  /* 0x00000008ff0a7e24 */ /* 0x020fe2000f8e00ff */
[----:B------:R-:W-:-:S02]  /*9960*/  MOV R11, UR9 ;  /* 0x00000009000b7c02 */ /* 0x000fc40008000f00 */
[----:B------:R-:W-:-:S07]  /*9970*/  LEPC R20, `(.L_x_225) ;  /* 0x000000001014794e */ /* 0x000fce0000000000 */
[----:B--2-4-:R-:W-:Y:S05]  /*9980*/  CALL.ABS.NOINC R14 ;  /* 0x000000000e007343 */ /* 0x014fea0003c00000 */
.L_x_225:
[----:B------:R-:W-:Y:S05]  /*9990*/  WARPSYNC.ALL ;  /* 0x0000000000007948 */ /* 0x000fea0003800000 */
[----:B------:R-:W-:Y:S02]  /*99a0*/  R2UR UR4, R91 ;  /* 0x000000005b0472ca */ /* 0x000fe400000e0000 */
[----:B------:R-:W-:-:S11]  /*99b0*/  ISETP.NE.AND P0, PT, RZ, UR49, PT ;  /* 0x00000031ff007c0c */ /* 0x000fd6000bf05270 */
[----:B------:R1:W-:Y:S02]  /*99c0*/  STTM.x2 tmem[UR4], R18 ;  /* 0x00000012000079ed */ /* 0x0003e400080c0004 */
[----:B------:R-:W-:Y:S05]  /*99d0*/  @P0 BRA `(.L_x_226) ;  /* 0x0000000000040947 */ /* 0x000fea0003800000 */
[----:B--2---:R-:W-:Y:S05]  /*99e0*/  BPT.TRAP 0x1 ;  /* 0x000000040000795c */ /* 0x004fea0000300000 */
.L_x_226:
[----:B------:R-:W-:Y:S01]  /*99f0*/  MOV R3, UR57 ;  /* 0x0000003900037c02 */ /* 0x000fe20008000f00 */
[----:B------:R-:W-:Y:S01]  /*9a00*/  SYNCS.ARRIVE.TRANS64.A1T0 RZ, [UR44], RZ ;  /* 0x000000ffffff79a7 */ /* 0x000fe2000810002c */
[----:B--2---:R-:W-:Y:S01]  /*9a10*/  FMUL R0, R19, -UR37 ;  /* 0x8000002513007c20 */ /* 0x004fe20008400000 */
[----:B------:R-:W-:Y:S01]  /*9a20*/  UISETP.NE.AND UP0, UPT, UR58, URZ, UPT ;  /* 0x000000ff3a00728c */ /* 0x000fe2000bf05270 */
[----:B------:R-:W-:Y:S02]  /*9a30*/  SHF.L.U32 R3, R3, 0x1f, RZ ;  /* 0x0000001f03037819 */ /* 0x000fe400000006ff */
[--C-:B------:R-:W-:Y:S01]  /*9a40*/  FFMA2 R22, R56.F32x2.HI_LO, UR37.F32, R0.reuse.F32 ;  /* 0x0000002538167c49 */ /* 0x100fe20009200000 */
[----:B------:R-:W-:Y:S01]  /*9a50*/  USEL UR40, UR54, UR55, UP0 ;  /* 0x0000003736287287 */ /* 0x000fe20008000000 */
[--C-:B------:R-:W-:Y:S01]  /*9a60*/  FFMA2 R56, R58.F32x2.HI_LO, UR37.F32, R0.reuse.F32 ;  /* 0x000000253a387c49 */ /* 0x100fe20009200000 */
[----:B------:R-:W2:Y:S01]  /*9a70*/  SYNCS.PHASECHK.TRANS64.TRYWAIT P2, [UR43], R3 ;  /* 0x00000003ff0075a7 */ /* 0x000ea2000804112b */
[--C-:B------:R-:W-:Y:S01]  /*9a80*/  FFMA2 R58, R60.F32x2.HI_LO, UR37.F32, R0.reuse.F32 ;  /* 0x000000253c3a7c49 */ /* 0x100fe20009200000 */
[----:B------:R-:W-:Y:S01]  /*9a90*/  FSETP.GEU.AND P1, PT, R22, -126, PT ;  /* 0xc2fc00001600780b */ /* 0x000fe20003f2e000 */
[----:B------:R-:W-:Y:S01]  /*9aa0*/  ULOP3.LUT UR40, UR40, 0x1, URZ, 0x3c, !UPT ;  /* 0x0000000128287892 */ /* 0x000fe2000f8e3cff */
[----:B------:R-:W-:Y:S01]  /*9ab0*/  FSETP.GEU.AND P0, PT, R23, -126, PT ;  /* 0xc2fc00001700780b */ /* 0x000fe20003f0e000 */
[----:B------:R-:W-:Y:S01]  /*9ac0*/  FFMA2 R60, R62.F32x2.HI_LO, UR37.F32, R0.F32 ;  /* 0x000000253e3c7c49 */ /* 0x000fe20009200000 */
[----:B------:R-:W-:-:S02]  /*9ad0*/  FSETP.GEU.AND P6, PT, R56, -126, PT ;  /* 0xc2fc00003800780b */ /* 0x000fc40003fce000 */
[----:B------:R-:W-:Y:S02]  /*9ae0*/  FSETP.GEU.AND P5, PT, R57, -126, PT ;  /* 0xc2fc00003900780b */ /* 0x000fe40003fae000 */
[----:B------:R-:W-:Y:S02]  /*9af0*/  FSETP.GEU.AND P4, PT, R58, -126, PT ;  /* 0xc2fc00003a00780b */ /* 0x000fe40003f8e000 */
[----:B------:R-:W-:-:S03]  /*9b00*/  FSETP.GEU.AND P3, PT, R59, -126, PT ;  /* 0xc2fc00003b00780b */ /* 0x000fc60003f6e000 */
[----:B------:R-:W-:Y:S02]  /*9b10*/  @!P1 FMUL R22, R22, 0.5 ;  /* 0x3f00000016169820 */ /* 0x000fe40000400000 */
[----:B------:R-:W-:Y:S02]  /*9b20*/  @!P0 FMUL R23, R23, 0.5 ;  /* 0x3f00000017178820 */ /* 0x000fe40000400000 */
[----:B------:R-:W-:Y:S02]  /*9b30*/  @!P6 FMUL R56, R56, 0.5 ;  /* 0x3f0000003838e820 */ /* 0x000fe40000400000 */
[----:B------:R-:W-:Y:S01]  /*9b40*/  @!P5 FMUL R57, R57, 0.5 ;  /* 0x3f0000003939d820 */ /* 0x000fe20000400000 */
[----:B------:R-:W3:Y:S08]  /*9b50*/  MUFU.EX2 R22, R22 ;  /* 0x0000001600167308 */ /* 0x000ef00000000800 */
[----:B------:R-:W4:Y:S08]  /*9b60*/  MUFU.EX2 R23, R23 ;  /* 0x0000001700177308 */ /* 0x000f300000000800 */
[----:B------:R-:W5:Y:S08]  /*9b70*/  MUFU.EX2 R56, R56 ;  /* 0x0000003800387308 */ /* 0x000f700000000800 */
[----:B------:R-:W1:Y:S02]  /*9b80*/  MUFU.EX2 R57, R57 ;  /* 0x0000003900397308 */ /* 0x000e640000000800 */
[----:B-12345:R-:W-:Y:S05]  /*9b90*/  @!P2 BRA `(.L_x_227) ;  /* 0x000000940070a947 */ /* 0x03efea0003800000 */
.L_x_420:
[----:B------:R-:W-:Y:S01]  /*9ba0*/  @!P1 FMUL R22, R22, R22 ;  /* 0x0000001616169220 */ /* 0x000fe20000400000 */
[----:B------:R-:W-:Y:S01]  /*9bb0*/  FSETP.GEU.AND P2, PT, R60, -126, PT ;  /* 0xc2fc00003c00780b */ /* 0x000fe20003f4e000 */
[----:B------:R-:W-:Y:S01]  /*9bc0*/  @!P4 FMUL R58, R58, 0.5 ;  /* 0x3f0000003a3ac820 */ /* 0x000fe20000400000 */
[----:B------:R-:W-:Y:S01]  /*9bd0*/  FSETP.GEU.AND P1, PT, R61, -126, PT ;  /* 0xc2fc00003d00780b */ /* 0x000fe20003f2e000 */
[----:B------:R-:W-:Y:S01]  /*9be0*/  @!P3 FMUL R59, R59, 0.5 ;  /* 0x3f0000003b3bb820 */ /* 0x000fe20000400000 */
[--C-:B------:R-:W-:Y:S01]  /*9bf0*/  FFMA2 R62, R64.F32x2.HI_LO, UR37.F32, R0.reuse.F32 ;  /* 0x00000025403e7c49 */ /* 0x100fe20009200000 */
[----:B------:R-:W-:Y:S01]  /*9c00*/  USHF.R.U32.HI UR4, URZ, 0x15, UR60 ;  /* 0x00000015ff047899 */ /* 0x000fe2000801163c */
[----:B------:R-:W-:Y:S01]  /*9c10*/  @!P0 FMUL R23, R23, R23 ;  /* 0x0000001717178220 */ /* 0x000fe20000400000 */
[----:B------:R-:W2:Y:S01]  /*9c20*/  MUFU.EX2 R58, R58 ;  /* 0x0000003a003a7308 */ /* 0x000ea20000000800 */
[--C-:B------:R-:W-:Y:S01]  /*9c30*/  FFMA2 R64, R66.F32x2.HI_LO, UR37.F32, R0.reuse.F32 ;  /* 0x0000002542407c49 */ /* 0x100fe20009200000 */
[----:B------:R-:W-:Y:S01]  /*9c40*/  FSETP.GEU.AND P0, PT, R62, -126, PT ;  /* 0xc2fc00003e00780b */ /* 0x000fe20003f0e000 */
[--C-:B------:R-:W-:Y:S01]  /*9c50*/  FFMA2 R66, R68.F32x2.HI_LO, UR37.F32, R0.reuse.F32 ;  /* 0x0000002544427c49 */ /* 0x100fe20009200000 */
[----:B-1----:R-:W-:Y:S01]  /*9c60*/  MOV R3, UR4 ;  /* 0x0000000400037c02 */ /* 0x002fe20008000f00 */
[--C-:B------:R-:W-:Y:S01]  /*9c70*/  FFMA2 R68, R70.F32x2.HI_LO, UR37.F32, R0.reuse.F32 ;  /* 0x0000002546447c49 */ /* 0x100fe20009200000 */
[----:B------:R-:W-:Y:S01]  /*9c80*/  UISETP.NE.AND UP0, UPT, UR58, URZ, UPT ;  /* 0x000000ff3a00728c */ /* 0x000fe2000bf05270 */
[----:B------:R-:W-:Y:S01]  /*9c90*/  @!P2 FMUL R60, R60, 0.5 ;  /* 0x3f0000003c3ca820 */ /* 0x000fe20000400000 */
[----:B------:R-:W-:Y:S01]  /*9ca0*/  @!P1 FMUL R61, R61, 0.5 ;  /* 0x3f0000003d3d9820 */ /* 0x000fe20000400000 */
[----:B------:R-:W1:Y:S01]  /*9cb0*/  MUFU.EX2 R59, R59 ;  /* 0x0000003b003b7308 */ /* 0x000e620000000800 */
[----:B------:R-:W-:Y:S01]  /*9cc0*/  @!P6 FMUL R56, R56, R56 ;  /* 0x000000383838e220 */ /* 0x000fe20000400000 */
[----:B------:R-:W-:Y:S01]  /*9cd0*/  @!P5 FMUL R57, R57, R57 ;  /* 0x000000393939d220 */ /* 0x000fe20000400000 */
[----:B------:R-:W-:Y:S01]  /*9ce0*/  FSETP.GEU.AND P6, PT, R63, -126, PT ;  /* 0xc2fc00003f00780b */ /* 0x000fe20003fce000 */
[--C-:B------:R-:W-:Y:S01]  /*9cf0*/  FFMA2 R70, R72.F32x2.HI_LO, UR37.F32, R0.reuse.F32 ;  /* 0x0000002548467c49 */ /* 0x100fe20009200000 */
[----:B------:R-:W-:Y:S01]  /*9d00*/  FSETP.GEU.AND P5, PT, R64, -126, PT ;  /* 0xc2fc00004000780b */ /* 0x000fe20003fae000 */
[----:B------:R-:W-:Y:S01]  /*9d10*/  @!P0 FMUL R62, R62, 0.5 ;  /* 0x3f0000003e3e8820 */ /* 0x000fe20000400000 */
[--C-:B------:R-:W-:Y:S01]  /*9d20*/  FFMA2 R72, R74.F32x2.HI_LO, UR37.F32, R0.reuse.F32 ;  /* 0x000000254a487c49 */ /* 0x100fe20009200000 */
[----:B------:R-:W3:Y:S01]  /*9d30*/  MUFU.EX2 R60, R60 ;  /* 0x0000003c003c7308 */ /* 0x000ee20000000800 */
[----:B--2---:R-:W-:Y:S01]  /*9d40*/  @!P4 FMUL R58, R58, R58 ;  /* 0x0000003a3a3ac220 */ /* 0x004fe20000400000 */
[----:B------:R-:W-:Y:S01]  /*9d50*/  FSETP.GEU.AND P4, PT, R65, -126, PT ;  /* 0xc2fc00004100780b */ /* 0x000fe20003f8e000 */
[--C-:B------:R-:W-:Y:S01]  /*9d60*/  FFMA2 R74, R76.F32x2.HI_LO, UR37.F32, R0.reuse.F32 ;  /* 0x000000254c4a7c49 */ /* 0x100fe20009200000 */
[----:B------:R-:W-:Y:S01]  /*9d70*/  ULOP3.LUT UR57, UR57, 0x1, URZ, 0x3c, !UPT ;  /* 0x0000000139397892 */ /* 0x000fe2000f8e3cff */
[--C-:B------:R-:W-:Y:S01]  /*9d80*/  FFMA2 R76, R78.F32x2.HI_LO, UR37.F32, R0.reuse.F32 ;  /* 0x000000254e4c7c49 */ /* 0x100fe20009200000 */
[----:B------:R-:W-:Y:S01]  /*9d90*/  USEL UR54, UR40, UR54, UP0 ;  /* 0x0000003628367287 */ /* 0x000fe20008000000 */
[--C-:B------:R-:W-:Y:S01]  /*9da0*/  FFMA2 R78, R80.F32x2.HI_LO, UR37.F32, R0.reuse.F32 ;  /* 0x00000025504e7c49 */ /* 0x100fe20009200000 */
[----:B------:R-:W2:Y:S01]  /*9db0*/  MUFU.EX2 R61, R61 ;  /* 0x0000003d003d7308 */ /* 0x000ea20000000800 */
[----:B-1----:R-:W-:Y:S01]  /*9dc0*/  @!P3 FMUL R59, R59, R59 ;  /* 0x0000003b3b3bb220 */ /* 0x002fe20000400000 */
[----:B------:R-:W-:Y:S01]  /*9dd0*/  FSETP.GEU.AND P3, PT, R66, -126, PT ;  /* 0xc2fc00004200780b */ /* 0x000fe20003f6e000 */
[----:B------:R-:W-:Y:S01]  /*9de0*/  @!P6 FMUL R63, R63, 0.5 ;  /* 0x3f0000003f3fe820 */ /* 0x000fe20000400000 */
[----:B------:R-:W-:Y:S01]  /*9df0*/  @!P5 FMUL R64, R64, 0.5 ;  /* 0x3f0000004040d820 */ /* 0x000fe20000400000 */
[--C-:B------:R-:W-:Y:S01]  /*9e00*/  FFMA2 R80, R82.F32x2.HI_LO, UR37.F32, R0.reuse.F32 ;  /* 0x0000002552507c49 */ /* 0x100fe20009200000 */
[----:B------:R-:W-:Y:S01]  /*9e10*/  USEL UR55, UR55, UR40, UP0 ;  /* 0x0000002837377287 */ /* 0x000fe20008000000 */
[----:B------:R-:W-:Y:S01]  /*9e20*/  @!P4 FMUL R65, R65, 0.5 ;  /* 0x3f0000004141c820 */ /* 0x000fe20000400000 */
[----:B------:R-:W1:Y:S01]  /*9e30*/  MUFU.EX2 R62, R62 ;  /* 0x0000003e003e7308 */ /* 0x000e620000000800 */
[----:B---3--:R-:W-:Y:S01]  /*9e40*/  @!P2 FMUL R60, R60, R60 ;  /* 0x0000003c3c3ca220 */ /* 0x008fe20000400000 */
[----:B------:R-:W-:Y:S01]  /*9e50*/  FSETP.GEU.AND P2, PT, R67, -126, PT ;  /* 0xc2fc00004300780b */ /* 0x000fe20003f4e000 */
[--C-:B------:R-:W-:Y:S01]  /*9e60*/  FFMA2 R82, R84.F32x2.HI_LO, UR37.F32, R0.reuse.F32 ;  /* 0x0000002554527c49 */ /* 0x100fe20009200000 */
[----:B------:R-:W-:Y:S01]  /*9e70*/  SYNCS.ARRIVE.TRANS64.A1T0 RZ, [UR42], RZ ;  /* 0x000000ffffff79a7 */ /* 0x000fe2000810002a */
[----:B------:R-:W-:-:S02]  /*9e80*/  FFMA2 R84, R86.F32x2.HI_LO, UR37.F32, R0.F32 ;  /* 0x0000002556547c49 */ /* 0x000fc40009200000 */
[----:B------:R-:W-:Y:S01]  /*9e90*/  @!P3 FMUL R66, R66, 0.5 ;  /* 0x3f0000004242b820 */ /* 0x000fe20000400000 */
[----:B------:R-:W3:Y:S01]  /*9ea0*/  MUFU.EX2 R63, R63 ;  /* 0x0000003f003f7308 */ /* 0x000ee20000000800 */
[----:B--2---:R-:W-:Y:S01]  /*9eb0*/  @!P1 FMUL R61, R61, R61 ;  /* 0x0000003d3d3d9220 */ /* 0x004fe20000400000 */
[----:B------:R-:W-:Y:S01]  /*9ec0*/  FSETP.GEU.AND P1, PT, R68, -126, PT ;  /* 0xc2fc00004400780b */ /* 0x000fe20003f2e000 */
[--C-:B------:R-:W-:Y:S02]  /*9ed0*/  FFMA2 R24, R24.F32x2.HI_LO, UR37.F32, R0.reuse.F32 ;  /* 0x0000002518187c49 */ /* 0x100fe40009200000 */
[--C-:B------:R-:W-:Y:S02]  /*9ee0*/  FFMA2 R26, R26.F32x2.HI_LO, UR37.F32, R0.reuse.F32 ;  /* 0x000000251a1a7c49 */ /* 0x100fe40009200000 */
[----:B------:R-:W-:Y:S01]  /*9ef0*/  @!P2 FMUL R67, R67, 0.5 ;  /* 0x3f0000004343a820 */ /* 0x000fe20000400000 */
[----:B------:R-:W2:Y:S01]  /*9f00*/  MUFU.EX2 R64, R64 ;  /* 0x0000004000407308 */ /* 0x000ea20000000800 */
[----:B-1----:R-:W-:Y:S01]  /*9f10*/  @!P0 FMUL R62, R62, R62 ;  /* 0x0000003e3e3e8220 */ /* 0x002fe20000400000 */
[----:B------:R-:W-:Y:S01]  /*9f20*/  FSETP.GEU.AND P0, PT, R69, -126, PT ;  /* 0xc2fc00004500780b */ /* 0x000fe20003f0e000 */
[----:B------:R-:W-:-:S02]  /*9f30*/  FFMA2 R28, R28.F32x2.HI_LO, UR37.F32, R0.F32 ;  /* 0x000000251c1c7c49 */ /* 0x000fc40009200000 */
[--C-:B------:R-:W-:Y:S02]  /*9f40*/  FFMA2 R30, R30.F32x2.HI_LO, UR37.F32, R0.reuse.F32 ;  /* 0x000000251e1e7c49 */ /* 0x100fe40009200000 */
[----:B------:R-:W-:Y:S01]  /*9f50*/  @!P1 FMUL R68, R68, 0.5 ;  /* 0x3f00000044449820 */ /* 0x000fe20000400000 */
[----:B------:R-:W1:Y:S01]  /*9f60*/  MUFU.EX2 R65, R65 ;  /* 0x0000004100417308 */ /* 0x000e620000000800 */
[----:B---3--:R-:W-:Y:S01]  /*9f70*/  @!P6 FMUL R63, R63, R63 ;  /* 0x0000003f3f3fe220 */ /* 0x008fe20000400000 */
[----:B------:R-:W-:Y:S01]  /*9f80*/  FSETP.GEU.AND P6, PT, R70, -126, PT ;  /* 0xc2fc00004600780b */ /* 0x000fe20003fce000 */
[--C-:B------:R-:W-:Y:S02]  /*9f90*/  FFMA2 R32, R32.F32x2.HI_LO, UR37.F32, R0.reuse.F32 ;  /* 0x0000002520207c49 */ /* 0x100fe40009200000 */
[--C-:B------:R-:W-:Y:S02]  /*9fa0*/  FFMA2 R34, R34.F32x2.HI_LO, UR37.F32, R0.reuse.F32 ;  /* 0x0000002522227c49 */ /* 0x100fe40009200000 */
[----:B------:R-:W-:Y:S01]  /*9fb0*/  @!P0 FMUL R69, R69, 0.5 ;  /* 0x3f00000045458820 */ /* 0x000fe20000400000 */
[----:B------:R-:W3:Y:S01]  /*9fc0*/  MUFU.EX2 R66, R66 ;  /* 0x0000004200427308 */ /* 0x000ee20000000800 */
[----:B--2---:R-:W-:Y:S01]  /*9fd0*/  @!P5 FMUL R64, R64, R64 ;  /* 0x000000404040d220 */ /* 0x004fe20000400000 */
[----:B------:R-:W-:Y:S01]  /*9fe0*/  FSETP.GEU.AND P5, PT, R71, -126, PT ;  /* 0xc2fc00004700780b */ /* 0x000fe20003fae000 */
[----:B------:R-:W-:-:S02]  /*9ff0*/  FFMA2 R36, R36.F32x2.HI_LO, UR37.F32, R0.F32 ;  /* 0x0000002524247c49 */ /* 0x000fc40009200000 */
[--C-:B------:R-:W-:Y:S02]  /*a000*/  FFMA2 R38, R38.F32x2.HI_LO, UR37.F32, R0.reuse.F32 ;  /* 0x0000002526267c49 */ /* 0x100fe40009200000 */
[----:B------:R-:W-:Y:S01]  /*a010*/  @!P6 FMUL R70, R70, 0.5 ;  /* 0x3f0000004646e820 */ /* 0x000fe20000400000 */
[----:B------:R-:W2:Y:S01]  /*a020*/  MUFU.EX2 R67, R67 ;  /* 0x0000004300437308 */ /* 0x000ea20000000800 */
[----:B-1----:R-:W-:Y:S01]  /*a030*/  @!P4 FMUL R65, R65, R65 ;  /* 0x000000414141c220 */ /* 0x002fe20000400000 */
[----:B------:R-:W-:Y:S01]  /*a040*/  FSETP.GEU.AND P4, PT, R72, -126, PT ;  /* 0xc2fc00004800780b */ /* 0x000fe20003f8e000 */
[--C-:B------:R-:W-:Y:S02]  /*a050*/  FFMA2 R40, R40.F32x2.HI_LO, UR37.F32, R0.reuse.F32 ;  /* 0x0000002528287c49 */ /* 0x100fe40009200000 */
[--C-:B------:R-:W-:Y:S02]  /*a060*/  FFMA2 R42, R42.F32x2.HI_LO, UR37.F32, R0.reuse.F32 ;  /* 0x000000252a2a7c49 */ /* 0x100fe40009200000 */
[----:B------:R-:W-:Y:S01]  /*a070*/  @!P5 FMUL R71, R71, 0.5 ;  /* 0x3f0000004747d820 */ /* 0x000fe20000400000 */
[----:B------:R-:W1:Y:S01]  /*a080*/  MUFU.EX2 R68, R68 ;  /* 0x0000004400447308 */ /* 0x000e620000000800 */
[----:B---3--:R-:W-:Y:S01]  /*a090*/  @!P3 FMUL R66, R66, R66 ;  /* 0x000000424242b220 */ /* 0x008fe20000400000 */
[----:B------:R-:W-:Y:S01]  /*a0a0*/  FSETP.GEU.AND P3, PT, R73, -126, PT ;  /* 0xc2fc00004900780b */ /* 0x000fe20003f6e000 */
[----:B------:R-:W-:-:S02]  /*a0b0*/  FFMA2 R44, R44.F32x2.HI_LO, UR37.F32, R0.F32 ;  /* 0x000000252c2c7c49 */ /* 0x000fc40009200000 */
[--C-:B------:R-:W-:Y:S02]  /*a0c0*/  FFMA2 R46, R46.F32x2.HI_LO, UR37.F32, R0.reuse.F32 ;  /* 0x000000252e2e7c49 */ /* 0x100fe40009200000 */
        /* <DEDUP_REMOVED lines=11> */
[----:B------:R-:W-:Y:S02]  /*a180*/  FFMA2 R54, R54.F32x2.HI_LO, UR37.F32, R0.F32 ;  /* 0x0000002536367c49 */ /* 0x000fe40009200000 */
[----:B------:R-:W-:Y:S01]  /*a190*/  @!P2 FMUL R74, R74, 0.5 ;  /* 0x3f0000004a4aa820 */ /* 0x000fe20000400000 */
[----:B------:R-:W1:Y:S01]  /*a1a0*/  MUFU.EX2 R71, R71 ;  /* 0x0000004700477308 */ /* 0x000e620000000800 */
[----:B---3--:R-:W-:Y:S01]  /*a1b0*/  @!P0 FMUL R69, R69, R69 ;  /* 0x0000004545458220 */ /* 0x008fe20000400000 */
[----:B------:R-:W-:-:S05]  /*a1c0*/  FSETP.GEU.AND P0, PT, R76, -126, PT ;  /* 0xc2fc00004c00780b */ /* 0x000fca0003f0e000 */
[----:B------:R-:W-:Y:S01]  /*a1d0*/  @!P1 FMUL R75, R75, 0.5 ;  /* 0x3f0000004b4b9820 */ /* 0x000fe20000400000 */
[----:B------:R-:W3:Y:S01]  /*a1e0*/  MUFU.EX2 R72, R72 ;  /* 0x0000004800487308 */ /* 0x000ee20000000800 */
[----:B--2---:R-:W-:Y:S01]  /*a1f0*/  @!P6 FMUL R70, R70, R70 ;  /* 0x000000464646e220 */ /* 0x004fe20000400000 */
[----:B------:R-:W-:-:S05]  /*a200*/  FSETP.GEU.AND P6, PT, R77, -126, PT ;  /* 0xc2fc00004d00780b */ /* 0x000fca0003fce000 */
[----:B------:R-:W-:Y:S01]  /*a210*/  @!P0 FMUL R76, R76, 0.5 ;  /* 0x3f0000004c4c8820 */ /* 0x000fe20000400000 */
[----:B------:R-:W2:Y:S01]  /*a220*/  MUFU.EX2 R73, R73 ;  /* 0x0000004900497308 */ /* 0x000ea20000000800 */
[----:B-1----:R-:W-:Y:S01]  /*a230*/  @!P5 FMUL R71, R71, R71 ;  /* 0x000000474747d220 */ /* 0x002fe20000400000 */
[----:B------:R-:W-:-:S05]  /*a240*/  FSETP.GEU.AND P5, PT, R78, -126, PT ;  /* 0xc2fc00004e00780b */ /* 0x000fca0003fae000 */
        /* <DEDUP_REMOVED lines=59> */
[----:B------:R-:W-:Y:S02]  /*a600*/  FSETP.GEU.AND P4, PT, R31, -126, PT ;  /* 0xc2fc00001f00780b */ /* 0x000fe40003f8e000 */
[----:B------:R-:W-:-:S03]  /*a610*/  F2FP.BF16.F32.PACK_AB R24, R23, R22 ;  /* 0x000000161718723e */ /* 0x000fc600000010ff */
[----:B------:R-:W-:Y:S01]  /*a620*/  @!P5 FMUL R30, R30, 0.5 ;  /* 0x3f0000001e1ed820 */ /* 0x000fe20000400000 */
[----:B------:R-:W1:Y:S01]  /*a630*/  MUFU.EX2 R95, R27 ;  /* 0x0000001b005f7308 */ /* 0x000e620000000800 */
[----:B---3--:R-:W-:Y:S01]  /*a640*/  @!P3 FMUL R87, R87, R87 ;  /* 0x000000575757b220 */ /* 0x008fe20000400000 */
[----:B------:R-:W-:Y:S02]  /*a650*/  FSETP.GEU.AND P3, PT, R32, -126, PT ;  /* 0xc2fc00002000780b */ /* 0x000fe40003f6e000 */
[----:B------:R-:W-:-:S03]  /*a660*/  F2FP.BF16.F32.PACK_AB R25, R57, R56 ;  /* 0x000000383919723e */ /* 0x000fc600000010ff */
[----:B------:R-:W-:Y:S01]  /*a670*/  @!P4 FMUL R31, R31, 0.5 ;  /* 0x3f0000001f1fc820 */ /* 0x000fe20000400000 */
[----:B------:R-:W3:Y:S01]  /*a680*/  MUFU.EX2 R96, R28 ;  /* 0x0000001c00607308 */ /* 0x000ee20000000800 */
[----:B--2---:R-:W-:Y:S01]  /*a690*/  @!P2 FMUL R94, R94, R94 ;  /* 0x0000005e5e5ea220 */ /* 0x004fe20000400000 */
[----:B------:R-:W-:Y:S02]  /*a6a0*/  FSETP.GEU.AND P2, PT, R33, -126, PT ;  /* 0xc2fc00002100780b */ /* 0x000fe40003f4e000 */
[----:B------:R-:W-:-:S03]  /*a6b0*/  F2FP.BF16.F32.PACK_AB R26, R59, R58 ;  /* 0x0000003a3b1a723e */ /* 0x000fc600000010ff */
        /* <DEDUP_REMOVED lines=113> */
[----:B------:R-:W-:Y:S02]  /*add0*/  LOP3.LUT P0, RZ, R3, 0x3, R2, 0x48, !PT ;  /* 0x0000000303ff7812 */ /* 0x000fe40007804802 */
[----:B------:R-:W-:-:S03]  /*ade0*/  F2FP.BF16.F32.PACK_AB R49, R111, R110 ;  /* 0x0000006e6f31723e */ /* 0x000fc600000010ff */
[----:B------:R-:W-:Y:S01]  /*adf0*/  @!P1 FMUL R55, R55, 0.5 ;  /* 0x3f00000037379820 */ /* 0x000fe20000400000 */
[----:B------:R-:W3:Y:S01]  /*ae00*/  MUFU.EX2 R122, R52 ;  /* 0x00000034007a7308 */ /* 0x000ee20000000800 */
[----:B--2---:R-:W-:Y:S01]  /*ae10*/  @!P6 FMUL R118, R118, R118 ;  /* 0x000000767676e220 */ /* 0x004fe20000400000 */
[----:B------:R-:W-:-:S06]  /*ae20*/  F2FP.BF16.F32.PACK_AB R50, R113, R112 ;  /* 0x000000707132723e */ /* 0x000fcc00000010ff */
[----:B------:R-:W2:Y:S01]  /*ae30*/  MUFU.EX2 R123, R53 ;  /* 0x00000035007b7308 */ /* 0x000ea20000000800 */
[----:B-1----:R-:W-:Y:S01]  /*ae40*/  @!P5 FMUL R119, R119, R119 ;  /* 0x000000777777d220 */ /* 0x002fe20000400000 */
[----:B------:R-:W-:-:S06]  /*ae50*/  F2FP.BF16.F32.PACK_AB R51, R115, R114 ;  /* 0x000000727333723e */ /* 0x000fcc00000010ff */
[----:B------:R-:W1:Y:S01]  /*ae60*/  MUFU.EX2 R120, R54 ;  /* 0x0000003600787308 */ /* 0x000e620000000800 */
[----:B---3--:R-:W-:Y:S01]  /*ae70*/  @!P4 FMUL R122, R122, R122 ;  /* 0x0000007a7a7ac220 */ /* 0x008fe20000400000 */
[----:B------:R-:W-:-:S06]  /*ae80*/  F2FP.BF16.F32.PACK_AB R52, R117, R116 ;  /* 0x000000747534723e */ /* 0x000fcc00000010ff */
[----:B------:R-:W3:Y:S01]  /*ae90*/  MUFU.EX2 R121, R55 ;  /* 0x0000003700797308 */ /* 0x000ee20000000800 */
[----:B--2---:R-:W-:Y:S01]  /*aea0*/  @!P3 FMUL R123, R123, R123 ;  /* 0x0000007b7b7bb220 */ /* 0x004fe20000400000 */
[----:B------:R-:W-:Y:S01]  /*aeb0*/  F2FP.BF16.F32.PACK_AB R53, R119, R118 ;  /* 0x000000767735723e */ /* 0x000fe200000010ff */
[----:B-1----:R-:W-:-:S03]  /*aec0*/  @!P2 FMUL R120, R120, R120 ;  /* 0x000000787878a220 */ /* 0x002fc60000400000 */
[----:B------:R-:W-:Y:S01]  /*aed0*/  F2FP.BF16.F32.PACK_AB R54, R123, R122 ;  /* 0x0000007a7b36723e */ /* 0x000fe200000010ff */
[----:B---3--:R-:W-:-:S05]  /*aee0*/  @!P1 FMUL R121, R121, R121 ;  /* 0x0000007979799220 */ /* 0x008fca0000400000 */
[----:B------:R-:W-:Y:S01]  /*aef0*/  F2FP.BF16.F32.PACK_AB R55, R121, R120 ;  /* 0x000000787937723e */ /* 0x000fe200000010ff */
[----:B------:R-:W-:Y:S06]  /*af00*/  @!P0 BRA `(.L_x_228) ;  /* 0x0000000000408947 */ /* 0x000fec0003800000 */
[----:B------:R-:W-:Y:S01]  /*af10*/  MOV R14, 0x8 ;  /* 0x00000008000e7802 */ /* 0x000fe20000000f00 */
[----:B------:R-:W1:Y:S01]  /*af20*/  LDCU.64 UR6, c[0x4][0xb0] ;  /* 0x01001600ff0677ac */ /* 0x000e620008000a00 */
[----:B------:R-:W-:Y:S02]  /*af30*/  HFMA2 R12, -RZ, RZ, 0, 5.9604644775390625e-08 ;  /* 0x00000001ff0c7431 */ /* 0x000fe400000001ff */
[----:B------:R-:W-:Y:S01]  /*af40*/  IMAD.MOV.U32 R8, RZ, RZ, 0x1be ;  /* 0x000001beff087424 */ /* 0x000fe200078e00ff */
[----:B------:R-:W2:Y:S01]  /*af50*/  LDCU.64 UR4, c[0x4][0xb8] ;  /* 0x01001700ff0477ac */ /* 0x000ea20008000a00 */
[----:B------:R-:W3:Y:S01]  /*af60*/  LDC.64 R14, c[0x4][R14] ;  /* 0x010000000e0e7b82 */ /* 0x000ee20000000a00 */
[----:B------:R-:W-:Y:S01]  /*af70*/  IMAD.MOV.U32 R13, RZ, RZ, RZ ;  /* 0x000000ffff0d7224 */ /* 0x000fe200078e00ff */
[----:B------:R-:W4:Y:S01]  /*af80*/  LDCU.64 UR8, c[0x4][0x20] ;  /* 0x01000400ff0877ac */ /* 0x000f220008000a00 */
[----:B-1----:R-:W-:Y:S01]  /*af90*/  IMAD.U32 R4, RZ, RZ, UR6 ;  /* 0x00000006ff047e24 */ /* 0x002fe2000f8e00ff */
[----:B------:R-:W-:Y:S01]  /*afa0*/  MOV R5, UR7 ;  /* 0x0000000700057c02 */ /* 0x000fe20008000f00 */
[----:B--2---:R-:W-:Y:S01]  /*afb0*/  IMAD.U32 R6, RZ, RZ, UR4 ;  /* 0x00000004ff067e24 */ /* 0x004fe2000f8e00ff */
[----:B------:R-:W-:Y:S01]  /*afc0*/  MOV R7, UR5 ;  /* 0x0000000500077c02 */ /* 0x000fe20008000f00 */
[----:B----4-:R-:W-:Y:S01]  /*afd0*/  IMAD.U32 R10, RZ, RZ, UR8 ;  /* 0x00000008ff0a7e24 */ /* 0x010fe2000f8e00ff */
[----:B------:R-:W-:-:S02]  /*afe0*/  MOV R11, UR9 ;  /* 0x00000009000b7c02 */ /* 0x000fc40008000f00 */
[----:B------:R-:W-:-:S07]  /*aff0*/  LEPC R20, `(.L_x_228) ;  /* 0x000000001014794e */ /* 0x000fce0000000000 */
[----:B---3--:R-:W-:Y:S05]  /*b000*/  CALL.ABS.NOINC R14 ;  /* 0x000000000e007343 */ /* 0x008fea0003c00000 */
.L_x_228:
[----:B------:R-:W-:Y:S01]  /*b010*/  MOV R0, UR46 ;  /* 0x0000002e00007c02 */ /* 0x000fe20008000f00 */
[----:B------:R-:W-:Y:S05]  /*b020*/  WARPSYNC.ALL ;  /* 0x0000000000007948 */ /* 0x000fea0003800000 */
[----:B------:R-:W-:Y:S01]  /*b030*/  ISETP.GT.U32.AND P0, PT, R0, 0x1, PT ;  /* 0x000000010000780c */ /* 0x000fe20003f04070 */
[----:B------:R1:W-:Y:S01]  /*b040*/  STTM.x32 tmem[UR60], R24 ;  /* 0x00000018000079ed */ /* 0x0003e200082c003c */
[----:B------:R-:W2:Y:S11]  /*b050*/  FENCE.VIEW.ASYNC.T ;  /* 0x00000000000073c6 */ /* 0x000eb60000000200 */
[----:B------:R-:W-:Y:S05]  /*b060*/  @P0 BRA `(.L_x_229) ;  /* 0x0000000000080947 */ /* 0x000fea0003800000 */
[----:B------:R-:W-:Y:S05]  /*b070*/  BPT.TRAP 0x1 ;  /* 0x000000040000795c */ /* 0x000fea0000300000 */
[----:B------:R-:W-:Y:S05]  /*b080*/  BPT.TRAP 0x1 ;  /* 0x000000040000795c */ /* 0x000fea0000300000 */
.L_x_229:
[----:B------:R-:W-:Y:S02]  /*b090*/  UPRMT UR4, UR38, 0x654, UR41 ;  /* 0x0000065426047896 */ /* 0x000fe40008000029 */
[----:B------:R-:W-:Y:S02]  /*b0a0*/  UISETP.NE.AND UP0, UPT, UR58, URZ, UPT ;  /* 0x000000ff3a00728c */ /* 0x000fe4000bf05270 */
[----:B------:R-:W-:-:S04]  /*b0b0*/  ULOP3.LUT UR59, UR59, 0x1, URZ, 0x3c, !UPT ;  /* 0x000000013b3b7892 */ /* 0x000fc8000f8e3cff */
[----:B------:R-:W-:Y:S01]  /*b0c0*/  USEL UR53, UR59, UR53, UP0 ;  /* 0x000000353b357287 */ /* 0x000fe20008000000 */
[----:B--2---:R-:W-:Y:S01]  /*b0d0*/  SYNCS.ARRIVE.TRANS64.RED.A1T0 RZ, [UR4], RZ ;  /* 0x000000ffffff79a7 */ /* 0x004fe20008100404 */
[----:B------:R-:W-:Y:S02]  /*b0e0*/  USEL UR56, UR56, UR59, UP0 ;  /* 0x0000003b38387287 */ /* 0x000fe40008000000 */
[----:B------:R-:W-:-:S09]  /*b0f0*/  UISETP.NE.AND UP0, UPT, UR49, URZ, UPT ;  /* 0x000000ff3100728c */ /* 0x000fd2000bf05270 */
[----:B------:R-:W-:Y:S05]  /*b100*/  BRA.U UP0, `(.L_x_230) ;  /* 0x0000000100047547 */ /* 0x000fea000b800000 */
[----:B------:R-:W-:Y:S05]  /*b110*/  BPT.TRAP 0x1 ;  /* 0x000000040000795c */ /* 0x000fea0000300000 */
.L_x_230:
[----:B------:R-:W-:Y:S01]  /*b120*/  MOV R0, UR40 ;  /* 0x0000002800007c02 */ /* 0x000fe20008000f00 */
[----:B------:R-:W-:Y:S01]  /*b130*/  FADD2 R56, R56.F32x2.HI_LO, RZ.F32 ;  /* 0x000000ff3838724b */ /* 0x000fe20000200000 */
[----:B------:R-:W-:Y:S01]  /*b140*/  FSETP.NEU.AND P1, PT, R18, R19, PT ;  /* 0x000000131200720b */ /* 0x000fe20003f2d000 */
[----:B------:R-:W-:Y:S01]  /*b150*/  FADD2 R58, R58.F32x2.HI_LO, RZ.F32 ;  /* 0x000000ff3a3a724b */ /* 0x000fe20000200000 */
[----:B------:R-:W-:Y:S01]  /*b160*/  SHF.L.U32 R0, R0, 0x1f, RZ ;  /* 0x0000001f00007819 */ /* 0x000fe200000006ff */
[----:B------:R-:W-:Y:S02]  /*b170*/  FADD2 R56, R56.F32x2.HI_LO, R64.F32x2.HI_LO ;  /* 0x000000403838724b */ /* 0x000fe40000000000 */
[----:B------:R-:W-:Y:S01]  /*b180*/  FADD2 R60, R60.F32x2.HI_LO, RZ.F32 ;  /* 0x000000ff3c3c724b */ /* 0x000fe20000200000 */
[----:B------:R-:W2:Y:S01]  /*b190*/  SYNCS.PHASECHK.TRANS64.TRYWAIT P2, [UR48], R0 ;  /* 0x00000000ff0075a7 */ /* 0x000ea20008041130 */
[----:B------:R-:W-:Y:S02]  /*b1a0*/  FADD2 R58, R58.F32x2.HI_LO, R66.F32x2.HI_LO ;  /* 0x000000423a3a724b */ /* 0x000fe40000000000 */
[----:B------:R-:W-:-:S02]  /*b1b0*/  FADD2 R60, R60.F32x2.HI_LO, R68.F32x2.HI_LO ;  /* 0x000000443c3c724b */ /* 0x000fc40000000000 */
[----:B------:R-:W-:Y:S02]  /*b1c0*/  FADD2 R56, R56.F32x2.HI_LO, R72.F32x2.HI_LO ;  /* 0x000000483838724b */ /* 0x000fe40000000000 */
[----:B------:R-:W-:Y:S01]  /*b1d0*/  FADD2 R58, R58.F32x2.HI_LO, R74.F32x2.HI_LO ;  /* 0x0000004a3a3a724b */ /* 0x000fe20000000000 */
[----:B--2---:R-:W-:Y:S06]  /*b1e0*/  @!P2 BRA `(.L_x_231) ;  /* 0x0000007c00f4a947 */ /* 0x004fec0003800000 */
.L_x_421:
[----:B------:R-:W-:Y:S01]  /*b1f0*/  BSSY.RECONVERGENT B0, `(.L_x_232) ;  /* 0x000000a000007945 */ /* 0x000fe20003800200 */
[----:B--2---:R-:W-:-:S03]  /*b200*/  MOV R3, 0x3f000000 ;  /* 0x3f00000000037802 */ /* 0x004fc60000000f00 */
[----:B------:R-:W-:Y:S05]  /*b210*/  @!P1 BRA `(.L_x_233) ;  /* 0x00000000001c9947 */ /* 0x000fea0003800000 */
[----:B------:R-:W-:-:S04]  /*b220*/  FADD R0, -R19, R18 ;  /* 0x0000001213007221 */ /* 0x000fc80000000100 */
[----:B------:R-:W-:-:S05]  /*b230*/  FMUL R0, R0, UR37 ;  /* 0x0000002500007c20 */ /* 0x000fca0008400000 */
[----:B------:R-:W-:-:S13]  /*b240*/  FSETP.GEU.AND P1, PT, R0, -126, PT ;  /* 0xc2fc00000000780b */ /* 0x000fda0003f2e000 */
[----:B------:R-:W-:-:S04]  /*b250*/  @!P1 FMUL R0, R0, 0.5 ;  /* 0x3f00000000009820 */ /* 0x000fc80000400000 */
[----:B------:R-:W2:Y:S02]  /*b260*/  MUFU.EX2 R3, R0 ;  /* 0x0000000000037308 */ /* 0x000ea40000000800 */
[----:B--2---:R-:W-:-:S04]  /*b270*/  @!P1 FMUL R3, R3, R3 ;  /* 0x0000000303039220 */ /* 0x004fc80000400000 */
[----:B------:R-:W-:Y:S02]  /*b280*/  FMUL R3, R3, 0.5 ;  /* 0x3f00000003037820 */ /* 0x000fe40000400000 */
.L_x_233:
[----:B------:R-:W-:Y:S05]  /*b290*/  BSYNC.RECONVERGENT B0 ;  /* 0x0000000000007941 */ /* 0x000fea0003800200 */
.L_x_232:
[----:B------:R-:W-:Y:S01]  /*b2a0*/  FMUL R16, R3, R16 ;  /* 0x0000001003107220 */ /* 0x000fe20000400000 */
[----:B------:R-:W-:Y:S01]  /*b2b0*/  FADD2 R60, R60.F32x2.HI_LO, R76.F32x2.HI_LO ;  /* 0x0000004c3c3c724b */ /* 0x000fe20000000000 */
[----:B------:R-:W-:Y:S01]  /*b2c0*/  ULOP3.LUT UP0, URZ, UR62, UR61, URZ, 0xfc, !UPT ;  /* 0x0000003d3eff7292 */ /* 0x000fe2000f80fcff */
[----:B------:R-:W-:Y:S02]  /*b2d0*/  FADD2 R56, R56.F32x2.HI_LO, R80.F32x2.HI_LO ;  /* 0x000000503838724b */ /* 0x000fe40000000000 */
[----:B------:R-:W-:Y:S02]  /*b2e0*/  FADD2 R22, R16.F32, R22.F32x2.HI_LO ;  /* 0x000000161016724b */ /* 0x000fe40000040000 */
[----:B------:R-:W-:Y:S02]  /*b2f0*/  FADD2 R58, R58.F32x2.HI_LO, R82.F32x2.HI_LO ;  /* 0x000000523a3a724b */ /* 0x000fe40000000000 */
[----:B------:R-:W-:Y:S02]  /*b300*/  FADD2 R22, R22.F32x2.HI_LO, R62.F32x2.HI_LO ;  /* 0x0000003e1616724b */ /* 0x000fe40000000000 */
[----:B------:R-:W-:-:S02]  /*b310*/  FADD2 R60, R60.F32x2.HI_LO, R84.F32x2.HI_LO ;  /* 0x000000543c3c724b */ /* 0x000fc40000000000 */
[----:B------:R-:W-:Y:S02]  /*b320*/  FADD2 R22, R22.F32x2.HI_LO, R70.F32x2.HI_LO ;  /* 0x000000461616724b */ /* 0x000fe40000000000 */
[----:B------:R-:W-:Y:S02]  /*b330*/  FADD2 R56, R56.F32x2.HI_LO, R94.F32x2.HI_LO ;  /* 0x0000005e3838724b */ /* 0x000fe40000000000 */
[----:B------:R-:W-:Y:S02]  /*b340*/  FADD2 R22, R22.F32x2.HI_LO, R78.F32x2.HI_LO ;  /* 0x0000004e1616724b */ /* 0x000fe40000000000 */
        /* <DEDUP_REMOVED lines=16> */
[----:B------:R-:W-:-:S04]  /*b450*/  FADD2 R22, R22.F32x2.HI_LO, R56.F32x2.HI_LO ;  /* 0x000000381616724b */ /* 0x000fc80000000000 */
[----:B------:R-:W-:-:S04]  /*b460*/  FADD2 R22, R22.F32x2.HI_LO, R58.F32x2.HI_LO ;  /* 0x0000003a1616724b */ /* 0x000fc80000000000 */
[----:B------:R-:W-:Y:S01]  /*b470*/  FADD R16, R22, R23 ;  /* 0x0000001716107221 */ /* 0x000fe20000000000 */
[----:B------:R-:W-:Y:S06]  /*b480*/  BRA.U UP0, `(.L_x_234) ;  /* 0x00000001006c7547 */ /* 0x000fec000b800000 */
[----:B------:R-:W-:Y:S05]  /*b490*/  @P0 BRA `(.L_x_235) ;  /* 0x0000000000040947 */ /* 0x000fea0003800000 */
[----:B------:R-:W-:Y:S05]  /*b4a0*/  BPT.TRAP 0x1 ;  /* 0x000000040000795c */ /* 0x000fea0000300000 */
.L_x_235:
[----:B------:R-:W-:Y:S01]  /*b4b0*/  IMAD.U32 R3, RZ, RZ, UR59 ;  /* 0x0000003bff037e24 */ /* 0x000fe2000f8e00ff */
[----:B------:R-:W-:-:S04]  /*b4c0*/  ISETP.NE.AND P0, PT, R93, R92, PT ;  /* 0x0000005c5d00720c */ /* 0x000fc80003f05270 */
[----:B------:R-:W-:-:S04]  /*b4d0*/  SHF.L.U32 R3, R3, 0x1f, RZ ;  /* 0x0000001f03037819 */ /* 0x000fc800000006ff */
[----:B------:R-:W2:Y:S02]  /*b4e0*/  SYNCS.PHASECHK.TRANS64.TRYWAIT P1, [UR45], R3 ;  /* 0x00000003ff0075a7 */ /* 0x000ea4000802112d */
[----:B--2---:R-:W-:Y:S05]  /*b4f0*/  @!P1 BRA `(.L_x_236) ;  /* 0x0000007c00489947 */ /* 0x004fea0003800000 */
.L_x_422:
        /* <DEDUP_REMOVED lines=17> */
.L_x_237:
[----:B------:R-:W-:Y:S05]  /*b610*/  WARPSYNC.ALL ;  /* 0x0000000000007948 */ /* 0x000fea0003800000 */
[----:B------:R-:W-:-:S13]  /*b620*/  R2UR UR4, R91 ;  /* 0x000000005b0472ca */ /* 0x000fda00000e0000 */
[----:B------:R3:W-:Y:S02]  /*b630*/  STTM.x2 tmem[UR4], R16 ;  /* 0x00000010000079ed */ /* 0x0007e400080c0004 */
.L_x_234:
[----:B------:R-:W-:Y:S01]  /*b640*/  UIADD3 UR4, UPT, UPT, UR62, 0x1, URZ ;  /* 0x000000013e047890 */ /* 0x000fe2000fffe0ff */
[----:B------:R-:W-:Y:S01]  /*b650*/  MOV R18, R17 ;  /* 0x0000001100127202 */ /* 0x000fe20000000f00 */
[----:B------:R-:W-:Y:S02]  /*b660*/  UIADD3 UR62, UPT, UPT, UR62, -0x1, URZ ;  /* 0xffffffff3e3e7890 */ /* 0x000fe4000fffe0ff */
[----:B------:R-:W-:-:S09]  /*b670*/  UISETP.GT.U32.AND UP0, UPT, UR4, 0x1, UPT ;  /* 0x000000010400788c */ /* 0x000fd2000bf04070 */
[----:B------:R-:W-:Y:S05]  /*b680*/  BRA.U UP0, `(.L_x_238) ;  /* 0xffffffdd00107547 */ /* 0x000fea000b83ffff */
.L_x_220:
[----:B------:R-:W-:-:S09]  /*b690*/  UISETP.GE.AND UP0, UPT, UR61, 0x1, UPT ;  /* 0x000000013d00788c */ /* 0x000fd2000bf06270 */
[----:B------:R-:W-:Y:S05]  /*b6a0*/  BRA.U !UP0, `(.L_x_239) ;  /* 0x0000003908107547 */ /* 0x000fea000b800000 */
[----:B------:R-:W-:Y:S01]  /*b6b0*/  IADD3 R122, PT, PT, R90, UR39, RZ ;  /* 0x000000275a7a7c10 */ /* 0x000fe2000fffe0ff */
[----:B------:R-:W4:Y:S06]  /*b6c0*/  LDCU UR37, c[0x0][0x704] ;  /* 0x0000e080ff2577ac */ /* 0x000f2c0008000800 */
.L_x_257:
[----:B-12---:R-:W-:Y:S01]  /*b6d0*/  IADD3 R0, PT, PT, R88, UR47, RZ ;  /* 0x0000002f58007c10 */ /* 0x006fe2000fffe0ff */
[----:B------:R-:W-:-:S04]  /*b6e0*/  UISETP.NE.AND UP0, UPT, UR58, URZ, UPT ;  /* 0x000000ff3a00728c */ /* 0x000fc8000bf05270 */
[----:B------:R-:W-:Y:S01]  /*b6f0*/  USEL UR39, UR53, UR56, UP0 ;  /* 0x0000003835277287 */ /* 0x000fe20008000000 */
[----:B------:R-:W1:Y:S01]  /*b700*/  SHFL.IDX PT, R0, R0, RZ, 0x1f ;  /* 0x00001fff00007589 */ /* 0x000e6200000e0000 */
[----:B------:R-:W-:Y:S01]  /*b710*/  UISETP.GT.U32.AND UP0, UPT, UR46, 0x1, UPT ;  /* 0x000000012e00788c */ /* 0x000fe2000bf04070 */
[----:B-1----:R-:W-:-:S08]  /*b720*/  R2UR UR40, R0 ;  /* 0x00000000002872ca */ /* 0x002fd000000e0000 */
[----:B---3--:R-:W-:Y:S07]  /*b730*/  BRA.U UP0, `(.L_x_240) ;  /* 0x0000000100047547 */ /* 0x008fee000b800000 */
[----:B----4-:R-:W-:Y:S05]  /*b740*/  BPT.TRAP 0x1 ;  /* 0x000000040000795c */ /* 0x010fea0000300000 */
.L_x_240:
[----:B------:R-:W-:Y:S01]  /*b750*/  IMAD.U32 R3, RZ, RZ, UR39 ;  /* 0x00000027ff037e24 */ /* 0x000fe2000f8e00ff */
[----:B------:R-:W-:-:S04]  /*b760*/  ISETP.NE.AND P0, PT, R93, R92, PT ;  /* 0x0000005c5d00720c */ /* 0x000fc80003f05270 */
[----:B------:R-:W-:-:S04]  /*b770*/  SHF.L.U32 R3, R3, 0x1f, RZ ;  /* 0x0000001f03037819 */ /* 0x000fc800000006ff */
[----:B------:R-:W1:Y:S02]  /*b780*/  SYNCS.PHASECHK.TRANS64.TRYWAIT P1, [UR45], R3 ;  /* 0x00000003ff0075a7 */ /* 0x000e64000802112d */
[----:B-1----:R-:W-:Y:S05]  /*b790*/  @!P1 BRA `(.L_x_241) ;  /* 0x0000007800b89947 */ /* 0x002fea0003800000 */
.L_x_423:
[----:B------:R-:W-:Y:S05]  /*b7a0*/  @!P0 BRA `(.L_x_242) ;  /* 0x0000000000408947 */ /* 0x000fea0003800000 */
[----:B------:R-:W-:Y:S01]  /*b7b0*/  MOV R14, 0x8 ;  /* 0x00000008000e7802 */ /* 0x000fe20000000f00 */
[----:B------:R-:W2:Y:S01]  /*b7c0*/  LDCU.64 UR8, c[0x4][0xb0] ;  /* 0x01001600ff0877ac */ /* 0x000ea20008000a00 */
[----:B------:R-:W-:Y:S02]  /*b7d0*/  HFMA2 R12, -RZ, RZ, 0, 5.9604644775390625e-08 ;  /* 0x00000001ff0c7431 */ /* 0x000fe400000001ff */
[----:B------:R-:W-:Y:S01]  /*b7e0*/  IMAD.MOV.U32 R8, RZ, RZ, 0x192 ;  /* 0x00000192ff087424 */ /* 0x000fe200078e00ff */
[----:B------:R-:W5:Y:S01]  /*b7f0*/  LDCU.64 UR6, c[0x4][0xb8] ;  /* 0x01001700ff0677ac */ /* 0x000f620008000a00 */
[----:B------:R-:W1:Y:S01]  /*b800*/  LDC.64 R14, c[0x4][R14] ;  /* 0x010000000e0e7b82 */ /* 0x000e620000000a00 */
[----:B------:R-:W-:Y:S01]  /*b810*/  IMAD.MOV.U32 R13, RZ, RZ, RZ ;  /* 0x000000ffff0d7224 */ /* 0x000fe200078e00ff */
[----:B------:R-:W3:Y:S01]  /*b820*/  LDCU.64 UR4, c[0x4][0x10] ;  /* 0x01000200ff0477ac */ /* 0x000ee20008000a00 */
[----:B--2---:R-:W-:Y:S01]  /*b830*/  IMAD.U32 R4, RZ, RZ, UR8 ;  /* 0x00000008ff047e24 */ /* 0x004fe2000f8e00ff */
[----:B------:R-:W-:Y:S01]  /*b840*/  MOV R5, UR9 ;  /* 0x0000000900057c02 */ /* 0x000fe20008000f00 */
[----:B-----5:R-:W-:Y:S01]  /*b850*/  IMAD.U32 R6, RZ, RZ, UR6 ;  /* 0x00000006ff067e24 */ /* 0x020fe2000f8e00ff */
[----:B------:R-:W-:Y:S01]  /*b860*/  MOV R7, UR7 ;  /* 0x0000000700077c02 */ /* 0x000fe20008000f00 */
[----:B---3--:R-:W-:Y:S01]  /*b870*/  IMAD.U32 R10, RZ, RZ, UR4 ;  /* 0x00000004ff0a7e24 */ /* 0x008fe2000f8e00ff */
[----:B------:R-:W-:-:S02]  /*b880*/  MOV R11, UR5 ;  /* 0x00000005000b7c02 */ /* 0x000fc40008000f00 */
[----:B------:R-:W-:-:S07]  /*b890*/  LEPC R20, `(.L_x_242) ;  /* 0x000000001014794e */ /* 0x000fce0000000000 */
[----:B-1--4-:R-:W-:Y:S05]  /*b8a0*/  CALL.ABS.NOINC R14 ;  /* 0x000000000e007343 */ /* 0x012fea0003c00000 */
.L_x_242:
[----:B------:R-:W-:Y:S05]  /*b8b0*/  WARPSYNC.ALL ;  /* 0x0000000000007948 */ /* 0x000fea0003800000 */
[----:B------:R-:W-:Y:S02]  /*b8c0*/  R2UR UR4, R91 ;  /* 0x000000005b0472ca */ /* 0x000fe400000e0000 */
[----:B------:R-:W-:-:S11]  /*b8d0*/  ISETP.NE.AND P0, PT, R93, R92, PT ;  /* 0x0000005c5d00720c */ /* 0x000fd60003f05270 */
[----:B------:R-:W2:Y:S02]  /*b8e0*/  LDTM.x32 R24, tmem[UR4] ;  /* 0x00000004001879ee */ /* 0x000ea400082c0000 */
[----:B--2---:R-:W-:Y:S05]  /*b8f0*/  @!P0 BRA `(.L_x_243) ;  /* 0x0000000000408947 */ /* 0x004fea0003800000 */
        /* <DEDUP_REMOVED lines=16> */
.L_x_243:
[----:B-1----:R-:W1:Y:S01]  /*ba00*/  LDC R0, c[0x0][0x384] ;  /* 0x0000e100ff007b82 */ /* 0x002e620000000800 */
[----:B------:R-:W-:Y:S05]  /*ba10*/  WARPSYNC.ALL ;  /* 0x0000000000007948 */ /* 0x000fea0003800000 */
[----:B------:R-:W-:Y:S01]  /*ba20*/  UIADD3 UR12, UPT, UPT, UR51, 0x2, URZ ;  /* 0x00000002330c7890 */ /* 0x000fe2000fffe0ff */
[----:B------:R-:W-:Y:S01]  /*ba30*/  MOV.SPILL R3, UR36 ;  /* 0x0000002400037c02 */ /* 0x000fe20009000f00 */
[----:B------:R-:W-:Y:S01]  /*ba40*/  UIADD3 UR11, UPT, UPT, UR51, 0x3, URZ ;  /* 0x00000003330b7890 */ /* 0x000fe2000fffe0ff */
[----:B------:R-:W-:Y:S01]  /*ba50*/  R2UR UR4, R89 ;  /* 0x00000000590472ca */ /* 0x000fe200000e0000 */
[----:B------:R-:W-:-:S02]  /*ba60*/  UIADD3 UR9, UPT, UPT, UR51, 0x5, URZ ;  /* 0x0000000533097890 */ /* 0x000fc4000fffe0ff */
[----:B------:R-:W-:Y:S01]  /*ba70*/  UIADD3 UR7, UPT, UPT, UR51, 0x7, URZ ;  /* 0x0000000733077890 */ /* 0x000fe2000fffe0ff */
[C---:B------:R-:W-:Y:S01]  /*ba80*/  ISETP.GE.AND P6, PT, R122.reuse, UR12, PT ;  /* 0x0000000c7a007c0c */ /* 0x040fe2000bfc6270 */
[----:B------:R-:W-:Y:S01]  /*ba90*/  UIADD3 UR5, UPT, UPT, UR51, 0x9, URZ ;  /* 0x0000000933057890 */ /* 0x000fe2000fffe0ff */
[----:B------:R-:W-:Y:S01]  /*baa0*/  ISETP.GE.AND P2, PT, R122, UR11, PT ;  /* 0x0000000b7a007c0c */ /* 0x000fe2000bf46270 */
[----:B------:R-:W-:Y:S02]  /*bab0*/  UIADD3 UR6, UPT, UPT, UR51, 0x8, URZ ;  /* 0x0000000833067890 */ /* 0x000fe4000fffe0ff */
[----:B------:R-:W-:Y:S02]  /*bac0*/  UIADD3 UR36, UPT, UPT, UR51, 0xa, URZ ;  /* 0x0000000a33247890 */ /* 0x000fe4000fffe0ff */
[----:B------:R-:W-:Y:S02]  /*bad0*/  UIADD3 UR76, UPT, UPT, UR51, 0xc, URZ ;  /* 0x0000000c334c7890 */ /* 0x000fe4000fffe0ff */
[----:B------:R-:W-:Y:S01]  /*bae0*/  UIADD3 UR77, UPT, UPT, UR51, 0xb, URZ ;  /* 0x0000000b334d7890 */ /* 0x000fe2000fffe0ff */
[----:B------:R-:W2:Y:S01]  /*baf0*/  LDTM.x32 R56, tmem[UR4] ;  /* 0x00000004003879ee */ /* 0x000ea200082c0000 */
[C---:B-1----:R-:W-:Y:S01]  /*bb00*/  ISETP.LE.AND P1, PT, R0.reuse, UR12, PT ;  /* 0x0000000c00007c0c */ /* 0x042fe2000bf23270 */
[----:B------:R-:W-:Y:S01]  /*bb10*/  UIADD3 UR75, UPT, UPT, UR51, 0xd, URZ ;  /* 0x0000000d334b7890 */ /* 0x000fe2000fffe0ff */
[C---:B------:R-:W-:Y:S01]  /*bb20*/  ISETP.LE.AND P3, PT, R0.reuse, UR11, PT ;  /* 0x0000000b00007c0c */ /* 0x040fe2000bf63270 */
[----:B------:R-:W-:Y:S01]  /*bb30*/  UIADD3 UR73, UPT, UPT, UR51, 0xf, URZ ;  /* 0x0000000f33497890 */ /* 0x000fe2000fffe0ff */
[----:B------:R-:W-:Y:S01]  /*bb40*/  ISETP.LE.AND P0, PT, R0, UR9, PT ;  /* 0x0000000900007c0c */ /* 0x000fe2000bf03270 */
[----:B------:R-:W-:Y:S01]  /*bb50*/  UIADD3 UR74, UPT, UPT, UR51, 0xe, URZ ;  /* 0x0000000e334a7890 */ /* 0x000fe2000fffe0ff */
[----:B------:R-:W-:Y:S01]  /*bb60*/  FSEL R22, R26, -INF , !P1 ;  /* 0xff8000001a167808 */ /* 0x000fe20004800000 */
[----:B------:R-:W-:Y:S01]  /*bb70*/  UIADD3 UR72, UPT, UPT, UR51, 0x10, URZ ;  /* 0x0000001033487890 */ /* 0x000fe2000fffe0ff */
[----:B------:R-:W-:Y:S01]  /*bb80*/  FSEL R23, R27, -INF , !P3 ;  /* 0xff8000001b177808 */ /* 0x000fe20005800000 */
[----:B------:R-:W-:Y:S01]  /*bb90*/  UIADD3 UR70, UPT, UPT, UR51, 0x12, URZ ;  /* 0x0000001233467890 */ /* 0x000fe2000fffe0ff */
[----:B------:R-:W-:Y:S01]  /*bba0*/  ISETP.GE.AND P1, PT, R122, UR9, PT ;  /* 0x000000097a007c0c */ /* 0x000fe2000bf26270 */
[----:B------:R-:W-:Y:S01]  /*bbb0*/  UIADD3 UR71, UPT, UPT, UR51, 0x11, URZ ;  /* 0x0000001133477890 */ /* 0x000fe2000fffe0ff */
[----:B------:R-:W-:Y:S01]  /*bbc0*/  FSEL R19, R29, -INF , !P0 ;  /* 0xff8000001d137808 */ /* 0x000fe20004000000 */
[----:B------:R-:W-:Y:S01]  /*bbd0*/  UIADD3 UR69, UPT, UPT, UR51, 0x13, URZ ;  /* 0x0000001333457890 */ /* 0x000fe2000fffe0ff */
[----:B------:R-:W-:Y:S01]  /*bbe0*/  FSEL R23, R23, -INF , P2 ;  /* 0xff80000017177808 */ /* 0x000fe20001000000 */
[----:B------:R-:W-:Y:S01]  /*bbf0*/  UIADD3 UR67, UPT, UPT, UR51, 0x15, URZ ;  /* 0x0000001533437890 */ /* 0x000fe2000fffe0ff */
[C---:B------:R-:W-:Y:S01]  /*bc00*/  ISETP.LE.AND P2, PT, R0.reuse, UR7, PT ;  /* 0x0000000700007c0c */ /* 0x040fe2000bf43270 */
[----:B------:R-:W-:Y:S01]  /*bc10*/  UIADD3 UR68, UPT, UPT, UR51, 0x14, URZ ;  /* 0x0000001433447890 */ /* 0x000fe2000fffe0ff */
[----:B------:R-:W-:Y:S01]  /*bc20*/  FSEL R19, R19, -INF , P1 ;  /* 0xff80000013137808 */ /* 0x000fe20000800000 */
[----:B------:R-:W-:Y:S01]  /*bc30*/  UIADD3 UR66, UPT, UPT, UR51, 0x16, URZ ;  /* 0x0000001633427890 */ /* 0x000fe2000fffe0ff */
[C---:B------:R-:W-:Y:S01]  /*bc40*/  ISETP.LE.AND P1, PT, R0.reuse, UR5, PT ;  /* 0x0000000500007c0c */ /* 0x040fe2000bf23270 */
[----:B------:R-:W-:Y:S01]  /*bc50*/  UIADD3 UR64, UPT, UPT, UR51, 0x18, URZ ;  /* 0x0000001833407890 */ /* 0x000fe2000fffe0ff */
[----:B------:R-:W-:Y:S01]  /*bc60*/  FSEL R104, R31, -INF , !P2 ;  /* 0xff8000001f687808 */ /* 0x000fe20005000000 */
[----:B------:R-:W-:Y:S01]  /*bc70*/  UIADD3 UR65, UPT, UPT, UR51, 0x17, URZ ;  /* 0x0000001733417890 */ /* 0x000fe2000fffe0ff */
[C---:B------:R-:W-:Y:S01]  /*bc80*/  ISETP.LE.AND P0, PT, R0.reuse, UR6, PT ;  /* 0x0000000600007c0c */ /* 0x040fe2000bf03270 */
[----:B------:R-:W-:Y:S01]  /*bc90*/  UIADD3 UR63, UPT, UPT, UR51, 0x19, URZ ;  /* 0x00000019333f7890 */ /* 0x000fe2000fffe0ff */
[C---:B------:R-:W-:Y:S01]  /*bca0*/  ISETP.LE.AND P2, PT, R0.reuse, UR36, PT ;  /* 0x0000002400007c0c */ /* 0x040fe2000bf43270 */
[----:B------:R-:W-:Y:S01]  /*bcb0*/  UIADD3 UR61, UPT, UPT, UR51, 0x1b, URZ ;  /* 0x0000001b333d7890 */ /* 0x000fe2000fffe0ff */
[----:B------:R-:W-:Y:S01]  /*bcc0*/  FSEL R102, R33, -INF , !P1 ;  /* 0xff80000021667808 */ /* 0x000fe20004800000 */
[----:B------:R-:W-:Y:S01]  /*bcd0*/  UIADD3 UR62, UPT, UPT, UR51, 0x1a, URZ ;  /* 0x0000001a333e7890 */ /* 0x000fe2000fffe0ff */
[----:B------:R-:W-:Y:S01]  /*bce0*/  ISETP.LE.AND P1, PT, R0, UR76, PT ;  /* 0x0000004c00007c0c */ /* 0x000fe2000bf23270 */
[----:B------:R-:W-:Y:S01]  /*bcf0*/  UIADD3 UR60, UPT, UPT, UR51, 0x1c, URZ ;  /* 0x0000001c333c7890 */ /* 0x000fe2000fffe0ff */
[----:B------:R-:W-:Y:S01]  /*bd00*/  FSEL R103, R32, -INF , !P0 ;  /* 0xff80000020677808 */ /* 0x000fe20004000000 */
[----:B------:R-:W-:Y:S01]  /*bd10*/  UIADD3 UR35, UPT, UPT, UR51, 0x1e, URZ ;  /* 0x0000001e33237890 */ /* 0x000fe2000fffe0ff */
[----:B------:R-:W-:Y:S01]  /*bd20*/  FSEL R101, R34, -INF , !P2 ;  /* 0xff80000022657808 */ /* 0x000fe20005000000 */
[----:B------:R-:W-:Y:S01]  /*bd30*/  UIADD3 UR59, UPT, UPT, UR51, 0x1d, URZ ;  /* 0x0000001d333b7890 */ /* 0x000fe2000fffe0ff */
[C---:B------:R-:W-:Y:S01]  /*bd40*/  ISETP.LE.AND P0, PT, R0.reuse, UR77, PT ;  /* 0x0000004d00007c0c */ /* 0x040fe2000bf03270 */
[----:B------:R-:W-:Y:S01]  /*bd50*/  UIADD3 UR34, UPT, UPT, UR51, 0x1f, URZ ;  /* 0x0000001f33227890 */ /* 0x000fe2000fffe0ff */
[----:B------:R-:W-:Y:S01]  /*bd60*/  ISETP.LE.AND P2, PT, R0, UR75, PT ;  /* 0x0000004b00007c0c */ /* 0x000fe2000bf43270 */
[----:B------:R-:W-:Y:S01]  /*bd70*/  UIADD3 UR32, UPT, UPT, UR51, 0x21, URZ ;  /* 0x0000002133207890 */ /* 0x000fe2000fffe0ff */
[----:B------:R-:W-:Y:S01]  /*bd80*/  FSEL R99, R36, -INF , !P1 ;  /* 0xff80000024637808 */ /* 0x000fe20004800000 */
[----:B------:R-:W-:Y:S01]  /*bd90*/  UIADD3 UR33, UPT, UPT, UR51, 0x20, URZ ;  /* 0x0000002033217890 */ /* 0x000fe2000fffe0ff */
[C---:B------:R-:W-:Y:S01]  /*bda0*/  ISETP.LE.AND P1, PT, R0.reuse, UR73, PT ;  /* 0x0000004900007c0c */ /* 0x040fe2000bf23270 */
[----:B------:R-:W-:Y:S01]  /*bdb0*/  UIADD3 UR29, UPT, UPT, UR51, 0x24, URZ ;  /* 0x00000024331d7890 */ /* 0x000fe2000fffe0ff */
[----:B------:R-:W-:Y:S01]  /*bdc0*/  FSEL R100, R35, -INF , !P0 ;  /* 0xff80000023647808 */ /* 0x000fe20004000000 */
        /* <DEDUP_REMOVED lines=45> */
[----:B------:R-:W-:Y:S01]  /*c0a0*/  ISETP.LE.AND P1, PT, R0, UR61, PT ;  /* 0x0000003d00007c0c */ /* 0x000fe2000bf23270 */
[----:B------:R-:W-:Y:S01]  /*c0b0*/  UIADD3 UR4, UPT, UPT, UR51, 0x3d, URZ ;  /* 0x0000003d33047890 */ /* 0x000fe2000fffe0ff */
[----:B------:R-:W-:-:S02]  /*c0c0*/  FSEL R12, R47, -INF , !P0 ;  /* 0xff8000002f0c7808 */ /* 0x000fc40004000000 */
[----:B------:R-:W-:Y:S02]  /*c0d0*/  FSEL R10, R49, -INF , !P2 ;  /* 0xff800000310a7808 */ /* 0x000fe40005000000 */
[C---:B------:R-:W-:Y:S02]  /*c0e0*/  ISETP.LE.AND P0, PT, R0.reuse, UR62, PT ;  /* 0x0000003e00007c0c */ /* 0x040fe4000bf03270 */
[C---:B------:R-:W-:Y:S02]  /*c0f0*/  ISETP.LE.AND P2, PT, R0.reuse, UR60, PT ;  /* 0x0000003c00007c0c */ /* 0x040fe4000bf43270 */
[----:B------:R-:W-:Y:S02]  /*c100*/  FSEL R8, R51, -INF , !P1 ;  /* 0xff80000033087808 */ /* 0x000fe40004800000 */
[----:B------:R-:W-:Y:S02]  /*c110*/  ISETP.LE.AND P1, PT, R0, UR35, PT ;  /* 0x0000002300007c0c */ /* 0x000fe4000bf23270 */
[----:B------:R-:W-:-:S02]  /*c120*/  FSEL R9, R50, -INF , !P0 ;  /* 0xff80000032097808 */ /* 0x000fc40004000000 */
[----:B------:R-:W-:Y:S02]  /*c130*/  FSEL R7, R52, -INF , !P2 ;  /* 0xff80000034077808 */ /* 0x000fe40005000000 */
[C---:B------:R-:W-:Y:S02]  /*c140*/  ISETP.LE.AND P0, PT, R0.reuse, UR59, PT ;  /* 0x0000003b00007c0c */ /* 0x040fe4000bf03270 */
[----:B------:R-:W-:Y:S02]  /*c150*/  ISETP.LE.AND P2, PT, R0, UR34, PT ;  /* 0x0000002200007c0c */ /* 0x000fe4000bf43270 */
[----:B------:R-:W-:Y:S02]  /*c160*/  FSEL R5, R54, -INF , !P1 ;  /* 0xff80000036057808 */ /* 0x000fe40004800000 */
[----:B------:R-:W-:Y:S02]  /*c170*/  ISETP.LE.AND P1, PT, R0, UR32, PT ;  /* 0x0000002000007c0c */ /* 0x000fe4000bf23270 */
[----:B------:R-:W-:-:S02]  /*c180*/  FSEL R6, R53, -INF , !P0 ;  /* 0xff80000035067808 */ /* 0x000fc40004000000 */
[----:B------:R-:W-:Y:S02]  /*c190*/  FSEL R4, R55, -INF , !P2 ;  /* 0xff80000037047808 */ /* 0x000fe40005000000 */
[C---:B------:R-:W-:Y:S02]  /*c1a0*/  ISETP.LE.AND P0, PT, R0.reuse, UR33, PT ;  /* 0x0000002100007c0c */ /* 0x040fe4000bf03270 */
[----:B--2---:R-:W-:Y:S02]  /*c1b0*/  FSEL R55, R57, -INF , !P1 ;  /* 0xff80000039377808 */ /* 0x004fe40004800000 */
[----:B------:R-:W-:Y:S02]  /*c1c0*/  ISETP.LE.AND P1, PT, R0, UR29, PT ;  /* 0x0000001d00007c0c */ /* 0x000fe4000bf23270 */
[----:B------:R-:W-:Y:S02]  /*c1d0*/  FSEL R54, R56, -INF , !P0 ;  /* 0xff80000038367808 */ /* 0x000fe40004000000 */
[----:B------:R-:W-:-:S02]  /*c1e0*/  ISETP.LE.AND P2, PT, R0, UR31, PT ;  /* 0x0000001f00007c0c */ /* 0x000fc4000bf43270 */
[----:B------:R-:W-:Y:S02]  /*c1f0*/  ISETP.LE.AND P0, PT, R0, UR30, PT ;  /* 0x0000001e00007c0c */ /* 0x000fe4000bf03270 */
[----:B------:R-:W-:Y:S02]  /*c200*/  FSEL R50, R60, -INF , !P1 ;  /* 0xff8000003c327808 */ /* 0x000fe40004800000 */
[----:B------:R-:W-:Y:S02]  /*c210*/  ISETP.LE.AND P1, PT, R0, UR26, PT ;  /* 0x0000001a00007c0c */ /* 0x000fe4000bf23270 */
[----:B------:R-:W-:Y:S02]  /*c220*/  FSEL R52, R58, -INF , !P2 ;  /* 0xff8000003a347808 */ /* 0x000fe40005000000 */
[----:B------:R-:W-:Y:S02]  /*c230*/  FSEL R53, R59, -INF , !P0 ;  /* 0xff8000003b357808 */ /* 0x000fe40004000000 */
[----:B------:R-:W-:-:S02]  /*c240*/  ISETP.LE.AND P2, PT, R0, UR28, PT ;  /* 0x0000001c00007c0c */ /* 0x000fc4000bf43270 */
[C---:B------:R-:W-:Y:S02]  /*c250*/  ISETP.LE.AND P0, PT, R0.reuse, UR27, PT ;  /* 0x0000001b00007c0c */ /* 0x040fe4000bf03270 */
[----:B------:R-:W-:Y:S02]  /*c260*/  FSEL R49, R63, -INF , !P1 ;  /* 0xff8000003f317808 */ /* 0x000fe40004800000 */
[----:B------:R-:W-:Y:S02]  /*c270*/  ISETP.LE.AND P1, PT, R0, UR23, PT ;  /* 0x0000001700007c0c */ /* 0x000fe4000bf23270 */
[----:B------:R-:W-:Y:S02]  /*c280*/  FSEL R51, R61, -INF , !P2 ;  /* 0xff8000003d337808 */ /* 0x000fe40005000000 */
        /* <DEDUP_REMOVED lines=14> */
[C---:B------:R-:W-:Y:S02]  /*c370*/  ISETP.LE.AND P2, PT, R0.reuse, UR19, PT ;  /* 0x0000001300007c0c */ /* 0x040fe4000bf43270 */
[----:B------:R-:W-:Y:S02]  /*c380*/  ISETP.LE.AND P0, PT, R0, UR18, PT ;  /* 0x0000001200007c0c */ /* 0x000fe4000bf03270 */
[----:B------:R-:W-:Y:S02]  /*c390*/  FSEL R38, R72, -INF , !P1 ;  /* 0xff80000048267808 */ /* 0x000fe40004800000 */
[----:B------:R-:W-:Y:S02]  /*c3a0*/  ISETP.LE.AND P1, PT, R0, UR14, PT ;  /* 0x0000000e00007c0c */ /* 0x000fe4000bf23270 */
[----:B------:R-:W-:Y:S02]  /*c3b0*/  FSEL R22, R22, -INF , P6 ;  /* 0xff80000016167808 */ /* 0x000fe40003000000 */
[----:B------:R-:W-:Y:S01]  /*c3c0*/  ISETP.GE.AND P4, PT, R122, UR10, PT ;  /* 0x0000000a7a007c0c */ /* 0x000fe2000bf86270 */
[----:B------:R-:W-:Y:S01]  /*c3d0*/  UIADD3 UR10, UPT, UPT, UR51, 0x37, URZ ;  /* 0x00000037330a7890 */ /* 0x000fe2000fffe0ff */
[----:B------:R-:W-:-:S02]  /*c3e0*/  ISETP.LE.AND P3, PT, R0, UR8, PT ;  /* 0x0000000800007c0c */ /* 0x000fc4000bf63270 */
[----:B------:R-:W-:Y:S01]  /*c3f0*/  ISETP.GE.AND P6, PT, R122, UR8, PT ;  /* 0x000000087a007c0c */ /* 0x000fe2000bfc6270 */
[----:B------:R-:W-:Y:S01]  /*c400*/  UIADD3 UR8, UPT, UPT, UR51, 0x39, URZ ;  /* 0x0000003933087890 */ /* 0x000fe2000fffe0ff */
[----:B------:R-:W-:Y:S02]  /*c410*/  FSEL R18, R28, -INF , !P5 ;  /* 0xff8000001c127808 */ /* 0x000fe40006800000 */
[----:B------:R-:W-:Y:S02]  /*c420*/  FSEL R40, R70, -INF , !P2 ;  /* 0xff80000046287808 */ /* 0x000fe40005000000 */
[----:B------:R-:W-:Y:S02]  /*c430*/  FSEL R41, R71, -INF , !P0 ;  /* 0xff80000047297808 */ /* 0x000fe40004000000 */
[C---:B------:R-:W-:Y:S02]  /*c440*/  ISETP.LE.AND P2, PT, R0.reuse, UR16, PT ;  /* 0x0000001000007c0c */ /* 0x040fe4000bf43270 */
[----:B------:R-:W-:-:S02]  /*c450*/  ISETP.LE.AND P0, PT, R0, UR15, PT ;  /* 0x0000000f00007c0c */ /* 0x000fc4000bf03270 */
[----:B------:R-:W-:Y:S02]  /*c460*/  FSEL R37, R75, -INF , !P1 ;  /* 0xff8000004b257808 */ /* 0x000fe40004800000 */
[----:B------:R-:W-:Y:S02]  /*c470*/  ISETP.LE.AND P1, PT, R0, UR11, PT ;  /* 0x0000000b00007c0c */ /* 0x000fe4000bf23270 */
[----:B------:R-:W-:Y:S02]  /*c480*/  FSEL R18, R18, -INF , P4 ;  /* 0xff80000012127808 */ /* 0x000fe40002000000 */
[----:B------:R-:W-:Y:S01]  /*c490*/  ISETP.GE.AND P4, PT, R122, UR6, PT ;  /* 0x000000067a007c0c */ /* 0x000fe2000bf86270 */
[----:B------:R-:W-:Y:S01]  /*c4a0*/  UIADD3 UR6, UPT, UPT, UR51, 0x3b, URZ ;  /* 0x0000003b33067890 */ /* 0x000fe2000fffe0ff */
[----:B------:R-:W-:Y:S02]  /*c4b0*/  FSEL R39, R73, -INF , !P2 ;  /* 0xff80000049277808 */ /* 0x000fe40005000000 */
[----:B------:R-:W-:-:S02]  /*c4c0*/  FSEL R36, R74, -INF , !P0 ;  /* 0xff8000004a247808 */ /* 0x000fc40004000000 */
[C---:B------:R-:W-:Y:S02]  /*c4d0*/  ISETP.LE.AND P2, PT, R0.reuse, UR13, PT ;  /* 0x0000000d00007c0c */ /* 0x040fe4000bf43270 */
[----:B------:R-:W-:Y:S02]  /*c4e0*/  ISETP.LE.AND P0, PT, R0, UR12, PT ;  /* 0x0000000c00007c0c */ /* 0x000fe4000bf03270 */
[----:B------:R-:W-:Y:S02]  /*c4f0*/  FSEL R32, R78, -INF , !P1 ;  /* 0xff8000004e207808 */ /* 0x000fe40004800000 */
[----:B------:R-:W-:Y:S02]  /*c500*/  ISETP.LE.AND P1, PT, R0, UR8, PT ;  /* 0x0000000800007c0c */ /* 0x000fe4000bf23270 */
[----:B------:R-:W-:Y:S01]  /*c510*/  ISETP.GE.AND P5, PT, R122, UR7, PT ;  /* 0x000000077a007c0c */ /* 0x000fe2000bfa6270 */
[----:B------:R-:W-:Y:S01]  /*c520*/  UIADD3 UR7, UPT, UPT, UR51, 0x3a, URZ ;  /* 0x0000003a33077890 */ /* 0x000fe2000fffe0ff */
[----:B------:R-:W-:-:S02]  /*c530*/  FSEL R34, R76, -INF , !P2 ;  /* 0xff8000004c227808 */ /* 0x000fc40005000000 */
[----:B------:R-:W-:Y:S02]  /*c540*/  FSEL R35, R77, -INF , !P0 ;  /* 0xff8000004d237808 */ /* 0x000fe40004000000 */
[----:B------:R-:W-:Y:S02]  /*c550*/  FSEL R105, R30, -INF , !P3 ;  /* 0xff8000001e697808 */ /* 0x000fe40005800000 */
[C---:B------:R-:W-:Y:S02]  /*c560*/  ISETP.LE.AND P2, PT, R0.reuse, UR10, PT ;  /* 0x0000000a00007c0c */ /* 0x040fe4000bf43270 */
[----:B------:R-:W-:Y:S02]  /*c570*/  ISETP.LE.AND P0, PT, R0, UR9, PT ;  /* 0x0000000900007c0c */ /* 0x000fe4000bf03270 */
[----:B------:R-:W-:Y:S02]  /*c580*/  FSEL R31, R81, -INF , !P1 ;  /* 0xff800000511f7808 */ /* 0x000fe40004800000 */
[----:B------:R-:W-:Y:S01]  /*c590*/  ISETP.GE.AND P3, PT, R122, UR5, PT ;  /* 0x000000057a007c0c */ /* 0x000fe2000bf66270 */
[----:B------:R-:W-:Y:S01]  /*c5a0*/  UIADD3 UR5, UPT, UPT, UR51, 0x3c, URZ ;  /* 0x0000003c33057890 */ /* 0x000fe2000fffe0ff */
[----:B------:R-:W-:-:S02]  /*c5b0*/  ISETP.LE.AND P1, PT, R0, UR6, PT ;  /* 0x0000000600007c0c */ /* 0x000fc4000bf23270 */
[----:B------:R-:W-:Y:S02]  /*c5c0*/  FSEL R33, R79, -INF , !P2 ;  /* 0xff8000004f217808 */ /* 0x000fe40005000000 */
[----:B------:R-:W-:Y:S02]  /*c5d0*/  FSEL R30, R80, -INF , !P0 ;  /* 0xff800000501e7808 */ /* 0x000fe40004000000 */
[----:B------:R-:W-:Y:S02]  /*c5e0*/  FSEL R78, R103, -INF , P4 ;  /* 0xff800000674e7808 */ /* 0x000fe40002000000 */
[----:B------:R-:W-:Y:S02]  /*c5f0*/  ISETP.LE.AND P0, PT, R0, UR7, PT ;  /* 0x0000000700007c0c */ /* 0x000fe4000bf03270 */
[----:B------:R-:W-:Y:S02]  /*c600*/  FSEL R29, R83, -INF , !P1 ;  /* 0xff800000531d7808 */ /* 0x000fe40004800000 */
[----:B------:R-:W-:Y:S01]  /*c610*/  ISETP.GE.AND P4, PT, R122, UR76, PT ;  /* 0x0000004c7a007c0c */ /* 0x000fe2000bf86270 */
[----:B------:R-:W-:Y:S01]  /*c620*/  UIADD3 UR76, UPT, UPT, UR51, 0x3e, URZ ;  /* 0x0000003e334c7890 */ /* 0x000fe2000fffe0ff */
[----:B------:R-:W-:-:S02]  /*c630*/  FSEL R79, R102, -INF , P3 ;  /* 0xff800000664f7808 */ /* 0x000fc40001800000 */
[----:B------:R-:W-:Y:S01]  /*c640*/  ISETP.GE.AND P2, PT, R122, UR36, PT ;  /* 0x000000247a007c0c */ /* 0x000fe2000bf46270 */
[----:B------:R-:W-:Y:S01]  /*c650*/  UIADD3 UR36, UPT, UPT, UR51, 0x3e, URZ ;  /* 0x0000003e33247890 */ /* 0x000fe2000fffe0ff */
[----:B------:R-:W-:Y:S02]  /*c660*/  ISETP.LE.AND P1, PT, R0, UR4, PT ;  /* 0x0000000400007c0c */ /* 0x000fe4000bf23270 */
[----:B------:R-:W-:Y:S02]  /*c670*/  ISETP.GE.AND P3, PT, R122, UR75, PT ;  /* 0x0000004b7a007c0c */ /* 0x000fe4000bf66270 */
[----:B------:R-:W-:Y:S02]  /*c680*/  FSEL R28, R82, -INF , !P0 ;  /* 0xff800000521c7808 */ /* 0x000fe40004000000 */
[----:B------:R-:W-:Y:S02]  /*c690*/  FSEL R74, R99, -INF , P4 ;  /* 0xff800000634a7808 */ /* 0x000fe40002000000 */
[----:B------:R-:W-:-:S02]  /*c6a0*/  ISETP.LE.AND P0, PT, R0, UR5, PT ;  /* 0x0000000500007c0c */ /* 0x000fc4000bf03270 */
[----:B------:R-:W-:Y:S02]  /*c6b0*/  FSEL R27, R85, -INF , !P1 ;  /* 0xff800000551b7808 */ /* 0x000fe40004800000 */
[----:B------:R-:W-:Y:S02]  /*c6c0*/  FSEL R76, R101, -INF , P2 ;  /* 0xff800000654c7808 */ /* 0x000fe40001000000 */
[----:B------:R-:W-:Y:S02]  /*c6d0*/  ISETP.GE.AND P4, PT, R122, UR72, PT ;  /* 0x000000487a007c0c */ /* 0x000fe4000bf86270 */
[----:B------:R-:W-:Y:S02]  /*c6e0*/  FSEL R75, R98, -INF , P3 ;  /* 0xff800000624b7808 */ /* 0x000fe40001800000 */
[C---:B------:R-:W-:Y:S01]  /*c6f0*/  ISETP.GE.AND P1, PT, R122.reuse, UR77, PT ;  /* 0x0000004d7a007c0c */ /* 0x040fe2000bf26270 */
[----:B------:R-:W-:Y:S01]  /*c700*/  UIADD3 UR77, UPT, UPT, UR51, 0x1, URZ ;  /* 0x00000001334d7890 */ /* 0x000fe2000fffe0ff */
[----:B------:R-:W-:-:S02]  /*c710*/  ISETP.GE.AND P2, PT, R122, UR74, PT ;  /* 0x0000004a7a007c0c */ /* 0x000fc4000bf46270 */
[----:B------:R-:W-:Y:S02]  /*c720*/  ISETP.GE.AND P3, PT, R122, UR71, PT ;  /* 0x000000477a007c0c */ /* 0x000fe4000bf66270 */
[----:B------:R-:W-:Y:S02]  /*c730*/  FSEL R26, R84, -INF , !P0 ;  /* 0xff800000541a7808 */ /* 0x000fe40004000000 */
[----:B------:R-:W-:Y:S02]  /*c740*/  FSEL R70, R95, -INF , P4 ;  /* 0xff8000005f467808 */ /* 0x000fe40002000000 */
[----:B------:R-:W-:Y:S02]  /*c750*/  ISETP.LE.AND P0, PT, R0, UR36, PT ;  /* 0x0000002400007c0c */ /* 0x000fe4000bf03270 */
[----:B------:R-:W-:Y:S02]  /*c760*/  FSEL R77, R100, -INF , P1 ;  /* 0xff800000644d7808 */ /* 0x000fe40000800000 */
[----:B------:R-:W-:-:S02]  /*c770*/  FSEL R72, R97, -INF , P2 ;  /* 0xff80000061487808 */ /* 0x000fc40001000000 */
[----:B------:R-:W-:Y:S02]  /*c780*/  ISETP.GE.AND P4, PT, R122, UR68, PT ;  /* 0x000000447a007c0c */ /* 0x000fe4000bf86270 */
[----:B------:R-:W-:Y:S02]  /*c790*/  FSEL R71, R94, -INF , P3 ;  /* 0xff8000005e477808 */ /* 0x000fe40001800000 */
[C---:B------:R-:W-:Y:S02]  /*c7a0*/  ISETP.GE.AND P1, PT, R122.reuse, UR73, PT ;  /* 0x000000497a007c0c */ /* 0x040fe4000bf26270 */
[C---:B------:R-:W-:Y:S02]  /*c7b0*/  ISETP.GE.AND P2, PT, R122.reuse, UR70, PT ;  /* 0x000000467a007c0c */ /* 0x040fe4000bf46270 */
[----:B------:R-:W-:Y:S02]  /*c7c0*/  ISETP.GE.AND P3, PT, R122, UR67, PT ;  /* 0x000000437a007c0c */ /* 0x000fe4000bf66270 */
[----:B------:R-:W-:-:S02]  /*c7d0*/  FSEL R86, R86, -INF , !P0 ;  /* 0xff80000056567808 */ /* 0x000fc40004000000 */
[----:B------:R-:W-:Y:S02]  /*c7e0*/  FSEL R66, R15, -INF , P4 ;  /* 0xff8000000f427808 */ /* 0x000fe40002000000 */
[----:B------:R-:W-:Y:S02]  /*c7f0*/  ISETP.LE.AND P0, PT, R0, UR51, PT ;  /* 0x0000003300007c0c */ /* 0x000fe4000bf03270 */
[----:B------:R-:W-:Y:S02]  /*c800*/  FSEL R73, R96, -INF , P1 ;  /* 0xff80000060497808 */ /* 0x000fe40000800000 */
[----:B------:R-:W-:Y:S02]  /*c810*/  FSEL R68, R21, -INF , P2 ;  /* 0xff80000015447808 */ /* 0x000fe40001000000 */
[----:B------:R-:W-:Y:S02]  /*c820*/  ISETP.GE.AND P4, PT, R122, UR64, PT ;  /* 0x000000407a007c0c */ /* 0x000fe4000bf86270 */
[----:B------:R-:W-:-:S02]  /*c830*/  FSEL R67, R14, -INF , P3 ;  /* 0xff8000000e437808 */ /* 0x000fc40001800000 */
[C---:B------:R-:W-:Y:S02]  /*c840*/  ISETP.GE.AND P1, PT, R122.reuse, UR69, PT ;  /* 0x000000457a007c0c */ /* 0x040fe4000bf26270 */
[C---:B------:R-:W-:Y:S02]  /*c850*/  ISETP.GE.AND P2, PT, R122.reuse, UR66, PT ;  /* 0x000000427a007c0c */ /* 0x040fe4000bf46270 */
[----:B------:R-:W-:Y:S02]  /*c860*/  ISETP.GE.AND P3, PT, R122, UR63, PT ;  /* 0x0000003f7a007c0c */ /* 0x000fe4000bf66270 */
[----:B------:R-:W-:Y:S02]  /*c870*/  FSEL R24, R24, -INF , !P0 ;  /* 0xff80000018187808 */ /* 0x000fe40004000000 */
[----:B------:R-:W-:Y:S02]  /*c880*/  FSEL R62, R11, -INF , P4 ;  /* 0xff8000000b3e7808 */ /* 0x000fe40002000000 */
[----:B------:R-:W-:Y:S01]  /*c890*/  ISETP.LE.AND P0, PT, R0, UR77, PT ;  /* 0x0000004d00007c0c */ /* 0x000fe2000bf03270 */
[----:B------:R-:W-:Y:S01]  /*c8a0*/  UIADD3 UR77, UPT, UPT, UR51, 0x3f, URZ ;  /* 0x0000003f334d7890 */ /* 0x000fe2000fffe0ff */
[----:B------:R-:W-:-:S02]  /*c8b0*/  FSEL R69, R20, -INF , P1 ;  /* 0xff80000014457808 */ /* 0x000fc40000800000 */
[----:B------:R-:W-:Y:S02]  /*c8c0*/  FSEL R64, R13, -INF , P2 ;  /* 0xff8000000d407808 */ /* 0x000fe40001000000 */
[----:B------:R-:W-:Y:S02]  /*c8d0*/  ISETP.GE.AND P4, PT, R122, UR60, PT ;  /* 0x0000003c7a007c0c */ /* 0x000fe4000bf86270 */
[----:B------:R-:W-:Y:S02]  /*c8e0*/  FSEL R63, R10, -INF , P3 ;  /* 0xff8000000a3f7808 */ /* 0x000fe40001800000 */
[C---:B------:R-:W-:Y:S02]  /*c8f0*/  ISETP.GE.AND P1, PT, R122.reuse, UR65, PT ;  /* 0x000000417a007c0c */ /* 0x040fe4000bf26270 */
[C---:B------:R-:W-:Y:S02]  /*c900*/  ISETP.GE.AND P2, PT, R122.reuse, UR62, PT ;  /* 0x0000003e7a007c0c */ /* 0x040fe4000bf46270 */
[----:B------:R-:W-:-:S02]  /*c910*/  ISETP.GE.AND P3, PT, R122, UR59, PT ;  /* 0x0000003b7a007c0c */ /* 0x000fc4000bf66270 */
[----:B------:R-:W-:Y:S02]  /*c920*/  FSEL R58, R7, -INF , P4 ;  /* 0xff800000073a7808 */ /* 0x000fe40002000000 */
[----:B------:R-:W-:Y:S02]  /*c930*/  FSEL R65, R12, -INF , P1 ;  /* 0xff8000000c417808 */ /* 0x000fe40000800000 */
[----:B------:R-:W-:Y:S02]  /*c940*/  FSEL R60, R9, -INF , P2 ;  /* 0xff800000093c7808 */ /* 0x000fe40001000000 */
[----:B------:R-:W-:Y:S02]  /*c950*/  ISETP.GE.AND P4, PT, R122, UR33, PT ;  /* 0x000000217a007c0c */ /* 0x000fe4000bf86270 */
[----:B------:R-:W-:Y:S02]  /*c960*/  FSEL R59, R6, -INF , P3 ;  /* 0xff800000063b7808 */ /* 0x000fe40001800000 */
[----:B------:R-:W-:-:S02]  /*c970*/  FSEL R83, R25, -INF , !P0 ;  /* 0xff80000019537808 */ /* 0x000fc40004000000 */
[C---:B------:R-:W-:Y:S02]  /*c980*/  ISETP.GE.AND P1, PT, R122.reuse, UR61, PT ;  /* 0x0000003d7a007c0c */ /* 0x040fe4000bf26270 */
[C---:B------:R-:W-:Y:S02]  /*c990*/  ISETP.GE.AND P2, PT, R122.reuse, UR35, PT ;  /* 0x000000237a007c0c */ /* 0x040fe4000bf46270 */
[----:B------:R-:W-:Y:S02]  /*c9a0*/  ISETP.GE.AND P3, PT, R122, UR32, PT ;  /* 0x000000207a007c0c */ /* 0x000fe4000bf66270 */
[----:B------:R-:W-:Y:S02]  /*c9b0*/  ISETP.LE.AND P0, PT, R0, UR77, PT ;  /* 0x0000004d00007c0c */ /* 0x000fe4000bf03270 */
[----:B------:R-:W-:Y:S02]  /*c9c0*/  FSEL R54, R54, -INF , P4 ;  /* 0xff80000036367808 */ /* 0x000fe40002000000 */
[----:B------:R-:W-:-:S02]  /*c9d0*/  FSEL R61, R8, -INF , P1 ;  /* 0xff800000083d7808 */ /* 0x000fc40000800000 */
[----:B------:R-:W-:Y:S02]  /*c9e0*/  FSEL R56, R5, -INF , P2 ;  /* 0xff80000005387808 */ /* 0x000fe40001000000 */
[C---:B------:R-:W-:Y:S02]  /*c9f0*/  ISETP.GE.AND P4, PT, R122.reuse, UR29, PT ;  /* 0x0000001d7a007c0c */ /* 0x040fe4000bf86270 */
[----:B------:R-:W-:Y:S02]  /*ca00*/  FSEL R55, R55, -INF , P3 ;  /* 0xff80000037377808 */ /* 0x000fe40001800000 */
[----:B------:R-:W-:Y:S02]  /*ca10*/  FSEL R25, R87, -INF , !P0 ;  /* 0xff80000057197808 */ /* 0x000fe40004000000 */
[C---:B------:R-:W-:Y:S02]  /*ca20*/  ISETP.GE.AND P1, PT, R122.reuse, UR34, PT ;  /* 0x000000227a007c0c */ /* 0x040fe4000bf26270 */
[----:B------:R-:W-:-:S02]  /*ca30*/  ISETP.GE.AND P2, PT, R122, UR31, PT ;  /* 0x0000001f7a007c0c */ /* 0x000fc4000bf46270 */
[C---:B------:R-:W-:Y:S02]  /*ca40*/  ISETP.GE.AND P3, PT, R122.reuse, UR28, PT ;  /* 0x0000001c7a007c0c */ /* 0x040fe4000bf66270 */
[----:B------:R-:W-:Y:S02]  /*ca50*/  ISETP.GE.AND P0, PT, R122, UR51, PT ;  /* 0x000000337a007c0c */ /* 0x000fe4000bf06270 */
[----:B------:R-:W-:Y:S02]  /*ca60*/  FSEL R81, R104, -INF , P5 ;  /* 0xff80000068517808 */ /* 0x000fe40002800000 */
[----:B------:R-:W-:Y:S02]  /*ca70*/  ISETP.GT.AND P5, PT, R122, UR51, PT ;  /* 0x000000337a007c0c */ /* 0x000fe4000bfa4270 */
[----:B------:R-:W-:Y:S02]  /*ca80*/  FSEL R50, R50, -INF , P4 ;  /* 0xff80000032327808 */ /* 0x000fe40002000000 */
[----:B------:R-:W-:-:S02]  /*ca90*/  FSEL R57, R4, -INF , P1 ;  /* 0xff80000004397808 */ /* 0x000fc40000800000 */
[----:B------:R-:W-:Y:S02]  /*caa0*/  FSEL R52, R52, -INF , P2 ;  /* 0xff80000034347808 */ /* 0x000fe40001000000 */
[C---:B------:R-:W-:Y:S02]  /*cab0*/  ISETP.GE.AND P4, PT, R122.reuse, UR25, PT ;  /* 0x000000197a007c0c */ /* 0x040fe4000bf86270 */
[----:B------:R-:W-:Y:S02]  /*cac0*/  FSEL R51, R51, -INF , P3 ;  /* 0xff80000033337808 */ /* 0x000fe40001800000 */
[C---:B------:R-:W-:Y:S02]  /*cad0*/  ISETP.GE.AND P1, PT, R122.reuse, UR30, PT ;  /* 0x0000001e7a007c0c */ /* 0x040fe4000bf26270 */
[C---:B------:R-:W-:Y:S02]  /*cae0*/  ISETP.GE.AND P2, PT, R122.reuse, UR27, PT ;  /* 0x0000001b7a007c0c */ /* 0x040fe4000bf46270 */
[----:B------:R-:W-:-:S02]  /*caf0*/  ISETP.GE.AND P3, PT, R122, UR24, PT ;  /* 0x000000187a007c0c */ /* 0x000fc4000bf66270 */
[----:B------:R-:W-:Y:S02]  /*cb00*/  FSEL R82, R24, -INF , P0 ;  /* 0xff80000018527808 */ /* 0x000fe40000000000 */
[----:B------:R-:W-:Y:S02]  /*cb10*/  FSEL R83, R83, -INF , P5 ;  /* 0xff80000053537808 */ /* 0x000fe40002800000 */
[----:B------:R-:W-:Y:S02]  /*cb20*/  FSEL R80, R105, -INF , P6 ;  /* 0xff80000069507808 */ /* 0x000fe40003000000 */
[----:B------:R-:W-:Y:S02]  /*cb30*/  R2UR.FILL UR36, R3 ;  /* 0x00000000032472ca */ /* 0x000fe400004e0000 */
[----:B------:R-:W-:Y:S02]  /*cb40*/  FSEL R46, R46, -INF , P4 ;  /* 0xff8000002e2e7808 */ /* 0x000fe40002000000 */
[----:B------:R-:W-:-:S02]  /*cb50*/  FSEL R53, R53, -INF , P1 ;  /* 0xff80000035357808 */ /* 0x000fc40000800000 */
[----:B------:R-:W-:Y:S02]  /*cb60*/  FSEL R48, R48, -INF , P2 ;  /* 0xff80000030307808 */ /* 0x000fe40001000000 */
[C---:B------:R-:W-:Y:S02]  /*cb70*/  ISETP.GE.AND P4, PT, R122.reuse, UR21, PT ;  /* 0x000000157a007c0c */ /* 0x040fe4000bf86270 */
[----:B------:R-:W-:Y:S02]  /*cb80*/  FSEL R47, R47, -INF , P3 ;  /* 0xff8000002f2f7808 */ /* 0x000fe40001800000 */
[----:B------:R-:W-:Y:S02]  /*cb90*/  FMNMX3 R3, R17, R82, R18, !PT ;  /* 0x0000005211037276 */ /* 0x000fe40007800012 */
[C---:B------:R-:W-:Y:S02]  /*cba0*/  ISETP.GE.AND P1, PT, R122.reuse, UR26, PT ;  /* 0x0000001a7a007c0c */ /* 0x040fe4000bf26270 */
[----:B------:R-:W-:-:S02]  /*cbb0*/  ISETP.GE.AND P2, PT, R122, UR23, PT ;  /* 0x000000177a007c0c */ /* 0x000fc4000bf46270 */
[----:B------:R-:W-:Y:S02]  /*cbc0*/  ISETP.GE.AND P3, PT, R122, UR20, PT ;  /* 0x000000147a007c0c */ /* 0x000fe4000bf66270 */
[C---:B------:R-:W-:Y:S02]  /*cbd0*/  FMNMX3 R0, R17.reuse, R83, R19, !PT ;  /* 0x0000005311007276 */ /* 0x040fe40007800013 */
[----:B------:R-:W-:Y:S02]  /*cbe0*/  FMNMX3 R5, R17, R22, R80, !PT ;  /* 0x0000001611057276 */ /* 0x000fe40007800050 */
[----:B------:R-:W-:Y:S02]  /*cbf0*/  FSEL R42, R42, -INF , P4 ;  /* 0xff8000002a2a7808 */ /* 0x000fe40002000000 */
[----:B------:R-:W-:Y:S02]  /*cc00*/  FMNMX3 R3, R3, R78, R74, !PT ;  /* 0x0000004e03037276 */ /* 0x000fe4000780004a */
[----:B------:R-:W-:-:S02]  /*cc10*/  FSEL R49, R49, -INF , P1 ;  /* 0xff80000031317808 */ /* 0x000fc40000800000 */
[----:B------:R-:W-:Y:S02]  /*cc20*/  FSEL R44, R44, -INF , P2 ;  /* 0xff8000002c2c7808 */ /* 0x000fe40001000000 */
[----:B------:R-:W-:Y:S02]  /*cc30*/  ISETP.GE.AND P4, PT, R122, UR17, PT ;  /* 0x000000117a007c0c */ /* 0x000fe4000bf86270 */
[----:B------:R-:W-:Y:S02]  /*cc40*/  FSEL R43, R43, -INF , P3 ;  /* 0xff8000002b2b7808 */ /* 0x000fe40001800000 */
[----:B------:R-:W-:Y:S02]  /*cc50*/  FMNMX3 R0, R0, R79, R75, !PT ;  /* 0x0000004f00007276 */ /* 0x000fe4000780004b */
[C---:B------:R-:W-:Y:S02]  /*cc60*/  ISETP.GE.AND P1, PT, R122.reuse, UR22, PT ;  /* 0x000000167a007c0c */ /* 0x040fe4000bf26270 */
[----:B------:R-:W-:-:S02]  /*cc70*/  ISETP.GE.AND P2, PT, R122, UR19, PT ;  /* 0x000000137a007c0c */ /* 0x000fc4000bf46270 */
[----:B------:R-:W-:Y:S02]  /*cc80*/  ISETP.GE.AND P3, PT, R122, UR16, PT ;  /* 0x000000107a007c0c */ /* 0x000fe4000bf66270 */
[----:B------:R-:W-:Y:S02]  /*cc90*/  FMNMX3 R6, R17, R23, R81, !PT ;  /* 0x0000001711067276 */ /* 0x000fe40007800051 */
[----:B------:R-:W-:Y:S02]  /*cca0*/  FMNMX3 R5, R5, R76, R72, !PT ;  /* 0x0000004c05057276 */ /* 0x000fe40007800048 */
[----:B------:R-:W-:Y:S02]  /*ccb0*/  FMNMX3 R3, R3, R70, R66, !PT ;  /* 0x0000004603037276 */ /* 0x000fe40007800042 */
[----:B------:R-:W-:Y:S02]  /*ccc0*/  FSEL R38, R38, -INF , P4 ;  /* 0xff80000026267808 */ /* 0x000fe40002000000 */
[----:B------:R-:W-:-:S02]  /*ccd0*/  FMNMX3 R0, R0, R71, R67, !PT ;  /* 0x0000004700007276 */ /* 0x000fc40007800043 */
[----:B------:R-:W-:Y:S02]  /*cce0*/  FSEL R45, R45, -INF , P1 ;  /* 0xff8000002d2d7808 */ /* 0x000fe40000800000 */
[----:B------:R-:W-:Y:S02]  /*ccf0*/  FSEL R40, R40, -INF , P2 ;  /* 0xff80000028287808 */ /* 0x000fe40001000000 */
[----:B------:R-:W-:Y:S02]  /*cd00*/  ISETP.GE.AND P4, PT, R122, UR13, PT ;  /* 0x0000000d7a007c0c */ /* 0x000fe4000bf86270 */
[----:B------:R-:W-:Y:S02]  /*cd10*/  FSEL R39, R39, -INF , P3 ;  /* 0xff80000027277808 */ /* 0x000fe40001800000 */
[----:B------:R-:W-:Y:S02]  /*cd20*/  FMNMX3 R6, R6, R77, R73, !PT ;  /* 0x0000004d06067276 */ /* 0x000fe40007800049 */
[----:B------:R-:W-:-:S02]  /*cd30*/  FMNMX3 R5, R5, R68, R64, !PT ;  /* 0x0000004405057276 */ /* 0x000fc40007800040 */
[C---:B------:R-:W-:Y:S02]  /*cd40*/  ISETP.GE.AND P1, PT, R122.reuse, UR18, PT ;  /* 0x000000127a007c0c */ /* 0x040fe4000bf26270 */
[C---:B------:R-:W-:Y:S02]  /*cd50*/  ISETP.GE.AND P2, PT, R122.reuse, UR15, PT ;  /* 0x0000000f7a007c0c */ /* 0x040fe4000bf46270 */
[----:B------:R-:W-:Y:S02]  /*cd60*/  ISETP.GE.AND P3, PT, R122, UR12, PT ;  /* 0x0000000c7a007c0c */ /* 0x000fe4000bf66270 */
[----:B------:R-:W-:Y:S02]  /*cd70*/  FMNMX3 R3, R3, R62, R58, !PT ;  /* 0x0000003e03037276 */ /* 0x000fe4000780003a */
[----:B------:R-:W-:Y:S02]  /*cd80*/  FMNMX3 R0, R0, R63, R59, !PT ;  /* 0x0000003f00007276 */ /* 0x000fe4000780003b */
[----:B------:R-:W-:-:S02]  /*cd90*/  FSEL R34, R34, -INF , P4 ;  /* 0xff80000022227808 */ /* 0x000fc40002000000 */
[----:B------:R-:W-:Y:S02]  /*cda0*/  FMNMX3 R6, R6, R69, R65, !PT ;  /* 0x0000004506067276 */ /* 0x000fe40007800041 */
[----:B------:R-:W-:Y:S02]  /*cdb0*/  FMNMX3 R5, R5, R60, R56, !PT ;  /* 0x0000003c05057276 */ /* 0x000fe40007800038 */
[----:B------:R-:W-:Y:S02]  /*cdc0*/  FSEL R41, R41, -INF , P1 ;  /* 0xff80000029297808 */ /* 0x000fe40000800000 */
[----:B------:R-:W-:Y:S02]  /*cdd0*/  FSEL R36, R36, -INF , P2 ;  /* 0xff80000024247808 */ /* 0x000fe40001000000 */
[----:B------:R-:W-:Y:S02]  /*cde0*/  ISETP.GE.AND P4, PT, R122, UR9, PT ;  /* 0x000000097a007c0c */ /* 0x000fe4000bf86270 */
[----:B------:R-:W-:-:S02]  /*cdf0*/  FSEL R35, R35, -INF , P3 ;  /* 0xff80000023237808 */ /* 0x000fc40001800000 */
[C---:B------:R-:W-:Y:S02]  /*ce00*/  ISETP.GE.AND P1, PT, R122.reuse, UR14, PT ;  /* 0x0000000e7a007c0c */ /* 0x040fe4000bf26270 */
[C---:B------:R-:W-:Y:S02]  /*ce10*/  ISETP.GE.AND P2, PT, R122.reuse, UR11, PT ;  /* 0x0000000b7a007c0c */ /* 0x040fe4000bf46270 */
[----:B------:R-:W-:Y:S02]  /*ce20*/  ISETP.GE.AND P3, PT, R122, UR8, PT ;  /* 0x000000087a007c0c */ /* 0x000fe4000bf66270 */
[----:B------:R-:W-:Y:S02]  /*ce30*/  FMNMX3 R3, R3, R54, R50, !PT ;  /* 0x0000003603037276 */ /* 0x000fe40007800032 */
[----:B------:R-:W-:Y:S02]  /*ce40*/  FMNMX3 R0, R0, R55, R51, !PT ;  /* 0x0000003700007276 */ /* 0x000fe40007800033 */
[----:B------:R-:W-:-:S02]  /*ce50*/  FMNMX3 R6, R6, R61, R57, !PT ;  /* 0x0000003d06067276 */ /* 0x000fc40007800039 */
[----:B------:R-:W-:Y:S02]  /*ce60*/  FMNMX3 R5, R5, R52, R48, !PT ;  /* 0x0000003405057276 */ /* 0x000fe40007800030 */
[----:B------:R-:W-:Y:S02]  /*ce70*/  FSEL R30, R30, -INF , P4 ;  /* 0xff8000001e1e7808 */ /* 0x000fe40002000000 */
[----:B------:R-:W-:Y:S02]  /*ce80*/  FSEL R37, R37, -INF , P1 ;  /* 0xff80000025257808 */ /* 0x000fe40000800000 */
[----:B------:R-:W-:Y:S02]  /*ce90*/  FSEL R32, R32, -INF , P2 ;  /* 0xff80000020207808 */ /* 0x000fe40001000000 */
[----:B------:R-:W-:Y:S02]  /*cea0*/  ISETP.GE.AND P4, PT, R122, UR5, PT ;  /* 0x000000057a007c0c */ /* 0x000fe4000bf86270 */
[----:B------:R-:W-:-:S02]  /*ceb0*/  FSEL R31, R31, -INF , P3 ;  /* 0xff8000001f1f7808 */ /* 0x000fc40001800000 */
[----:B------:R-:W-:Y:S02]  /*cec0*/  FMNMX3 R3, R3, R46, R42, !PT ;  /* 0x0000002e03037276 */ /* 0x000fe4000780002a */
[C---:B------:R-:W-:Y:S02]  /*ced0*/  ISETP.GE.AND P1, PT, R122.reuse, UR10, PT ;  /* 0x0000000a7a007c0c */ /* 0x040fe4000bf26270 */
[C---:B------:R-:W-:Y:S02]  /*cee0*/  ISETP.GE.AND P2, PT, R122.reuse, UR7, PT ;  /* 0x000000077a007c0c */ /* 0x040fe4000bf46270 */
[----:B------:R-:W-:Y:S02]  /*cef0*/  ISETP.GE.AND P3, PT, R122, UR4, PT ;  /* 0x000000047a007c0c */ /* 0x000fe4000bf66270 */
[----:B------:R-:W-:Y:S02]  /*cf00*/  FMNMX3 R0, R0, R47, R43, !PT ;  /* 0x0000002f00007276 */ /* 0x000fe4000780002b */
[----:B------:R-:W-:-:S02]  /*cf10*/  ISETP.GE.AND P6, PT, R122, UR76, PT ;  /* 0x0000004c7a007c0c */ /* 0x000fc4000bfc6270 */
[----:B------:R-:W-:Y:S02]  /*cf20*/  FMNMX3 R6, R6, R53, R49, !PT ;  /* 0x0000003506067276 */ /* 0x000fe40007800031 */
[----:B------:R-:W-:Y:S02]  /*cf30*/  FMNMX3 R5, R5, R44, R40, !PT ;  /* 0x0000002c05057276 */ /* 0x000fe40007800028 */
[----:B------:R-:W-:Y:S02]  /*cf40*/  FSEL R26, R26, -INF , P4 ;  /* 0xff8000001a1a7808 */ /* 0x000fe40002000000 */
[----:B------:R-:W-:Y:S02]  /*cf50*/  FMNMX3 R3, R3, R38, R34, !PT ;  /* 0x0000002603037276 */ /* 0x000fe40007800022 */
[----:B------:R-:W-:Y:S02]  /*cf60*/  FSEL R33, R33, -INF , P1 ;  /* 0xff80000021217808 */ /* 0x000fe40000800000 */
[----:B------:R-:W-:-:S02]  /*cf70*/  FSEL R28, R28, -INF , P2 ;  /* 0xff8000001c1c7808 */ /* 0x000fc40001000000 */
[----:B------:R-:W-:Y:S02]  /*cf80*/  FSEL R27, R27, -INF , P3 ;  /* 0xff8000001b1b7808 */ /* 0x000fe40001800000 */
[----:B------:R-:W-:Y:S02]  /*cf90*/  FMNMX3 R0, R0, R39, R35, !PT ;  /* 0x0000002700007276 */ /* 0x000fe40007800023 */
[C---:B------:R-:W-:Y:S02]  /*cfa0*/  ISETP.GE.AND P1, PT, R122.reuse, UR6, PT ;  /* 0x000000067a007c0c */ /* 0x040fe4000bf26270 */
[----:B------:R-:W-:Y:S02]  /*cfb0*/  ISETP.GE.AND P2, PT, R122, UR77, PT ;  /* 0x0000004d7a007c0c */ /* 0x000fe4000bf46270 */
[----:B------:R-:W-:Y:S02]  /*cfc0*/  FSEL R24, R86, -INF , P6 ;  /* 0xff80000056187808 */ /* 0x000fe40003000000 */
[----:B------:R-:W-:-:S02]  /*cfd0*/  FMNMX3 R6, R6, R45, R41, !PT ;  /* 0x0000002d06067276 */ /* 0x000fc40007800029 */
[----:B------:R-:W-:Y:S02]  /*cfe0*/  FMNMX3 R5, R5, R36, R32, !PT ;  /* 0x0000002405057276 */ /* 0x000fe40007800020 */
[----:B------:R-:W-:Y:S02]  /*cff0*/  FMNMX3 R4, R3, R30, R26, !PT ;  /* 0x0000001e03047276 */ /* 0x000fe4000780001a */
[----:B------:R-:W-:Y:S02]  /*d000*/  FMNMX3 R3, R0, R31, R27, !PT ;  /* 0x0000001f00037276 */ /* 0x000fe4000780001b */
[----:B------:R-:W-:Y:S02]  /*d010*/  FSEL R29, R29, -INF , P1 ;  /* 0xff8000001d1d7808 */ /* 0x000fe40000800000 */
[----:B------:R-:W-:Y:S02]  /*d020*/  FSEL R25, R25, -INF , P2 ;  /* 0xff80000019197808 */ /* 0x000fe40001000000 */
[----:B------:R-:W-:-:S02]  /*d030*/  FMNMX3 R6, R6, R37, R33, !PT ;  /* 0x0000002506067276 */ /* 0x000fc40007800021 */
[----:B------:R-:W-:Y:S02]  /*d040*/  FMNMX3 R0, R5, R28, R24, !PT ;  /* 0x0000001c05007276 */ /* 0x000fe40007800018 */
[----:B------:R-:W-:Y:S02]  /*d050*/  ISETP.NE.AND P0, PT, R93, R92, PT ;  /* 0x0000005c5d00720c */ /* 0x000fe40003f05270 */
[----:B------:R-:W-:Y:S02]  /*d060*/  FMNMX3 R127, R6, R29, R25, !PT ;  /* 0x0000001d067f7276 */ /* 0x000fe40007800019 */
        /* <DEDUP_REMOVED lines=9> */
[----:B------:R-:W2:Y:S01]  /*d100*/  LDCU.64 UR6, c[0x4][0xb8] ;  /* 0x01001700ff0677ac */ /* 0x000ea20008000a00 */
[----:B------:R-:W5:Y:S01]  /*d110*/  LDC.64 R14, c[0x4][R14] ;  /* 0x010000000e0e7b82 */ /* 0x000f620000000a00 */
[----:B------:R-:W-:Y:S01]  /*d120*/  IMAD.MOV.U32 R13, RZ, RZ, RZ ;  /* 0x000000ffff0d7224 */ /* 0x000fe200078e00ff */
[----:B------:R-:W3:Y:S01]  /*d130*/  LDCU.64 UR4, c[0x4][0x18] ;  /* 0x01000300ff0477ac */ /* 0x000ee20008000a00 */
[----:B-1----:R-:W-:Y:S01]  /*d140*/  IMAD.U32 R4, RZ, RZ, UR8 ;  /* 0x00000008ff047e24 */ /* 0x002fe2000f8e00ff */
[----:B------:R-:W-:Y:S01]  /*d150*/  MOV R5, UR9 ;  /* 0x0000000900057c02 */ /* 0x000fe20008000f00 */
[----:B--2---:R-:W-:Y:S01]  /*d160*/  IMAD.U32 R6, RZ, RZ, UR6 ;  /* 0x00000006ff067e24 */ /* 0x004fe2000f8e00ff */
[----:B------:R-:W-:Y:S01]  /*d170*/  MOV R7, UR7 ;  /* 0x0000000700077c02 */ /* 0x000fe20008000f00 */
[----:B---3--:R-:W-:Y:S01]  /*d180*/  IMAD.U32 R10, RZ, RZ, UR4 ;  /* 0x00000004ff0a7e24 */ /* 0x008fe2000f8e00ff */
[----:B------:R-:W-:-:S02]  /*d190*/  MOV R11, UR5 ;  /* 0x00000005000b7c02 */ /* 0x000fc40008000f00 */
[----:B------:R-:W-:-:S07]  /*d1a0*/  LEPC R20, `(.L_x_244) ;  /* 0x000000001014794e */ /* 0x000fce0000000000 */
[----:B----45:R-:W-:Y:S05]  /*d1b0*/  CALL.ABS.NOINC R14 ;  /* 0x000000000e007343 */ /* 0x030fea0003c00000 */
.L_x_244:
[----:B------:R-:W-:Y:S05]  /*d1c0*/  WARPSYNC.ALL ;  /* 0x0000000000007948 */ /* 0x000fea0003800000 */
[----:B------:R-:W-:Y:S01]  /*d1d0*/  R2UR UR4, R91 ;  /* 0x000000005b0472ca */ /* 0x000fe200000e0000 */
[----:B------:R-:W-:Y:S01]  /*d1e0*/  IMAD.MOV.U32 R124, RZ, RZ, R17 ;  /* 0x000000ffff7c7224 */ /* 0x000fe200078e0011 */
[----:B------:R-:W-:-:S11]  /*d1f0*/  ISETP.NE.AND P0, PT, RZ, UR49, PT ;  /* 0x00000031ff007c0c */ /* 0x000fd6000bf05270 */
[----:B------:R1:W-:Y:S02]  /*d200*/  STTM.x2 tmem[UR4], R124 ;  /* 0x0000007c000079ed */ /* 0x0003e400080c0004 */
[----:B------:R-:W-:Y:S05]  /*d210*/  @P0 BRA `(.L_x_245) ;  /* 0x0000000000040947 */ /* 0x000fea0003800000 */
[----:B----4-:R-:W-:Y:S05]  /*d220*/  BPT.TRAP 0x1 ;  /* 0x000000040000795c */ /* 0x010fea0000300000 */
.L_x_245:
[----:B------:R-:W-:Y:S01]  /*d230*/  MOV R3, UR57 ;  /* 0x0000003900037c02 */ /* 0x000fe20008000f00 */
[----:B------:R-:W-:Y:S01]  /*d240*/  SYNCS.ARRIVE.TRANS64.A1T0 RZ, [UR44], RZ ;  /* 0x000000ffffff79a7 */ /* 0x000fe2000810002c */
[----:B----4-:R-:W-:Y:S01]  /*d250*/  FMUL R0, R125, -UR37 ;  /* 0x800000257d007c20 */ /* 0x010fe20008400000 */
        /* <DEDUP_REMOVED lines=17> */
[----:B------:R-:W-:Y:S01]  /*d370*/  @!P6 FMUL R22, R22, 0.5 ;  /* 0x3f0000001616e820 */ /* 0x000fe20000400000 */
[----:B------:R4:W5:Y:S01]  /*d380*/  MUFU.EX2 R120, R82 ;  /* 0x0000005200787308 */ /* 0x0009620000000800 */
[----:B------:R-:W-:-:S07]  /*d390*/  @!P5 FMUL R23, R23, 0.5 ;  /* 0x3f0000001717d820 */ /* 0x000fce0000400000 */
[----:B------:R4:W1:Y:S08]  /*d3a0*/  MUFU.EX2 R121, R83 ;  /* 0x0000005300797308 */ /* 0x0008700000000800 */
[----:B------:R4:W1:Y:S08]  /*d3b0*/  MUFU.EX2 R118, R22 ;  /* 0x0000001600767308 */ /* 0x0008700000000800 */
[----:B------:R4:W1:Y:S02]  /*d3c0*/  MUFU.EX2 R119, R23 ;  /* 0x0000001700777308 */ /* 0x0008640000000800 */
[----:B-12-45:R-:W-:Y:S05]  /*d3d0*/  @!P2 BRA `(.L_x_246) ;  /* 0x0000005c00c0a947 */ /* 0x036fea0003800000 */
.L_x_424:
[----:B------:R-:W-:Y:S01]  /*d3e0*/  @!P1 FMUL R120, R120, R120 ;  /* 0x0000007878789220 */ /* 0x000fe20000400000 */
[----:B------:R-:W-:Y:S01]  /*d3f0*/  FSETP.GEU.AND P2, PT, R80, -126, PT ;  /* 0xc2fc00005000780b */ /* 0x000fe20003f4e000 */
[----:B------:R-:W-:Y:S01]  /*d400*/  @!P4 FMUL R18, R18, 0.5 ;  /* 0x3f0000001212c820 */ /* 0x000fe20000400000 */
[----:B------:R-:W-:Y:S01]  /*d410*/  FSETP.GEU.AND P1, PT, R81, -126, PT ;  /* 0xc2fc00005100780b */ /* 0x000fe20003f2e000 */
[----:B------:R-:W-:Y:S01]  /*d420*/  @!P3 FMUL R19, R19, 0.5 ;  /* 0x3f0000001313b820 */ /* 0x000fe20000400000 */
[--C-:B------:R-:W-:Y:S01]  /*d430*/  FFMA2 R78, R78.F32x2.HI_LO, UR37.F32, R0.reuse.F32 ;  /* 0x000000254e4e7c49 */ /* 0x100fe20009200000 */
[----:B------:R-:W2:Y:S01]  /*d440*/  MUFU.EX2 R116, R18 ;  /* 0x0000001200747308 */ /* 0x000ea20000000800 */
[----:B------:R-:W-:Y:S01]  /*d450*/  @!P0 FMUL R121, R121, R121 ;  /* 0x0000007979798220 */ /* 0x000fe20000400000 */
[--C-:B------:R-:W-:Y:S01]  /*d460*/  FFMA2 R76, R76.F32x2.HI_LO, UR37.F32, R0.reuse.F32 ;  /* 0x000000254c4c7c49 */ /* 0x100fe20009200000 */
[----:B------:R-:W-:Y:S01]  /*d470*/  USHF.R.U32.HI UR4, URZ, 0x15, UR40 ;  /* 0x00000015ff047899 */ /* 0x000fe20008011628 */
[----:B------:R-:W-:Y:S01]  /*d480*/  FSETP.GEU.AND P0, PT, R78, -126, PT ;  /* 0xc2fc00004e00780b */ /* 0x000fe20003f0e000 */
[--C-:B------:R-:W-:Y:S01]  /*d490*/  FFMA2 R74, R74.F32x2.HI_LO, UR37.F32, R0.reuse.F32 ;  /* 0x000000254a4a7c49 */ /* 0x100fe20009200000 */
[----:B------:R-:W-:Y:S01]  /*d4a0*/  UISETP.NE.AND UP0, UPT, UR58, URZ, UPT ;  /* 0x000000ff3a00728c */ /* 0x000fe2000bf05270 */
[--C-:B------:R-:W-:Y:S01]  /*d4b0*/  FFMA2 R72, R72.F32x2.HI_LO, UR37.F32, R0.reuse.F32 ;  /* 0x0000002548487c49 */ /* 0x100fe20009200000 */
[----:B------:R-:W4:Y:S01]  /*d4c0*/  MUFU.EX2 R117, R19 ;  /* 0x0000001300757308 */ /* 0x000f220000000800 */
[----:B------:R-:W-:Y:S01]  /*d4d0*/  @!P2 FMUL R80, R80, 0.5 ;  /* 0x3f0000005050a820 */ /* 0x000fe20000400000 */
[----:B------:R-:W-:Y:S01]  /*d4e0*/  @!P1 FMUL R81, R81, 0.5 ;  /* 0x3f00000051519820 */ /* 0x000fe20000400000 */
[----:B------:R-:W-:Y:S01]  /*d4f0*/  @!P6 FMUL R118, R118, R118 ;  /* 0x000000767676e220 */ /* 0x000fe20000400000 */
[----:B------:R-:W-:Y:S01]  /*d500*/  @!P5 FMUL R119, R119, R119 ;  /* 0x000000777777d220 */ /* 0x000fe20000400000 */
[----:B------:R-:W-:Y:S01]  /*d510*/  FSETP.GEU.AND P6, PT, R79, -126, PT ;  /* 0xc2fc00004f00780b */ /* 0x000fe20003fce000 */
[--C-:B------:R-:W-:Y:S01]  /*d520*/  FFMA2 R68, R68.F32x2.HI_LO, UR37.F32, R0.reuse.F32 ;  /* 0x0000002544447c49 */ /* 0x100fe20009200000 */
[----:B------:R-:W-:Y:S01]  /*d530*/  FSETP.GEU.AND P5, PT, R76, -126, PT ;  /* 0xc2fc00004c00780b */ /* 0x000fe20003fae000 */
[----:B------:R-:W5:Y:S01]  /*d540*/  MUFU.EX2 R114, R80 ;  /* 0x0000005000727308 */ /* 0x000f620000000800 */
[----:B--2---:R-:W-:Y:S01]  /*d550*/  @!P4 FMUL R116, R116, R116 ;  /* 0x000000747474c220 */ /* 0x004fe20000400000 */
[----:B------:R-:W-:Y:S01]  /*d560*/  FSETP.GEU.AND P4, PT, R77, -126, PT ;  /* 0xc2fc00004d00780b */ /* 0x000fe20003f8e000 */
[----:B------:R-:W-:Y:S01]  /*d570*/  @!P0 FMUL R78, R78, 0.5 ;  /* 0x3f0000004e4e8820 */ /* 0x000fe20000400000 */
[--C-:B------:R-:W-:Y:S01]  /*d580*/  FFMA2 R66, R66.F32x2.HI_LO, UR37.F32, R0.reuse.F32 ;  /* 0x0000002542427c49 */ /* 0x100fe20009200000 */
[----:B-1----:R-:W-:Y:S01]  /*d590*/  MOV R3, UR4 ;  /* 0x0000000400037c02 */ /* 0x002fe20008000f00 */
[--C-:B------:R-:W-:Y:S01]  /*d5a0*/  FFMA2 R70, R70.F32x2.HI_LO, UR37.F32, R0.reuse.F32 ;  /* 0x0000002546467c49 */ /* 0x100fe20009200000 */
[----:B------:R-:W-:Y:S01]  /*d5b0*/  ULOP3.LUT UR57, UR57, 0x1, URZ, 0x3c, !UPT ;  /* 0x0000000139397892 */ /* 0x000fe2000f8e3cff */
[----:B------:R-:W1:Y:S01]  /*d5c0*/  MUFU.EX2 R115, R81 ;  /* 0x0000005100737308 */ /* 0x000e620000000800 */
[----:B----4-:R-:W-:Y:S01]  /*d5d0*/  @!P3 FMUL R117, R117, R117 ;  /* 0x000000757575b220 */ /* 0x010fe20000400000 */
[----:B------:R-:W-:Y:S01]  /*d5e0*/  FSETP.GEU.AND P3, PT, R74, -126, PT ;  /* 0xc2fc00004a00780b */ /* 0x000fe20003f6e000 */
[----:B------:R-:W-:Y:S01]  /*d5f0*/  @!P6 FMUL R79, R79, 0.5 ;  /* 0x3f0000004f4fe820 */ /* 0x000fe20000400000 */
[----:B------:R-:W-:Y:S01]  /*d600*/  @!P5 FMUL R76, R76, 0.5 ;  /* 0x3f0000004c4cd820 */ /* 0x000fe20000400000 */
[--C-:B------:R-:W-:Y:S01]  /*d610*/  FFMA2 R64, R64.F32x2.HI_LO, UR37.F32, R0.reuse.F32 ;  /* 0x0000002540407c49 */ /* 0x100fe20009200000 */
[----:B------:R-:W-:Y:S01]  /*d620*/  USEL UR54, UR59, UR54, UP0 ;  /* 0x000000363b367287 */ /* 0x000fe20008000000 */
[----:B------:R-:W-:Y:S01]  /*d630*/  @!P4 FMUL R77, R77, 0.5 ;  /* 0x3f0000004d4dc820 */ /* 0x000fe20000400000 */
[----:B------:R-:W2:Y:S01]  /*d640*/  MUFU.EX2 R112, R78 ;  /* 0x0000004e00707308 */ /* 0x000ea20000000800 */
[----:B-----5:R-:W-:Y:S01]  /*d650*/  @!P2 FMUL R114, R114, R114 ;  /* 0x000000727272a220 */ /* 0x020fe20000400000 */
[----:B------:R-:W-:Y:S01]  /*d660*/  FSETP.GEU.AND P2, PT, R75, -126, PT ;  /* 0xc2fc00004b00780b */ /* 0x000fe20003f4e000 */
[--C-:B------:R-:W-:Y:S01]  /*d670*/  FFMA2 R62, R62.F32x2.HI_LO, UR37.F32, R0.reuse.F32 ;  /* 0x000000253e3e7c49 */ /* 0x100fe20009200000 */
[----:B------:R-:W-:Y:S01]  /*d680*/  USEL UR55, UR55, UR59, UP0 ;  /* 0x0000003b37377287 */ /* 0x000fe20008000000 */
[--C-:B------:R-:W-:Y:S01]  /*d690*/  FFMA2 R60, R60.F32x2.HI_LO, UR37.F32, R0.reuse.F32 ;  /* 0x000000253c3c7c49 */ /* 0x100fe20009200000 */
[----:B------:R-:W-:Y:S01]  /*d6a0*/  SYNCS.ARRIVE.TRANS64.A1T0 RZ, [UR42], RZ ;  /* 0x000000ffffff79a7 */ /* 0x000fe2000810002a */
[----:B------:R-:W-:Y:S01]  /*d6b0*/  @!P3 FMUL R74, R74, 0.5 ;  /* 0x3f0000004a4ab820 */ /* 0x000fe20000400000 */
[----:B------:R-:W4:Y:S01]  /*d6c0*/  MUFU.EX2 R111, R77 ;  /* 0x0000004d006f7308 */ /* 0x000f220000000800 */
[----:B-1----:R-:W-:Y:S01]  /*d6d0*/  @!P1 FMUL R115, R115, R115 ;  /* 0x0000007373739220 */ /* 0x002fe20000400000 */
[----:B------:R-:W-:Y:S01]  /*d6e0*/  FSETP.GEU.AND P1, PT, R72, -126, PT ;  /* 0xc2fc00004800780b */ /* 0x000fe20003f2e000 */
[----:B------:R-:W-:-:S02]  /*d6f0*/  FFMA2 R58, R58.F32x2.HI_LO, UR37.F32, R0.F32 ;  /* 0x000000253a3a7c49 */ /* 0x000fc40009200000 */
[--C-:B------:R-:W-:Y:S02]  /*d700*/  FFMA2 R54, R54.F32x2.HI_LO, UR37.F32, R0.reuse.F32 ;  /* 0x0000002536367c49 */ /* 0x100fe40009200000 */
[----:B------:R-:W-:Y:S01]  /*d710*/  @!P2 FMUL R75, R75, 0.5 ;  /* 0x3f0000004b4ba820 */ /* 0x000fe20000400000 */
[----:B------:R-:W1:Y:S01]  /*d720*/  MUFU.EX2 R108, R74 ;  /* 0x0000004a006c7308 */ /* 0x000e620000000800 */
[----:B--2---:R-:W-:Y:S01]  /*d730*/  @!P0 FMUL R112, R112, R112 ;  /* 0x0000007070708220 */ /* 0x004fe20000400000 */
[----:B------:R-:W-:Y:S01]  /*d740*/  FSETP.GEU.AND P0, PT, R73, -126, PT ;  /* 0xc2fc00004900780b */ /* 0x000fe20003f0e000 */
[--C-:B------:R-:W-:Y:S02]  /*d750*/  FFMA2 R52, R52.F32x2.HI_LO, UR37.F32, R0.reuse.F32 ;  /* 0x0000002534347c49 */ /* 0x100fe40009200000 */
[--C-:B------:R-:W-:Y:S02]  /*d760*/  FFMA2 R56, R56.F32x2.HI_LO, UR37.F32, R0.reuse.F32 ;  /* 0x0000002538387c49 */ /* 0x100fe40009200000 */
[----:B------:R-:W-:Y:S01]  /*d770*/  @!P1 FMUL R72, R72, 0.5 ;  /* 0x3f00000048489820 */ /* 0x000fe20000400000 */
[----:B------:R-:W2:Y:S01]  /*d780*/  MUFU.EX2 R109, R75 ;  /* 0x0000004b006d7308 */ /* 0x000ea20000000800 */
[----:B----4-:R-:W-:Y:S01]  /*d790*/  @!P4 FMUL R111, R111, R111 ;  /* 0x0000006f6f6fc220 */ /* 0x010fe20000400000 */
[----:B------:R-:W-:Y:S01]  /*d7a0*/  FSETP.GEU.AND P4, PT, R68, -126, PT ;  /* 0xc2fc00004400780b */ /* 0x000fe20003f8e000 */
[----:B------:R-:W-:-:S02]  /*d7b0*/  FFMA2 R50, R50.F32x2.HI_LO, UR37.F32, R0.F32 ;  /* 0x0000002532327c49 */ /* 0x000fc40009200000 */
[--C-:B------:R-:W-:Y:S02]  /*d7c0*/  FFMA2 R48, R48.F32x2.HI_LO, UR37.F32, R0.reuse.F32 ;  /* 0x0000002530307c49 */ /* 0x100fe40009200000 */
[----:B------:R-:W-:Y:S01]  /*d7d0*/  @!P0 FMUL R73, R73, 0.5 ;  /* 0x3f00000049498820 */ /* 0x000fe20000400000 */
[----:B------:R-:W4:Y:S01]  /*d7e0*/  MUFU.EX2 R106, R72 ;  /* 0x00000048006a7308 */ /* 0x000f220000000800 */
[----:B-1----:R-:W-:Y:S01]  /*d7f0*/  @!P3 FMUL R108, R108, R108 ;  /* 0x0000006c6c6cb220 */ /* 0x002fe20000400000 */
[----:B------:R-:W-:Y:S01]  /*d800*/  FSETP.GEU.AND P3, PT, R69, -126, PT ;  /* 0xc2fc00004500780b */ /* 0x000fe20003f6e000 */
[--C-:B------:R-:W-:Y:S02]  /*d810*/  FFMA2 R46, R46.F32x2.HI_LO, UR37.F32, R0.reuse.F32 ;  /* 0x000000252e2e7c49 */ /* 0x100fe40009200000 */
[--C-:B------:R-:W-:Y:S02]  /*d820*/  FFMA2 R44, R44.F32x2.HI_LO, UR37.F32, R0.reuse.F32 ;  /* 0x000000252c2c7c49 */ /* 0x100fe40009200000 */
[----:B------:R-:W-:Y:S01]  /*d830*/  @!P4 FMUL R68, R68, 0.5 ;  /* 0x3f0000004444c820 */ /* 0x000fe20000400000 */
[----:B------:R-:W1:Y:S01]  /*d840*/  MUFU.EX2 R113, R79 ;  /* 0x0000004f00717308 */ /* 0x000e620000000800 */
[----:B--2---:R-:W-:Y:S01]  /*d850*/  @!P2 FMUL R109, R109, R109 ;  /* 0x0000006d6d6da220 */ /* 0x004fe20000400000 */
[----:B------:R-:W-:Y:S01]  /*d860*/  FSETP.GEU.AND P2, PT, R66, -126, PT ;  /* 0xc2fc00004200780b */ /* 0x000fe20003f4e000 */
[----:B------:R-:W-:-:S02]  /*d870*/  FFMA2 R40, R40.F32x2.HI_LO, UR37.F32, R0.F32 ;  /* 0x0000002528287c49 */ /* 0x000fc40009200000 */
[--C-:B------:R-:W-:Y:S02]  /*d880*/  FFMA2 R38, R38.F32x2.HI_LO, UR37.F32, R0.reuse.F32 ;  /* 0x0000002526267c49 */ /* 0x100fe40009200000 */
[----:B------:R-:W-:Y:S01]  /*d890*/  @!P3 FMUL R69, R69, 0.5 ;  /* 0x3f0000004545b820 */ /* 0x000fe20000400000 */
[----:B------:R-:W2:Y:S01]  /*d8a0*/  MUFU.EX2 R110, R76 ;  /* 0x0000004c006e7308 */ /* 0x000ea20000000800 */
[----:B----4-:R-:W-:Y:S01]  /*d8b0*/  @!P1 FMUL R106, R106, R106 ;  /* 0x0000006a6a6a9220 */ /* 0x010fe20000400000 */
[----:B------:R-:W-:Y:S01]  /*d8c0*/  FSETP.GEU.AND P1, PT, R67, -126, PT ;  /* 0xc2fc00004300780b */ /* 0x000fe20003f2e000 */
[--C-:B------:R-:W-:Y:S02]  /*d8d0*/  FFMA2 R42, R42.F32x2.HI_LO, UR37.F32, R0.reuse.F32 ;  /* 0x000000252a2a7c49 */ /* 0x100fe40009200000 */
[--C-:B------:R-:W-:Y:S02]  /*d8e0*/  FFMA2 R36, R36.F32x2.HI_LO, UR37.F32, R0.reuse.F32 ;  /* 0x0000002524247c49 */ /* 0x100fe40009200000 */
        /* <DEDUP_REMOVED lines=11> */
[--C-:B------:R-:W-:Y:S01]  /*d9a0*/  FFMA2 R22, R26.F32x2.HI_LO, UR37.F32, R0.reuse.F32 ;  /* 0x000000251a167c49 */ /* 0x100fe20009200000 */
[----:B------:R-:W-:Y:S01]  /*d9b0*/  F2FP.BF16.F32.PACK_AB R26, R117, R116 ;  /* 0x00000074751a723e */ /* 0x000fe200000010ff */
[----:B------:R-:W-:Y:S01]  /*d9c0*/  @!P6 FMUL R70, R70, 0.5 ;  /* 0x3f0000004646e820 */ /* 0x000fe20000400000 */
[----:B------:R-:W2:Y:S01]  /*d9d0*/  MUFU.EX2 R103, R69 ;  /* 0x0000004500677308 */ /* 0x000ea20000000800 */
[----:B----4-:R-:W-:Y:S01]  /*d9e0*/  @!P0 FMUL R107, R107, R107 ;  /* 0x0000006b6b6b8220 */ /* 0x010fe20000400000 */
[----:B------:R-:W-:Y:S01]  /*d9f0*/  FSETP.GEU.AND P0, PT, R64, -126, PT ;  /* 0xc2fc00004000780b */ /* 0x000fe20003f0e000 */
[--C-:B------:R-:W-:Y:S01]  /*da00*/  FFMA2 R18, R24.F32x2.HI_LO, UR37.F32, R0.reuse.F32 ;  /* 0x0000002518127c49 */ /* 0x100fe20009200000 */
[----:B------:R-:W-:Y:S01]  /*da10*/  F2FP.BF16.F32.PACK_AB R24, R121, R120 ;  /* 0x000000787918723e */ /* 0x000fe200000010ff */
[----:B------:R-:W-:Y:S01]  /*da20*/  FFMA2 R28, R28.F32x2.HI_LO, UR37.F32, R0.F32 ;  /* 0x000000251c1c7c49 */ /* 0x000fe20009200000 */
[----:B------:R-:W-:Y:S01]  /*da30*/  F2FP.BF16.F32.PACK_AB R25, R119, R118 ;  /* 0x000000767719723e */ /* 0x000fe200000010ff */
[----:B------:R-:W-:Y:S01]  /*da40*/  @!P5 FMUL R71, R71, 0.5 ;  /* 0x3f0000004747d820 */ /* 0x000fe20000400000 */
[----:B------:R-:W4:Y:S01]  /*da50*/  MUFU.EX2 R100, R66 ;  /* 0x0000004200647308 */ /* 0x000f220000000800 */
[----:B-1----:R-:W-:Y:S01]  /*da60*/  @!P4 FMUL R102, R102, R102 ;  /* 0x000000666666c220 */ /* 0x002fe20000400000 */
[----:B------:R-:W-:-:S02]  /*da70*/  FSETP.GEU.AND P4, PT, R63, -126, PT ;  /* 0xc2fc00003f00780b */ /* 0x000fc40003f8e000 */
[----:B------:R-:W-:-:S03]  /*da80*/  F2FP.BF16.F32.PACK_AB R27, R115, R114 ;  /* 0x00000072731b723e */ /* 0x000fc600000010ff */
[----:B------:R-:W-:Y:S01]  /*da90*/  @!P0 FMUL R64, R64, 0.5 ;  /* 0x3f00000040408820 */ /* 0x000fe20000400000 */
[----:B------:R-:W1:Y:S01]  /*daa0*/  MUFU.EX2 R101, R67 ;  /* 0x0000004300657308 */ /* 0x000e620000000800 */
[----:B--2---:R-:W-:Y:S01]  /*dab0*/  @!P3 FMUL R103, R103, R103 ;  /* 0x000000676767b220 */ /* 0x004fe20000400000 */
[----:B------:R-:W-:-:S05]  /*dac0*/  FSETP.GEU.AND P3, PT, R60, -126, PT ;  /* 0xc2fc00003c00780b */ /* 0x000fca0003f6e000 */
[----:B------:R-:W-:Y:S01]  /*dad0*/  @!P4 FMUL R63, R63, 0.5 ;  /* 0x3f0000003f3fc820 */ /* 0x000fe20000400000 */
[----:B------:R-:W2:Y:S01]  /*dae0*/  MUFU.EX2 R104, R70 ;  /* 0x0000004600687308 */ /* 0x000ea20000000800 */
[----:B----4-:R-:W-:Y:S01]  /*daf0*/  @!P2 FMUL R100, R100, R100 ;  /* 0x000000646464a220 */ /* 0x010fe20000400000 */
[----:B------:R-:W-:-:S05]  /*db00*/  FSETP.GEU.AND P2, PT, R61, -126, PT ;  /* 0xc2fc00003d00780b */ /* 0x000fca0003f4e000 */
[----:B------:R-:W-:Y:S01]  /*db10*/  @!P3 FMUL R60, R60, 0.5 ;  /* 0x3f0000003c3cb820 */ /* 0x000fe20000400000 */
[----:B------:R-:W4:Y:S01]  /*db20*/  MUFU.EX2 R105, R71 ;  /* 0x0000004700697308 */ /* 0x000f220000000800 */
[----:B-1----:R-:W-:Y:S01]  /*db30*/  @!P1 FMUL R101, R101, R101 ;  /* 0x0000006565659220 */ /* 0x002fe20000400000 */
[----:B------:R-:W-:-:S05]  /*db40*/  FSETP.GEU.AND P1, PT, R58, -126, PT ;  /* 0xc2fc00003a00780b */ /* 0x000fca0003f2e000 */
        /* <DEDUP_REMOVED lines=83> */
[----:B------:R-:W-:Y:S02]  /*e080*/  FSETP.GEU.AND P1, PT, R39, -126, PT ;  /* 0xc2fc00002700780b */ /* 0x000fe40003f2e000 */
        /* <DEDUP_REMOVED lines=12> */
[----:B------:R-:W-:-:S04]  /*e150*/  FSETP.GEU.AND P0, PT, R36, -126, PT ;  /* 0xc2fc00002400780b */ /* 0x000fc80003f0e000 */
[----:B------:R-:W-:Y:S01]  /*e160*/  F2FP.BF16.F32.PACK_AB R45, R73, R72 ;  /* 0x00000048492d723e */ /* 0x000fe200000010ff */
[----:B------:R-:W-:Y:S01]  /*e170*/  @!P5 FMUL R43, R43, 0.5 ;  /* 0x3f0000002b2bd820 */ /* 0x000fe20000400000 */
[----:B------:R-:W1:Y:S01]  /*e180*/  MUFU.EX2 R66, R38 ;  /* 0x0000002600427308 */ /* 0x000e620000000800 */
[----:B--2---:R-:W-:Y:S01]  /*e190*/  @!P4 FMUL R68, R68, R68 ;  /* 0x000000444444c220 */ /* 0x004fe20000400000 */
[----:B------:R-:W-:Y:S02]  /*e1a0*/  FSETP.GEU.AND P4, PT, R35, -126, PT ;  /* 0xc2fc00002300780b */ /* 0x000fe40003f8e000 */
[----:B------:R-:W-:-:S03]  /*e1b0*/  F2FP.BF16.F32.PACK_AB R40, R83, R82 ;  /* 0x000000525328723e */ /* 0x000fc600000010ff */
[----:B------:R-:W-:Y:S01]  /*e1c0*/  @!P0 FMUL R36, R36, 0.5 ;  /* 0x3f00000024248820 */ /* 0x000fe20000400000 */
[----:B------:R-:W2:Y:S01]  /*e1d0*/  MUFU.EX2 R67, R39 ;  /* 0x0000002700437308 */ /* 0x000ea20000000800 */
[----:B----4-:R-:W-:Y:S01]  /*e1e0*/  @!P3 FMUL R69, R69, R69 ;  /* 0x000000454545b220 */ /* 0x010fe20000400000 */
[----:B------:R-:W-:Y:S02]  /*e1f0*/  FSETP.GEU.AND P3, PT, R32, -126, PT ;  /* 0xc2fc00002000780b */ /* 0x000fe40003f6e000 */
[----:B------:R-:W-:Y:S02]  /*e200*/  F2FP.BF16.F32.PACK_AB R41, R81, R80 ;  /* 0x000000505129723e */ /* 0x000fe400000010ff */
        /* <DEDUP_REMOVED lines=9> */
[----:B------:R-:W-:Y:S02]  /*e2a0*/  FSETP.GEU.AND P1, PT, R30, -126, PT ;  /* 0xc2fc00001e00780b */ /* 0x000fe40003f2e000 */
[----:B------:R-:W-:Y:S02]  /*e2b0*/  F2FP.BF16.F32.PACK_AB R39, R85, R84 ;  /* 0x000000545527723e */ /* 0x000fe400000010ff */
[----:B------:R-:W-:Y:S01]  /*e2c0*/  F2FP.BF16.F32.PACK_AB R48, R67, R66 ;  /* 0x000000424330723e */ /* 0x000fe200000010ff */
[----:B------:R-:W-:Y:S01]  /*e2d0*/  @!P2 FMUL R33, R33, 0.5 ;  /* 0x3f0000002121a820 */ /* 0x000fe20000400000 */
[----:B------:R-:W2:Y:S01]  /*e2e0*/  MUFU.EX2 R64, R36 ;  /* 0x0000002400407308 */ /* 0x000ea20000000800 */
[----:B----4-:R-:W-:Y:S01]  /*e2f0*/  @!P6 FMUL R70, R70, R70 ;  /* 0x000000464646e220 */ /* 0x010fe20000400000 */
[----:B------:R-:W-:-:S02]  /*e300*/  FSETP.GEU.AND P6, PT, R37, -126, PT ;  /* 0xc2fc00002500780b */ /* 0x000fc40003fce000 */
[----:B------:R-:W-:-:S03]  /*e310*/  F2FP.BF16.F32.PACK_AB R42, R79, R78 ;  /* 0x0000004e4f2a723e */ /* 0x000fc600000010ff */
[----:B------:R-:W-:Y:S01]  /*e320*/  @!P1 FMUL R30, R30, 0.5 ;  /* 0x3f0000001e1e9820 */ /* 0x000fe20000400000 */
[----:B------:R-:W4:Y:S01]  /*e330*/  MUFU.EX2 R63, R35 ;  /* 0x00000023003f7308 */ /* 0x000f220000000800 */
[----:B-1----:R-:W-:Y:S01]  /*e340*/  @!P5 FMUL R71, R71, R71 ;  /* 0x000000474747d220 */ /* 0x002fe20000400000 */
[----:B------:R-:W-:Y:S02]  /*e350*/  FSETP.GEU.AND P5, PT, R34, -126, PT ;  /* 0xc2fc00002200780b */ /* 0x000fe40003fae000 */
[----:B------:R-:W-:Y:S02]  /*e360*/  F2FP.BF16.F32.PACK_AB R43, R77, R76 ;  /* 0x0000004c4d2b723e */ /* 0x000fe400000010ff */
[----:B------:R-:W-:Y:S01]  /*e370*/  F2FP.BF16.F32.PACK_AB R46, R71, R70 ;  /* 0x00000046472e723e */ /* 0x000fe200000010ff */
[----:B------:R-:W-:Y:S01]  /*e380*/  @!P6 FMUL R37, R37, 0.5 ;  /* 0x3f0000002525e820 */ /* 0x000fe20000400000 */
[----:B------:R-:W1:Y:S01]  /*e390*/  MUFU.EX2 R60, R32 ;  /* 0x00000020003c7308 */ /* 0x000e620000000800 */
[----:B--2---:R-:W-:Y:S01]  /*e3a0*/  @!P0 FMUL R64, R64, R64 ;  /* 0x0000004040408220 */ /* 0x004fe20000400000 */
[----:B------:R-:W-:-:S02]  /*e3b0*/  FSETP.GEU.AND P0, PT, R31, -126, PT ;  /* 0xc2fc00001f00780b */ /* 0x000fc40003f0e000 */
[----:B------:R-:W-:-:S03]  /*e3c0*/  F2FP.BF16.F32.PACK_AB R36, R97, R96 ;  /* 0x000000606124723e */ /* 0x000fc600000010ff */
[----:B------:R-:W-:Y:S01]  /*e3d0*/  @!P5 FMUL R34, R34, 0.5 ;  /* 0x3f0000002222d820 */ /* 0x000fe20000400000 */
[----:B------:R-:W2:Y:S01]  /*e3e0*/  MUFU.EX2 R61, R33 ;  /* 0x00000021003d7308 */ /* 0x000ea20000000800 */
[----:B----4-:R-:W-:Y:S01]  /*e3f0*/  @!P4 FMUL R63, R63, R63 ;  /* 0x0000003f3f3fc220 */ /* 0x010fe20000400000 */
[----:B------:R-:W-:Y:S02]  /*e400*/  FSETP.GEU.AND P4, PT, R22, -126, PT ;  /* 0xc2fc00001600780b */ /* 0x000fe40003f8e000 */
[----:B------:R-:W-:-:S03]  /*e410*/  F2FP.BF16.F32.PACK_AB R35, R99, R98 ;  /* 0x000000626323723e */ /* 0x000fc600000010ff */
        /* <DEDUP_REMOVED lines=26> */
[----:B------:R-:W-:Y:S02]  /*e5c0*/  F2FP.BF16.F32.PACK_AB R34, R101, R100 ;  /* 0x000000646522723e */ /* 0x000fe400000010ff */
[----:B------:R-:W-:Y:S01]  /*e5d0*/  F2FP.BF16.F32.PACK_AB R50, R63, R62 ;  /* 0x0000003e3f32723e */ /* 0x000fe200000010ff */
[----:B------:R-:W-:Y:S01]  /*e5e0*/  @!P6 FMUL R28, R28, 0.5 ;  /* 0x3f0000001c1ce820 */ /* 0x000fe20000400000 */
[----:B------:R-:W2:Y:S01]  /*e5f0*/  MUFU.EX2 R23, R23 ;  /* 0x0000001700177308 */ /* 0x000ea20000000800 */
[----:B----4-:R-:W-:Y:S01]  /*e600*/  @!P0 FMUL R59, R59, R59 ;  /* 0x0000003b3b3b8220 */ /* 0x010fe20000400000 */
[----:B------:R-:W-:Y:S02]  /*e610*/  LOP3.LUT P0, RZ, R3, 0x3, R2, 0x48, !PT ;  /* 0x0000000303ff7812 */ /* 0x000fe40007804802 */
[----:B------:R-:W-:Y:S02]  /*e620*/  F2FP.BF16.F32.PACK_AB R31, R107, R106 ;  /* 0x0000006a6b1f723e */ /* 0x000fe400000010ff */
[----:B------:R-:W-:Y:S01]  /*e630*/  F2FP.BF16.F32.PACK_AB R52, R59, R58 ;  /* 0x0000003a3b34723e */ /* 0x000fe200000010ff */
[----:B------:R-:W-:Y:S01]  /*e640*/  @!P5 FMUL R29, R29, 0.5 ;  /* 0x3f0000001d1dd820 */ /* 0x000fe20000400000 */
[----:B------:R-:W4:Y:S01]  /*e650*/  MUFU.EX2 R56, R28 ;  /* 0x0000001c00387308 */ /* 0x000f220000000800 */
[----:B-1----:R-:W-:-:S07]  /*e660*/  @!P4 FMUL R22, R22, R22 ;  /* 0x000000161616c220 */ /* 0x002fce0000400000 */
[----:B------:R-:W1:Y:S01]  /*e670*/  MUFU.EX2 R57, R29 ;  /* 0x0000001d00397308 */ /* 0x000e620000000800 */
[----:B--2---:R-:W-:-:S05]  /*e680*/  @!P3 FMUL R23, R23, R23 ;  /* 0x000000171717b220 */ /* 0x004fca0000400000 */
[----:B------:R-:W-:Y:S02]  /*e690*/  F2FP.BF16.F32.PACK_AB R54, R23, R22 ;  /* 0x000000161736723e */ /* 0x000fe400000010ff */
[----:B------:R-:W2:Y:S01]  /*e6a0*/  MUFU.EX2 R18, R18 ;  /* 0x0000001200127308 */ /* 0x000ea20000000800 */
[----:B----4-:R-:W-:Y:S01]  /*e6b0*/  @!P6 FMUL R56, R56, R56 ;  /* 0x000000383838e220 */ /* 0x010fe20000400000 */
[----:B------:R-:W-:-:S06]  /*e6c0*/  F2FP.BF16.F32.PACK_AB R28, R113, R112 ;  /* 0x00000070711c723e */ /* 0x000fcc00000010ff */
[----:B------:R-:W4:Y:S01]  /*e6d0*/  MUFU.EX2 R19, R19 ;  /* 0x0000001300137308 */ /* 0x000f220000000800 */
[----:B-1----:R-:W-:Y:S01]  /*e6e0*/  @!P5 FMUL R57, R57, R57 ;  /* 0x000000393939d220 */ /* 0x002fe20000400000 */
[----:B------:R-:W-:-:S04]  /*e6f0*/  F2FP.BF16.F32.PACK_AB R29, R111, R110 ;  /* 0x0000006e6f1d723e */ /* 0x000fc800000010ff */
[----:B------:R-:W-:Y:S01]  /*e700*/  F2FP.BF16.F32.PACK_AB R53, R57, R56 ;  /* 0x000000383935723e */ /* 0x000fe200000010ff */
[----:B--2---:R-:W-:Y:S01]  /*e710*/  @!P2 FMUL R18, R18, R18 ;  /* 0x000000121212a220 */ /* 0x004fe20000400000 */
[----:B----4-:R-:W-:-:S05]  /*e720*/  @!P1 FMUL R19, R19, R19 ;  /* 0x0000001313139220 */ /* 0x010fca0000400000 */
[----:B------:R-:W-:Y:S01]  /*e730*/  F2FP.BF16.F32.PACK_AB R55, R19, R18 ;  /* 0x000000121337723e */ /* 0x000fe200000010ff */
[----:B------:R-:W-:Y:S06]  /*e740*/  @!P0 BRA `(.L_x_247) ;  /* 0x0000000000408947 */ /* 0x000fec0003800000 */
[----:B------:R-:W-:Y:S01]  /*e750*/  MOV R14, 0x8 ;  /* 0x00000008000e7802 */ /* 0x000fe20000000f00 */
[----:B------:R-:W1:Y:S01]  /*e760*/  LDCU.64 UR8, c[0x4][0xb0] ;  /* 0x01001600ff0877ac */ /* 0x000e620008000a00 */
[----:B------:R-:W-:Y:S02]  /*e770*/  HFMA2 R12, -RZ, RZ, 0, 5.9604644775390625e-08 ;  /* 0x00000001ff0c7431 */ /* 0x000fe400000001ff */
[----:B------:R-:W-:Y:S01]  /*e780*/  IMAD.MOV.U32 R8, RZ, RZ, 0x1be ;  /* 0x000001beff087424 */ /* 0x000fe200078e00ff */
[----:B------:R-:W2:Y:S01]  /*e790*/  LDCU.64 UR6, c[0x4][0xb8] ;  /* 0x01001700ff0677ac */ /* 0x000ea20008000a00 */
[----:B------:R-:W4:Y:S01]  /*e7a0*/  LDC.64 R14, c[0x4][R14] ;  /* 0x010000000e0e7b82 */ /* 0x000f220000000a00 */
[----:B------:R-:W-:Y:S01]  /*e7b0*/  IMAD.MOV.U32 R13, RZ, RZ, RZ ;  /* 0x000000ffff0d7224 */ /* 0x000fe200078e00ff */
[----:B------:R-:W5:Y:S01]  /*e7c0*/  LDCU.64 UR4, c[0x4][0x20] ;  /* 0x01000400ff0477ac */ /* 0x000f620008000a00 */
[----:B-1----:R-:W-:Y:S01]  /*e7d0*/  IMAD.U32 R4, RZ, RZ, UR8 ;  /* 0x00000008ff047e24 */ /* 0x002fe2000f8e00ff */
[----:B------:R-:W-:Y:S01]  /*e7e0*/  MOV R5, UR9 ;  /* 0x0000000900057c02 */ /* 0x000fe20008000f00 */
[----:B--2---:R-:W-:Y:S01]  /*e7f0*/  IMAD.U32 R6, RZ, RZ, UR6 ;  /* 0x00000006ff067e24 */ /* 0x004fe2000f8e00ff */
[----:B------:R-:W-:Y:S01]  /*e800*/  MOV R7, UR7 ;  /* 0x0000000700077c02 */ /* 0x000fe20008000f00 */
[----:B-----5:R-:W-:Y:S01]  /*e810*/  IMAD.U32 R10, RZ, RZ, UR4 ;  /* 0x00000004ff0a7e24 */ /* 0x020fe2000f8e00ff */
[----:B------:R-:W-:-:S02]  /*e820*/  MOV R11, UR5 ;  /* 0x00000005000b7c02 */ /* 0x000fc40008000f00 */
[----:B------:R-:W-:-:S07]  /*e830*/  LEPC R20, `(.L_x_247) ;  /* 0x000000001014794e */ /* 0x000fce0000000000 */
[----:B---34-:R-:W-:Y:S05]  /*e840*/  CALL.ABS.NOINC R14 ;  /* 0x000000000e007343 */ /* 0x018fea0003c00000 */
.L_x_247:
        /* <DEDUP_REMOVED lines=8> */
.L_x_248:
        /* <DEDUP_REMOVED lines=9> */
.L_x_249:
        /* <DEDUP_REMOVED lines=13> */
.L_x_425:
        /* <DEDUP_REMOVED lines=10> */
.L_x_252:
[----:B------:R-:W-:Y:S05]  /*ead0*/  BSYNC.RECONVERGENT B0 ;  /* 0x0000000000007941 */ /* 0x000fea0003800200 */
.L_x_251:
[----:B---3--:R-:W-:Y:S01]  /*eae0*/  FMUL R16, R3, R16 ;  /* 0x0000001003107220 */ /* 0x008fe20000400000 */
[----:B------:R-:W-:Y:S01]  /*eaf0*/  FADD2 R114, R114.F32x2.HI_LO, R98.F32x2.HI_LO ;  /* 0x000000627272724b */ /* 0x000fe20000000000 */
[----:B------:R-:W-:Y:S01]  /*eb00*/  UISETP.NE.AND UP0, UPT, UR52, 0x1, UPT ;  /* 0x000000013400788c */ /* 0x000fe2000bf05270 */
        /* <DEDUP_REMOVED lines=30> */
.L_x_254:
[----:B------:R-:W-:Y:S01]  /*ecf0*/  IMAD.U32 R3, RZ, RZ, UR39 ;  /* 0x00000027ff037e24 */ /* 0x000fe2000f8e00ff */
[----:B------:R-:W-:-:S04]  /*ed00*/  ISETP.NE.AND P0, PT, R93, R92, PT ;  /* 0x0000005c5d00720c */ /* 0x000fc80003f05270 */
[----:B------:R-:W-:-:S04]  /*ed10*/  SHF.L.U32 R3, R3, 0x1f, RZ ;  /* 0x0000001f03037819 */ /* 0x000fc800000006ff */
[----:B------:R-:W2:Y:S02]  /*ed20*/  SYNCS.PHASECHK.TRANS64.TRYWAIT P1, [UR45], R3 ;  /* 0x00000003ff0075a7 */ /* 0x000ea4000802112d */
[----:B--2---:R-:W-:Y:S05]  /*ed30*/  @!P1 BRA `(.L_x_255) ;  /* 0x0000004400989947 */ /* 0x004fea0003800000 */
.L_x_426:
        /* <DEDUP_REMOVED lines=17> */
.L_x_256:
[----:B------:R-:W-:Y:S05]  /*ee50*/  WARPSYNC.ALL ;  /* 0x0000000000007948 */ /* 0x000fea0003800000 */
[----:B------:R-:W-:Y:S02]  /*ee60*/  R2UR UR4, R91 ;  /* 0x000000005b0472ca */ /* 0x000fe400000e0000 */
[----:B------:R-:W-:-:S11]  /*ee70*/  MOV R126, R16 ;  /* 0x00000010007e7202 */ /* 0x000fd60000000f00 */
[----:B------:R3:W-:Y:S02]  /*ee80*/  STTM.x2 tmem[UR4], R126 ;  /* 0x0000007e000079ed */ /* 0x0007e400080c0004 */
.L_x_253:
[----:B------:R-:W-:Y:S01]  /*ee90*/  UISETP.GT.AND UP0, UPT, UR52, 0x1, UPT ;  /* 0x000000013400788c */ /* 0x000fe2000bf04270 */
[----:B------:R-:W-:Y:S01]  /*eea0*/  MOV R17, R127 ;  /* 0x0000007f00117202 */ /* 0x000fe20000000f00 */
[----:B------:R-:W-:Y:S02]  /*eeb0*/  UIADD3 UR4, UPT, UPT, UR52, -0x1, URZ ;  /* 0xffffffff34047890 */ /* 0x000fe4000fffe0ff */
[----:B------:R-:W-:-:S05]  /*eec0*/  UIADD3 UR51, UPT, UPT, UR51, 0x40, URZ ;  /* 0x0000004033337890 */ /* 0x000fca000fffe0ff */
[----:B------:R-:W-:Y:S01]  /*eed0*/  UMOV UR52, UR4 ;  /* 0x0000000400347c82 */ /* 0x000fe20008000000 */
[----:B------:R-:W-:Y:S06]  /*eee0*/  BRA.U UP0, `(.L_x_257) ;  /* 0xffffffc500f87547 */ /* 0x000fec000b83ffff */
.L_x_239:
[----:B------:R-:W-:-:S09]  /*eef0*/  UISETP.NE.AND UP0, UPT, UR49, URZ, UPT ;  /* 0x000000ff3100728c */ /* 0x000fd2000bf05270 */
[----:B------:R-:W-:Y:S05]  /*ef00*/  BRA.U UP0, `(.L_x_258) ;  /* 0x0000000100047547 */ /* 0x000fea000b800000 */
[----:B------:R-:W-:Y:S05]  /*ef10*/  BPT.TRAP 0x1 ;  /* 0x000000040000795c */ /* 0x000fea0000300000 */
.L_x_258:
[----:B------:R-:W-:Y:S01]  /*ef20*/  SYNCS.ARRIVE.TRANS64.A1T0 RZ, [UR44], RZ ;  /* 0x000000ffffff79a7 */ /* 0x000fe2000810002c */
[----:B------:R-:W-:-:S04]  /*ef30*/  UISETP.NE.AND UP1, UPT, UR58, URZ, UPT ;  /* 0x000000ff3a00728c */ /* 0x000fc8000bf25270 */
[----:B------:R-:W-:-:S04]  /*ef40*/  USEL UR5, UR54, UR55, UP1 ;  /* 0x0000003736057287 */ /* 0x000fc80008800000 */
[----:B------:R-:W-:Y:S01]  /*ef50*/  ULOP3.LUT UR5, UR5, 0x1, URZ, 0x3c, !UPT ;  /* 0x0000000105057892 */ /* 0x000fe2000f8e3cff */
[----:B------:R-:W-:Y:S11]  /*ef60*/  BRA.U UP0, `(.L_x_259) ;  /* 0x0000000100047547 */ /* 0x000ff6000b800000 */
[----:B------:R-:W-:Y:S05]  /*ef70*/  BPT.TRAP 0x1 ;  /* 0x000000040000795c */ /* 0x000fea0000300000 */
.L_x_259:
[----:B-12---:R-:W-:Y:S01]  /*ef80*/  MOV R3, UR5 ;  /* 0x0000000500037c02 */ /* 0x006fe20008000f00 */
[----:B------:R-:W-:-:S03]  /*ef90*/  UISETP.GT.U32.AND UP0, UPT, UR46, 0x1, UPT ;  /* 0x000000012e00788c */ /* 0x000fc6000bf04070 */
[----:B------:R-:W-:-:S04]  /*efa0*/  SHF.L.U32 R3, R3, 0x1f, RZ ;  /* 0x0000001f03037819 */ /* 0x000fc800000006ff */
[----:B------:R-:W1:Y:S02]  /*efb0*/  SYNCS.PHASECHK.TRANS64.TRYWAIT P0, [UR48], R3 ;  /* 0x00000003ff0075a7 */ /* 0x000e640008001130 */
[----:B-1----:R-:W-:Y:S05]  /*efc0*/  @!P0 BRA `(.L_x_260) ;  /* 0x00000044000c8947 */ /* 0x002fea0003800000 */
.L_x_427:
[----:B------:R-:W-:Y:S05]  /*efd0*/  BRA.U UP0, `(.L_x_261) ;  /* 0x0000000100087547 */ /* 0x000fea000b800000 */
[----:B------:R-:W-:Y:S05]  /*efe0*/  BPT.TRAP 0x1 ;  /* 0x000000040000795c */ /* 0x000fea0000300000 */
[----:B------:R-:W-:Y:S05]  /*eff0*/  BPT.TRAP 0x1 ;  /* 0x000000040000795c */ /* 0x000fea0000300000 */
.L_x_261:
[----:B------:R-:W-:Y:S02]  /*f000*/  UPRMT UR4, UR38, 0x654, UR41 ;  /* 0x0000065426047896 */ /* 0x000fe40008000029 */
[----:B------:R-:W-:-:S04]  /*f010*/  UISETP.NE.AND UP0, UPT, UR58, URZ, UPT ;  /* 0x000000ff3a00728c */ /* 0x000fc8000bf05270 */
[----:B------:R-:W-:Y:S02]  /*f020*/  USEL UR55, UR55, UR5, UP0 ;  /* 0x0000000537377287 */ /* 0x000fe40008000000 */
[----:B------:R-:W-:Y:S01]  /*f030*/  USEL UR54, UR5, UR54, UP0 ;  /* 0x0000003605367287 */ /* 0x000fe20008000000 */
[----:B------:R-:W-:Y:S01]  /*f040*/  SYNCS.ARRIVE.TRANS64.RED.A1T0 RZ, [UR4], RZ ;  /* 0x000000ffffff79a7 */ /* 0x000fe20008100404 */
[----:B------:R-:W-:-:S04]  /*f050*/  USEL UR4, UR53, UR56, UP0 ;  /* 0x0000003835047287 */ /* 0x000fc80008000000 */
[----:B------:R-:W-:-:S04]  /*f060*/  ULOP3.LUT UR4, UR4, 0x1, URZ, 0x3c, !UPT ;  /* 0x0000000104047892 */ /* 0x000fc8000f8e3cff */
[----:B------:R-:W-:Y:S02]  /*f070*/  USEL UR53, UR4, UR53, UP0 ;  /* 0x0000003504357287 */ /* 0x000fe40008000000 */
[----:B------:R-:W-:-:S12]  /*f080*/  USEL UR56, UR56, UR4, UP0 ;  /* 0x0000000438387287 */ /* 0x000fd80008000000 */
.L_x_217:
[----:B------:R-:W2:Y:S01]  /*f090*/  LDCU UR4, c[0x0][0x900] ;  /* 0x00012000ff0477ac */ /* 0x000ea20008000800 */
[----:B------:R-:W-:-:S04]  /*f0a0*/  UIADD3 UR36, UPT, UPT, UR50, UR36, URZ ;  /* 0x0000002432247290 */ /* 0x000fc8000fffe0ff */
[----:B--2---:R-:W-:-:S09]  /*f0b0*/  UISETP.GE.AND UP0, UPT, UR36, UR4, UPT ;  /* 0x000000042400728c */ /* 0x004fd2000bf06270 */
[----:B------:R-:W-:Y:S05]  /*f0c0*/  BRA.U !UP0, `(.L_x_262) ;  /* 0xffffff9d08c47547 */ /* 0x000fea000b83ffff */
[----:B------:R-:W-:Y:S05]  /*f0d0*/  EXIT ;  /* 0x000000000000794d */ /* 0x000fea0003800000 */
.L_x_26:
[----:B------:R-:W-:-:S05]  /*f0e0*/  IMAD.MOV.U32 R3, RZ, RZ, -0x4 ;  /* 0xfffffffcff037424 */ /* 0x000fca00078e00ff */
[----:B------:R-:W-:-:S05]  /*f0f0*/  VIADDMNMX.U32 R0, R2, R3, 0x2, PT ;  /* 0x0000000202007446 */ /* 0x000fca0003800003 */
[----:B------:R-:W-:-:S04]  /*f100*/  IMAD.SHL.U32 R0, R0, 0x4, RZ ;  /* 0x0000000400007824 */ /* 0x000fc800078e00ff */
[----:B------:R-:W1:Y:S02]  /*f110*/  LDC R2, c[0x2][R0] ;  /* 0x0080000000027b82 */ /* 0x000e640000000800 */
[----:B-1----:R-:W-:-:S04]  /*f120*/  SHF.R.S32.HI R3, RZ, 0x1f, R2 ;  /* 0x0000001fff037819 */ /* 0x002fc80000011402 */
.L_x_480:
[----:B------:R-:W-:Y:S05]  /*f130*/  BRX R2 -0xf140                                                                                                                                                                                                                                                                                                                                                                                                                                                                                                                                                                                                              (*"BRANCH_TARGETS .L_x_481,.L_x_482,.L_x_483"*) ;  /* 0xffffff0c02b07949 */ /* 0x000fea000383ffff */
.L_x_483:
[----:B------:R-:W-:-:S08]  /*f140*/  NOP ;  /* 0x0000000000007918 */ /* 0x000fd00000000000 */
[----:B------:R-:W-:-:S00]  /*f150*/  USETMAXREG.DEALLOC.CTAPOOL 0x18 ;  /* 0x00000018000079c8 */ /* 0x000fc000080e0500 */
[----:B------:R-:W-:Y:S05]  /*f160*/  EXIT ;  /* 0x000000000000794d */ /* 0x000fea0003800000 */
.L_x_481:
[----:B------:R-:W-:-:S08]  /*f170*/  NOP ;  /* 0x0000000000007918 */ /* 0x000fd00000000000 */
[----:B------:R-:W1:-:S00]  /*f180*/  USETMAXREG.DEALLOC.CTAPOOL 0x20 ;  /* 0x00000020000079c8 */ /* 0x000e4000080e0500 */
[----:B-1----:R-:W1:Y:S02]  /*f190*/  LDC R0, c[0x0][0x900] ;  /* 0x00024000ff007b82 */ /* 0x002e640000000800 */
[----:B-1----:R-:W-:-:S13]  /*f1a0*/  ISETP.LE.AND P1, PT, R0, UR36, PT ;  /* 0x0000002400007c0c */ /* 0x002fda000bf23270 */
[----:B------:R-:W-:Y:S05]  /*f1b0*/  @P1 EXIT ;  /* 0x000000000000194d */ /* 0x000fea0003800000 */
[----:B------:R-:W-:Y:S01]  /*f1c0*/  HFMA2 R4, -RZ, RZ, 0, 5.9604644775390625e-08 ;  /* 0x00000001ff047431 */ /* 0x000fe200000001ff */
[----:B------:R-:W-:Y:S01]  /*f1d0*/  PLOP3.LUT P5, PT, P5, P6, PT, 0xf8, 0x8f ;  /* 0x00000000008f781c */ /* 0x000fe20002fadf70 */
[----:B------:R-:W1:Y:S01]  /*f1e0*/  LDCU.64 UR4, c[0x0][0x348] ;  /* 0x00006900ff0477ac */ /* 0x000e620008000a00 */
[----:B------:R-:W-:Y:S01]  /*f1f0*/  UPLOP3.LUT UP1, UPT, UP2, UP3, UPT, 0xf8, 0x8f ;  /* 0x00000000008f789c */ /* 0x000fe20001727f70 */
[----:B------:R-:W-:Y:S01]  /*f200*/  UMOV UR15, 0x1 ;  /* 0x00000001000f7882 */ /* 0x000fe20000000000 */
[----:B------:R-:W-:-:S09]  /*f210*/  UMOV UR22, URZ ;  /* 0x000000ff00167c82 */ /* 0x000fd20008000000 */
.L_x_360:
[----:B--2---:R-:W2:Y:S01]  /*f220*/  LDCU.64 UR8, c[0x0][0x908] ;  /* 0x00012100ff0877ac */ /* 0x004ea20008000a00 */
[----:B------:R-:W3:Y:S01]  /*f230*/  LDCU UR11, c[0x0][0x904] ;  /* 0x00012080ff0b77ac */ /* 0x000ee20008000800 */
[----:B------:R-:W4:Y:S01]  /*f240*/  LDCU.64 UR6, c[0x0][0x920] ;  /* 0x00012400ff0677ac */ /* 0x000f220008000a00 */
[----:B------:R-:W5:Y:S01]  /*f250*/  LDCU UR14, c[0x0][0x91c] ;  /* 0x00012380ff0e77ac */ /* 0x000f620008000800 */
[----:B--2---:R-:W-:-:S04]  /*f260*/  UIMAD.WIDE.U32 UR12, UR36, UR8, URZ ;  /* 0x00000008240c72a5 */ /* 0x004fc8000f8e00ff */
[----:B------:R-:W-:Y:S02]  /*f270*/  USHF.R.U32.HI UR12, URZ, UR9, UR13 ;  /* 0x00000009ff0c7299 */ /* 0x000fe4000801160d */
[----:B---3--:R-:W-:Y:S01]  /*f280*/  UISETP.NE.AND UP2, UPT, UR11, 0x1, UPT ;  /* 0x000000010b00788c */ /* 0x008fe2000bf45270 */
[----:B------:R-:W2:Y:S03]  /*f290*/  LDCU.64 UR8, c[0x0][0x380] ;  /* 0x00007000ff0877ac */ /* 0x000ea60008000a00 */
[----:B------:R-:W-:Y:S02]  /*f2a0*/  USEL UR12, UR36, UR12, !UP2 ;  /* 0x0000000c240c7287 */ /* 0x000fe4000d000000 */
[----:B-----5:R-:W-:Y:S02]  /*f2b0*/  UISETP.NE.AND UP2, UPT, UR14, 0x1, UPT ;  /* 0x000000010e00788c */ /* 0x020fe4000bf45270 */
[----:B----4-:R-:W-:-:S02]  /*f2c0*/  UIMAD.WIDE.U32 UR16, UR12, UR6, URZ ;  /* 0x000000060c1072a5 */ /* 0x010fc4000f8e00ff */
[----:B------:R-:W-:-:S04]  /*f2d0*/  UIADD3 UR6, UPT, UPT, -UR12, URZ, URZ ;  /* 0x000000ff0c067290 */ /* 0x000fc8000fffe1ff */
[----:B------:R-:W-:Y:S01]  /*f2e0*/  UIMAD UR11, UR11, UR6, UR36 ;  /* 0x000000060b0b72a4 */ /* 0x000fe2000f8e0224 */
[----:B------:R-:W-:Y:S02]  /*f2f0*/  UMOV UR13, UR17 ;  /* 0x00000011000d7c82 */ /* 0x000fe40008000000 */
[----:B------:R-:W-:Y:S02]  /*f300*/  USHF.R.U32.HI UR7, URZ, UR7, UR13 ;  /* 0x00000007ff077299 */ /* 0x000fe4000801160d */
[----:B------:R-:W-:Y:S02]  /*f310*/  USHF.L.U32 UR11, UR11, 0x8, URZ ;  /* 0x000000080b0b7899 */ /* 0x000fe400080006ff */
[----:B------:R-:W-:Y:S02]  /*f320*/  USEL UR10, UR12, UR7, !UP2 ;  /* 0x000000070c0a7287 */ /* 0x000fe4000d000000 */
[----:B--2---:R-:W-:Y:S02]  /*f330*/  UISETP.NE.AND UP2, UPT, UR9, URZ, UPT ;  /* 0x000000ff0900728c */ /* 0x004fe4000bf45270 */
[----:B------:R-:W-:-:S02]  /*f340*/  UIADD3 UR6, UPT, UPT, -UR10, URZ, URZ ;  /* 0x000000ff0a067290 */ /* 0x000fc4000fffe1ff */
[----:B------:R-:W-:Y:S02]  /*f350*/  UISETP.GE.OR UP2, UPT, UR11, UR8, !UP2 ;  /* 0x000000080b00728c */ /* 0x000fe4000d746670 */
[----:B------:R-:W-:-:S07]  /*f360*/  UIMAD UR14, UR14, UR6, UR12 ;  /* 0x000000060e0e72a4 */ /* 0x000fce000f8e020c */
[----:B-1----:R-:W-:Y:S05]  /*f370*/  BRA.U UP2, `(.L_x_263) ;  /* 0x0000002902207547 */ /* 0x002fea000b800000 */
[----:B------:R-:W2:Y:S01]  /*f380*/  LDCU UR12, c[0x0][0x38c] ;  /* 0x00007180ff0c77ac */ /* 0x000ea20008000800 */
[----:B------:R-:W-:Y:S01]  /*f390*/  BSSY.RECONVERGENT B0, `(.L_x_264) ;  /* 0x0000033000007945 */ /* 0x000fe20003800200 */
[----:B------:R-:W3:Y:S01]  /*f3a0*/  LDCU.64 UR6, c[0x0][0x910] ;  /* 0x00012200ff0677ac */ /* 0x000ee20008000a00 */
[----:B------:R-:W4:Y:S01]  /*f3b0*/  LDCU UR8, c[0x0][0x918] ;  /* 0x00012300ff0877ac */ /* 0x000f220008000800 */
[----:B------:R-:W-:Y:S01]  /*f3c0*/  UIADD3 UR9, UPT, UPT, UR9, 0x3f, URZ ;  /* 0x0000003f09097890 */ /* 0x000fe2000fffe0ff */
[----:B--2---:R-:W-:Y:S01]  /*f3d0*/  IMAD.U32 R3, RZ, RZ, UR12 ;  /* 0x0000000cff037e24 */ /* 0x004fe2000f8e00ff */
[----:B---3--:R-:W-:-:S04]  /*f3e0*/  UIMAD.WIDE.U32 UR16, UR10, UR7, URZ ;  /* 0x000000070a1072a5 */ /* 0x008fc8000f8e00ff */
[----:B------:R-:W-:Y:S01]  /*f3f0*/  IABS R3, R3 ;  /* 0x0000000300037213 */ /* 0x000fe20000000000 */
[----:B------:R-:W-:-:S03]  /*f400*/  UISETP.NE.AND UP2, UPT, UR6, 0x1, UPT ;  /* 0x000000010600788c */ /* 0x000fc6000bf45270 */
[----:B------:R-:W2:Y:S01]  /*f410*/  I2F.RP R0, R3 ;  /* 0x0000000300007306 */ /* 0x000ea20000209400 */
[----:B------:R-:W-:Y:S02]  /*f420*/  UMOV UR7, UR17 ;  /* 0x0000001100077c82 */ /* 0x000fe40008000000 */
[----:B----4-:R-:W-:Y:S02]  /*f430*/  USHF.R.U32.HI UR7, URZ, UR8, UR7 ;  /* 0x00000008ff077299 */ /* 0x010fe40008011607 */
[----:B------:R-:W-:Y:S02]  /*f440*/  UIADD3 UR8, UPT, UPT, UR11, 0x100, URZ ;  /* 0x000001000b087890 */ /* 0x000fe4000fffe0ff */
[----:B------:R-:W-:Y:S02]  /*f450*/  USEL UR7, UR10, UR7, !UP2 ;  /* 0x000000070a077287 */ /* 0x000fe4000d000000 */
[----:B------:R-:W-:Y:S02]  /*f460*/  UISETP.NE.AND UP2, UPT, UR12, URZ, UPT ;  /* 0x000000ff0c00728c */ /* 0x000fe4000bf45270 */
[----:B------:R-:W-:Y:S01]  /*f470*/  UIADD3 UR7, UPT, UPT, -UR7, URZ, URZ ;  /* 0x000000ff07077290 */ /* 0x000fe2000fffe1ff */
[----:B--2---:R-:W2:Y:S03]  /*f480*/  MUFU.RCP R6, R0 ;  /* 0x0000000000067308 */ /* 0x004ea60000001000 */
[----:B------:R-:W-:-:S02]  /*f490*/  UIMAD UR10, UR6, UR7, UR10 ;  /* 0x00000007060a72a4 */ /* 0x000fc4000f8e020a */
[----:B------:R-:W-:Y:S02]  /*f4a0*/  USHF.R.S32.HI UR6, URZ, 0x1f, UR9 ;  /* 0x0000001fff067899 */ /* 0x000fe40008011409 */
[----:B------:R-:W-:Y:S02]  /*f4b0*/  ULOP3.LUT UR7, UR10, UR12, URZ, 0x3c, !UPT ;  /* 0x0000000c0a077292 */ /* 0x000fe4000f8e3cff */
[----:B------:R-:W-:Y:S02]  /*f4c0*/  ULEA.HI UR6, UR6, UR9, URZ, 0x6 ;  /* 0x0000000906067291 */ /* 0x000fe4000f8f30ff */
[----:B------:R-:W-:Y:S02]  /*f4d0*/  UISETP.GE.AND UP3, UPT, UR7, URZ, UPT ;  /* 0x000000ff0700728c */ /* 0x000fe4000bf66270 */
[----:B------:R-:W-:Y:S02]  /*f4e0*/  USHF.R.S32.HI UR7, URZ, 0x1f, UR8 ;  /* 0x0000001fff077899 */ /* 0x000fe40008011408 */
[----:B------:R-:W-:-:S02]  /*f4f0*/  USHF.R.S32.HI UR6, URZ, 0x6, UR6 ;  /* 0x00000006ff067899 */ /* 0x000fc40008011406 */
[----:B------:R-:W-:Y:S01]  /*f500*/  ULEA.HI UR7, UR7, UR8, URZ, 0x6 ;  /* 0x0000000807077291 */ /* 0x000fe2000f8f30ff */
[----:B--2---:R-:W-:Y:S02]  /*f510*/  IADD3 R6, PT, PT, R6, 0xffffffe, RZ ;  /* 0x0ffffffe06067810 */ /* 0x004fe40007ffe0ff */
[----:B------:R-:W-:Y:S01]  /*f520*/  MOV R0, UR10 ;  /* 0x0000000a00007c02 */ /* 0x000fe20008000f00 */
[----:B------:R-:W-:Y:S01]  /*f530*/  UIADD3 UR7, UPT, UPT, UR7, 0x3f, URZ ;  /* 0x0000003f07077890 */ /* 0x000fe2000fffe0ff */
[----:B------:R-:W2:Y:S02]  /*f540*/  F2I.FTZ.U32.TRUNC.NTZ R7, R6 ;  /* 0x0000000600077305 */ /* 0x000ea4000021f000 */
[----:B------:R-:W-:Y:S01]  /*f550*/  IABS R0, R0 ;  /* 0x0000000000007213 */ /* 0x000fe20000000000 */
[----:B------:R-:W-:Y:S01]  /*f560*/  USHF.R.S32.HI UR8, URZ, 0x6, UR7 ;  /* 0x00000006ff087899 */ /* 0x000fe20008011407 */
[----:B--2---:R-:W-:Y:S02]  /*f570*/  IMAD.MOV R2, RZ, RZ, -R7 ;  /* 0x000000ffff027224 */ /* 0x004fe400078e0a07 */
[----:B------:R-:W-:-:S02]  /*f580*/  IMAD.MOV.U32 R6, RZ, RZ, RZ ;  /* 0x000000ffff067224 */ /* 0x000fc400078e00ff */
[----:B------:R-:W-:-:S04]  /*f590*/  IMAD R2, R2, R3, RZ ;  /* 0x0000000302027224 */ /* 0x000fc800078e02ff */
[----:B------:R-:W-:-:S06]  /*f5a0*/  IMAD.HI.U32 R2, R7, R2, R6 ;  /* 0x0000000207027227 */ /* 0x000fcc00078e0006 */
[----:B------:R-:W-:-:S05]  /*f5b0*/  IMAD.HI.U32 R5, R2, R0, RZ ;  /* 0x0000000002057227 */ /* 0x000fca00078e00ff */
[----:B------:R-:W-:-:S05]  /*f5c0*/  IADD3 R2, PT, PT, -R5, RZ, RZ ;  /* 0x000000ff05027210 */ /* 0x000fca0007ffe1ff */
[----:B------:R-:W-:-:S05]  /*f5d0*/  IMAD R0, R3, R2, R0 ;  /* 0x0000000203007224 */ /* 0x000fca00078e0200 */
[----:B------:R-:W-:-:S13]  /*f5e0*/  ISETP.GT.U32.AND P1, PT, R3, R0, PT ;  /* 0x000000000300720c */ /* 0x000fda0003f24070 */
[----:B------:R-:W-:Y:S01]  /*f5f0*/  @!P1 IMAD.IADD R0, R0, 0x1, -R3 ;  /* 0x0000000100009824 */ /* 0x000fe200078e0a03 */
[----:B------:R-:W-:-:S04]  /*f600*/  @!P1 IADD3 R5, PT, PT, R5, 0x1, RZ ;  /* 0x0000000105059810 */ /* 0x000fc80007ffe0ff */
[----:B------:R-:W-:-:S13]  /*f610*/  ISETP.GE.U32.AND P2, PT, R0, R3, PT ;  /* 0x000000030000720c */ /* 0x000fda0003f46070 */
[----:B------:R-:W-:-:S05]  /*f620*/  @P2 VIADD R5, R5, 0x1 ;  /* 0x0000000105052836 */ /* 0x000fca0000000000 */
[----:B------:R-:W-:-:S13]  /*f630*/  R2UR UR13, R5 ;  /* 0x00000000050d72ca */ /* 0x000fda00000e0000 */
[----:B------:R-:W-:Y:S02]  /*f640*/  @!UP3 UIADD3 UR13, UPT, UPT, -UR13, URZ, URZ ;  /* 0x000000ff0d0db290 */ /* 0x000fe4000fffe1ff */
[----:B------:R-:W-:Y:S02]  /*f650*/  @!UP2 ULOP3.LUT UR13, URZ, UR12, URZ, 0x33, !UPT ;  /* 0x0000000cff0da292 */ /* 0x000fe4000f8e33ff */
[----:B------:R-:W-:Y:S02]  /*f660*/  UISETP.LT.AND UP2, UPT, UR6, UR8, UPT ;  /* 0x000000080600728c */ /* 0x000fe4000bf41270 */
[----:B------:R-:W-:Y:S02]  /*f670*/  UIADD3 UR7, UPT, UPT, -UR13, URZ, URZ ;  /* 0x000000ff0d077290 */ /* 0x000fe4000fffe1ff */
[----:B------:R-:W-:Y:S02]  /*f680*/  USEL UR6, UR6, UR8, UP2 ;  /* 0x0000000806067287 */ /* 0x000fe40009000000 */
[----:B------:R-:W-:Y:S01]  /*f690*/  UIMAD UR12, UR12, UR7, UR10 ;  /* 0x000000070c0c72a4 */ /* 0x000fe2000f8e020a */
[----:B------:R-:W-:Y:S11]  /*f6a0*/  @!P3 BRA `(.L_x_265) ;  /* 0x000000000004b947 */ /* 0x000ff60003800000 */
[----:B-1----:R-:W-:Y:S05]  /*f6b0*/  BPT.TRAP 0x1 ;  /* 0x000000040000795c */ /* 0x002fea0000300000 */
.L_x_265:
[----:B-1----:R-:W-:Y:S05]  /*f6c0*/  BSYNC.RECONVERGENT B0 ;  /* 0x0000000000007941 */ /* 0x002fea0003800200 */
.L_x_264:
[----:B------:R-:W1:Y:S01]  /*f6d0*/  S2UR UR8, SR_CgaCtaId ;  /* 0x00000000000879c3 */ /* 0x000e620000008800 */
[----:B------:R-:W-:Y:S01]  /*f6e0*/  UMOV UR7, 0x400 ;  /* 0x0000040000077882 */ /* 0x000fe20000000000 */
[----:B------:R-:W-:Y:S02]  /*f6f0*/  SHF.L.U32 R5, R4, 0x1f, RZ ;  /* 0x0000001f04057819 */ /* 0x000fe400000006ff */
[----:B------:R-:W-:Y:S01]  /*f700*/  @!P0 MOV R2, 0x1000 ;  /* 0x0000100000028802 */ /* 0x000fe20000000f00 */
[----:B-1----:R-:W-:-:S09]  /*f710*/  ULEA UR8, UR8, UR7, 0x18 ;  /* 0x0000000708087291 */ /* 0x002fd2000f8ec0ff */
[----:B------:R-:W1:Y:S02]  /*f720*/  SYNCS.PHASECHK.TRANS64.TRYWAIT P1, [UR8+0x5810], R5 ;  /* 0x00581005ff0075a7 */ /* 0x000e640008021108 */
[----:B-1----:R-:W-:Y:S05]  /*f730*/  @!P1 BRA `(.L_x_266) ;  /* 0x0000003c00489947 */ /* 0x002fea0003800000 */
.L_x_429:
[----:B------:R2:W-:Y:S01]  /*f740*/  @!P0 SYNCS.ARRIVE.TRANS64 RZ, [UR8+0x5800], R2 ;  /* 0x00580002ffff89a7 */ /* 0x0005e20008000008 */
[----:B------:R-:W-:Y:S04]  /*f750*/  BSSY.RECONVERGENT B0, `(.L_x_267) ;  /* 0x0000003000007945 */ /* 0x000fe80003800200 */
[----:B------:R-:W-:Y:S05]  /*f760*/  @!P5 BRA `(.L_x_268) ;  /* 0x000000000004d947 */ /* 0x000fea0003800000 */
[----:B------:R-:W-:Y:S05]  /*f770*/  BPT.TRAP 0x1 ;  /* 0x000000040000795c */ /* 0x000fea0000300000 */
.L_x_268:
[----:B------:R-:W-:Y:S05]  /*f780*/  BSYNC.RECONVERGENT B0 ;  /* 0x0000000000007941 */ /* 0x000fea0003800200 */
.L_x_267:
[----:B-1----:R-:W1:Y:S01]  /*f790*/  S2R R0, SR_TID.X ;  /* 0x0000000000007919 */ /* 0x002e620000002100 */
[----:B------:R-:W-:Y:S01]  /*f7a0*/  BSSY.RECONVERGENT B0, `(.L_x_269) ;  /* 0x0000005000007945 */ /* 0x000fe20003800200 */
[----:B-1----:R-:W-:-:S04]  /*f7b0*/  LOP3.LUT P2, RZ, R0, 0x1f, RZ, 0xc0, !PT ;  /* 0x0000001f00ff7812 */ /* 0x002fc8000784c0ff */
[----:B------:R-:W-:-:S13]  /*f7c0*/  PLOP3.LUT P2, PT, P2, P0, PT, 0x8f, 0xf8 ;  /* 0x0000000000f8781c */ /* 0x000fda0001741177 */
[----:B------:R-:W-:Y:S05]  /*f7d0*/  @P2 BRA `(.L_x_270) ;  /* 0x0000000000042947 */ /* 0x000fea0003800000 */
[----:B------:R-:W-:Y:S05]  /*f7e0*/  BPT.TRAP 0x1 ;  /* 0x000000040000795c */ /* 0x000fea0000300000 */
.L_x_270:
[----:B------:R-:W-:Y:S05]  /*f7f0*/  BSYNC.RECONVERGENT B0 ;  /* 0x0000000000007941 */ /* 0x000fea0003800200 */
.L_x_269:
[----:B------:R-:W-:Y:S02]  /*f800*/  UIADD3 UR18, UP2, UPT, UR4, 0x80, URZ ;  /* 0x0000008004127890 */ /* 0x000fe4000ff5e0ff */
[----:B------:R-:W-:Y:S02]  /*f810*/  UIADD3 UR9, UPT, UPT, UR8, 0x5800, URZ ;  /* 0x0000580008097890 */ /* 0x000fe4000fffe0ff */
[----:B------:R-:W-:Y:S01]  /*f820*/  UIADD3.X UR19, UPT, UPT, URZ, UR5, URZ, UP2, !UPT ;  /* 0x00000005ff137290 */ /* 0x000fe200097fe4ff */
[----:B------:R-:W-:Y:S01]  /*f830*/  UMOV UR16, 0x0 ;  /* 0x0000000000107882 */ /* 0x000fe20000000000 */
[----:B------:R-:W-:Y:S01]  /*f840*/  UMOV UR17, 0x10000000 ;  /* 0x1000000000117882 */ /* 0x000fe20000000000 */
[----:B------:R-:W-:-:S06]  /*f850*/  UMOV UR10, URZ ;  /* 0x000000ff000a7c82 */ /* 0x000fcc0008000000 */
[----:B------:R1:W-:Y:S02]  /*f860*/  UTMALDG.5D [UR8], [UR18], desc[UR16] ;  /* 0x00001008120075b4 */ /* 0x0003e40008021000 */
[----:B-1----:R-:W-:Y:S05]  /*f870*/  BRA.U !UP0, `(.L_x_271) ;  /* 0x0000000108047547 */ /* 0x002fea000b800000 */
[----:B------:R-:W-:Y:S05]  /*f880*/  BPT.TRAP 0x1 ;  /* 0x000000040000795c */ /* 0x000fea0000300000 */
.L_x_271:
[----:B------:R-:W-:Y:S01]  /*f890*/  ULEA UR17, UR22, UR8, 0x3 ;  /* 0x0000000816117291 */ /* 0x000fe2000f8e18ff */
[----:B------:R-:W-:Y:S01]  /*f8a0*/  IMAD.U32 R3, RZ, RZ, UR15 ;  /* 0x0000000fff037e24 */ /* 0x000fe2000f8e00ff */
[----:B--2---:R-:W-:-:S04]  /*f8b0*/  @!P0 MOV R2, 0x800 ;  /* 0x0000080000028802 */ /* 0x004fc80000000f00 */
[----:B------:R-:W-:-:S04]  /*f8c0*/  SHF.L.U32 R3, R3, 0x1f, RZ ;  /* 0x0000001f03037819 */ /* 0x000fc800000006ff */
[----:B------:R-:W1:Y:S02]  /*f8d0*/  SYNCS.PHASECHK.TRANS64.TRYWAIT P1, [UR17+0x5838], R3 ;  /* 0x00583803ff0075a7 */ /* 0x000e640008021111 */
[----:B-1----:R-:W-:Y:S05]  /*f8e0*/  @!P1 BRA `(.L_x_272) ;  /* 0x0000003800f49947 */ /* 0x002fea0003800000 */
.L_x_431:
[----:B------:R2:W-:Y:S01]  /*f8f0*/  @!P0 SYNCS.ARRIVE.TRANS64 RZ, [UR17+0x5820], R2 ;  /* 0x00582002ffff89a7 */ /* 0x0005e20008000011 */
[----:B------:R-:W-:Y:S05]  /*f900*/  BRA.U !UP1, `(.L_x_273) ;  /* 0x0000000109047547 */ /* 0x000fea000b800000 */
[----:B------:R-:W-:Y:S05]  /*f910*/  BPT.TRAP 0x1 ;  /* 0x000000040000795c */ /* 0x000fea0000300000 */
.L_x_273:
[----:B------:R-:W-:Y:S04]  /*f920*/  BSSY.RECONVERGENT B0, `(.L_x_274) ;  /* 0x0000003000007945 */ /* 0x000fe80003800200 */
[----:B------:R-:W-:Y:S05]  /*f930*/  @P2 BRA `(.L_x_275) ;  /* 0x0000000000042947 */ /* 0x000fea0003800000 */
[----:B------:R-:W-:Y:S05]  /*f940*/  BPT.TRAP 0x1 ;  /* 0x000000040000795c */ /* 0x000fea0000300000 */
.L_x_275:
[----:B------:R-:W-:Y:S05]  /*f950*/  BSYNC.RECONVERGENT B0 ;  /* 0x0000000000007941 */ /* 0x000fea0003800200 */
.L_x_274:
[----:B------:R-:W-:Y:S01]  /*f960*/  ULEA UR16, UR22, UR8, 0xb ;  /* 0x0000000816107291 */ /* 0x000fe2000f8e58ff */
[----:B------:R-:W-:Y:S01]  /*f970*/  BSSY.RECONVERGENT B0, `(.L_x_276) ;  /* 0x0000013000007945 */ /* 0x000fe20003800200 */
[----:B------:R-:W-:Y:S02]  /*f980*/  UIADD3 UR26, UP2, UPT, UR4, 0x180, URZ ;  /* 0x00000180041a7890 */ /* 0x000fe4000ff5e0ff */
[----:B------:R-:W-:Y:S02]  /*f990*/  UIADD3 UR7, UPT, UPT, UR22, 0x1, URZ ;  /* 0x0000000116077890 */ /* 0x000fe4000fffe0ff */
[----:B------:R-:W-:Y:S02]  /*f9a0*/  UIADD3 UR17, UPT, UPT, UR17, 0x5820, URZ ;  /* 0x0000582011117890 */ /* 0x000fe4000fffe0ff */
[----:B------:R-:W-:Y:S02]  /*f9b0*/  UIADD3 UR16, UPT, UPT, UR16, 0x2000, URZ ;  /* 0x0000200010107890 */ /* 0x000fe4000fffe0ff */
[----:B------:R-:W-:-:S02]  /*f9c0*/  UIADD3.X UR27, UPT, UPT, URZ, UR5, URZ, UP2, !UPT ;  /* 0x00000005ff1b7290 */ /* 0x000fc400097fe4ff */
[----:B------:R-:W-:Y:S01]  /*f9d0*/  UISETP.NE.AND UP2, UPT, UR7, 0x3, UPT ;  /* 0x000000030700788c */ /* 0x000fe2000bf45270 */
[----:B------:R-:W-:Y:S01]  /*f9e0*/  UMOV UR24, 0x0 ;  /* 0x0000000000187882 */ /* 0x000fe20000000000 */
[----:B------:R-:W-:Y:S02]  /*f9f0*/  UMOV UR25, 0x10000000 ;  /* 0x1000000000197882 */ /* 0x000fe40000000000 */
[----:B------:R-:W-:Y:S01]  /*fa00*/  USEL UR9, URZ, 0x1, UP2 ;  /* 0x00000001ff097887 */ /* 0x000fe20009000000 */
[----:B------:R-:W-:Y:S01]  /*fa10*/  UMOV UR18, URZ ;  /* 0x000000ff00127c82 */ /* 0x000fe20008000000 */
[----:B------:R-:W-:Y:S01]  /*fa20*/  UMOV UR19, URZ ;  /* 0x000000ff00137c82 */ /* 0x000fe20008000000 */
[----:B------:R-:W-:Y:S01]  /*fa30*/  UMOV UR20, UR13 ;  /* 0x0000000d00147c82 */ /* 0x000fe20008000000 */
[----:B------:R-:W-:Y:S01]  /*fa40*/  UMOV UR21, UR14 ;  /* 0x0000000e00157c82 */ /* 0x000fe20008000000 */
[----:B------:R-:W-:Y:S01]  /*fa50*/  USEL UR7, UR7, URZ, UP2 ;  /* 0x000000ff07077287 */ /* 0x000fe20009000000 */
[----:B------:R3:W-:Y:S01]  /*fa60*/  UTMALDG.4D [UR16], [UR26], desc[UR24] ;  /* 0x000018101a0075b4 */ /* 0x0007e20008019000 */
[----:B------:R-:W-:Y:S01]  /*fa70*/  ULOP3.LUT UR15, UR15, UR9, URZ, 0x3c, !UPT ;  /* 0x000000090f0f7292 */ /* 0x000fe2000f8e3cff */
[----:B---3--:R-:W-:Y:S06]  /*fa80*/  @!P3 BRA `(.L_x_277) ;  /* 0x000000000004b947 */ /* 0x008fec0003800000 */
[----:B------:R-:W-:Y:S05]  /*fa90*/  BPT.TRAP 0x1 ;  /* 0x000000040000795c */ /* 0x000fea0000300000 */
.L_x_277:
[----:B------:R-:W-:Y:S05]  /*faa0*/  BSYNC.RECONVERGENT B0 ;  /* 0x0000000000007941 */ /* 0x000fea0003800200 */
.L_x_276:
[----:B------:R-:W3:Y:S01]  /*fab0*/  SYNCS.PHASECHK.TRANS64.TRYWAIT P1, [UR8+0x5818], R5 ;  /* 0x00581805ff0075a7 */ /* 0x000ee20008021108 */
[----:B--2---:R-:W-:Y:S01]  /*fac0*/  @!P0 MOV R2, 0x1000 ;  /* 0x0000100000028802 */ /* 0x004fe20000000f00 */
[----:B---3--:R-:W-:Y:S06]  /*fad0*/  @!P1 BRA `(.L_x_278) ;  /* 0x0000003800909947 */ /* 0x008fec0003800000 */
.L_x_433:
[----:B------:R2:W-:Y:S01]  /*fae0*/  @!P0 SYNCS.ARRIVE.TRANS64 RZ, [UR8+0x5808], R2 ;  /* 0x00580802ffff89a7 */ /* 0x0005e20008000008 */
[----:B------:R-:W-:Y:S04]  /*faf0*/  BSSY.RECONVERGENT B0, `(.L_x_279) ;  /* 0x0000003000007945 */ /* 0x000fe80003800200 */
[----:B------:R-:W-:Y:S05]  /*fb00*/  @!P5 BRA `(.L_x_280) ;  /* 0x000000000004d947 */ /* 0x000fea0003800000 */
[----:B------:R-:W-:Y:S05]  /*fb10*/  BPT.TRAP 0x1 ;  /* 0x000000040000795c */ /* 0x000fea0000300000 */
.L_x_280:
[----:B------:R-:W-:Y:S05]  /*fb20*/  BSYNC.RECONVERGENT B0 ;  /* 0x0000000000007941 */ /* 0x000fea0003800200 */
.L_x_279:
[----:B------:R-:W-:Y:S04]  /*fb30*/  BSSY.RECONVERGENT B0, `(.L_x_281) ;  /* 0x0000003000007945 */ /* 0x000fe80003800200 */
[----:B------:R-:W-:Y:S05]  /*fb40*/  @P2 BRA `(.L_x_282) ;  /* 0x0000000000042947 */ /* 0x000fea0003800000 */
[----:B------:R-:W-:Y:S05]  /*fb50*/  BPT.TRAP 0x1 ;  /* 0x000000040000795c */ /* 0x000fea0000300000 */
.L_x_282:
[----:B------:R-:W-:Y:S05]  /*fb60*/  BSYNC.RECONVERGENT B0 ;  /* 0x0000000000007941 */ /* 0x000fea0003800200 */
.L_x_281:
[----:B------:R-:W-:Y:S02]  /*fb70*/  UIADD3 UR10, UP2, UPT, UR4, 0x80, URZ ;  /* 0x00000080040a7890 */ /* 0x000fe4000ff5e0ff */
[----:B------:R-:W-:Y:S02]  /*fb80*/  UIADD3 UR19, UPT, UPT, UR11, 0x80, URZ ;  /* 0x000000800b137890 */ /* 0x000fe4000fffe0ff */
[----:B------:R-:W-:Y:S02]  /*fb90*/  UIADD3 UR16, UPT, UPT, UR8, 0x1000, URZ ;  /* 0x0000100008107890 */ /* 0x000fe4000fffe0ff */
[----:B------:R-:W-:Y:S02]  /*fba0*/  UIADD3 UR17, UPT, UPT, UR8, 0x5808, URZ ;  /* 0x0000580808117890 */ /* 0x000fe4000fffe0ff */
[----:B------:R-:W-:Y:S01]  /*fbb0*/  UIADD3.X UR11, UPT, UPT, URZ, UR5, URZ, UP2, !UPT ;  /* 0x00000005ff0b7290 */ /* 0x000fe200097fe4ff */
[----:B------:R-:W-:Y:S01]  /*fbc0*/  UMOV UR24, 0x0 ;  /* 0x0000000000187882 */ /* 0x000fe20000000000 */
[----:B------:R-:W-:Y:S01]  /*fbd0*/  UMOV UR25, 0x10000000 ;  /* 0x1000000000197882 */ /* 0x000fe20000000000 */
[----:B------:R-:W-:Y:S01]  /*fbe0*/  UMOV UR18, URZ ;  /* 0x000000ff00127c82 */ /* 0x000fe20008000000 */
[----:B------:R-:W-:Y:S01]  /*fbf0*/  UMOV UR20, UR12 ;  /* 0x0000000c00147c82 */ /* 0x000fe20008000000 */
[----:B------:R-:W-:Y:S01]  /*fc00*/  UMOV UR21, UR13 ;  /* 0x0000000d00157c82 */ /* 0x000fe20008000000 */
[----:B------:R-:W-:-:S03]  /*fc10*/  UMOV UR22, UR14 ;  /* 0x0000000e00167c82 */ /* 0x000fc60008000000 */
[----:B------:R3:W-:Y:S02]  /*fc20*/  UTMALDG.5D [UR16], [UR10], desc[UR24] ;  /* 0x000018100a0075b4 */ /* 0x0007e40008021000 */
[----:B---3--:R-:W-:Y:S05]  /*fc30*/  BRA.U !UP0, `(.L_x_283) ;  /* 0x0000000108047547 */ /* 0x008fea000b800000 */
[----:B------:R-:W-:Y:S05]  /*fc40*/  BPT.TRAP 0x1 ;  /* 0x000000040000795c */ /* 0x000fea0000300000 */
.L_x_283:
[----:B------:R-:W-:Y:S01]  /*fc50*/  ULEA UR17, UR7, UR8, 0x3 ;  /* 0x0000000807117291 */ /* 0x000fe2000f8e18ff */
[----:B-1----:R-:W-:Y:S01]  /*fc60*/  IMAD.U32 R3, RZ, RZ, UR15 ;  /* 0x0000000fff037e24 */ /* 0x002fe2000f8e00ff */
[----:B--2---:R-:W-:-:S04]  /*fc70*/  @!P0 MOV R2, 0x800 ;  /* 0x0000080000028802 */ /* 0x004fc80000000f00 */
[----:B------:R-:W-:-:S04]  /*fc80*/  SHF.L.U32 R3, R3, 0x1f, RZ ;  /* 0x0000001f03037819 */ /* 0x000fc800000006ff */
[----:B------:R-:W1:Y:S02]  /*fc90*/  SYNCS.PHASECHK.TRANS64.TRYWAIT P1, [UR17+0x5838], R3 ;  /* 0x00583803ff0075a7 */ /* 0x000e640008021111 */
[----:B-1----:R-:W-:Y:S05]  /*fca0*/  @!P1 BRA `(.L_x_284) ;  /* 0x0000003800349947 */ /* 0x002fea0003800000 */
.L_x_435:
[----:B------:R2:W-:Y:S01]  /*fcb0*/  @!P0 SYNCS.ARRIVE.TRANS64 RZ, [UR17+0x5820], R2 ;  /* 0x00582002ffff89a7 */ /* 0x0005e20008000011 */
[----:B------:R-:W-:Y:S05]  /*fcc0*/  BRA.U !UP1, `(.L_x_285) ;  /* 0x0000000109047547 */ /* 0x000fea000b800000 */
[----:B------:R-:W-:Y:S05]  /*fcd0*/  BPT.TRAP 0x1 ;  /* 0x000000040000795c */ /* 0x000fea0000300000 */
.L_x_285:
[----:B------:R-:W-:Y:S04]  /*fce0*/  BSSY.RECONVERGENT B0, `(.L_x_286) ;  /* 0x0000003000007945 */ /* 0x000fe80003800200 */
[----:B------:R-:W-:Y:S05]  /*fcf0*/  @P2 BRA `(.L_x_287) ;  /* 0x0000000000042947 */ /* 0x000fea0003800000 */
[----:B------:R-:W-:Y:S05]  /*fd00*/  BPT.TRAP 0x1 ;  /* 0x000000040000795c */ /* 0x000fea0000300000 */
.L_x_287:
[----:B------:R-:W-:Y:S05]  /*fd10*/  BSYNC.RECONVERGENT B0 ;  /* 0x0000000000007941 */ /* 0x000fea0003800200 */
.L_x_286:
[----:B------:R-:W-:Y:S01]  /*fd20*/  ULEA UR16, UR7, UR8, 0xb ;  /* 0x0000000807107291 */ /* 0x000fe2000f8e58ff */
[----:B------:R-:W-:Y:S01]  /*fd30*/  LOP3.LUT R4, R4, 0x1, RZ, 0x3c, !PT ;  /* 0x0000000104047812 */ /* 0x000fe200078e3cff */
[----:B------:R-:W-:Y:S02]  /*fd40*/  UIADD3 UR24, UP2, UPT, UR4, 0x280, URZ ;  /* 0x0000028004187890 */ /* 0x000fe4000ff5e0ff */
[----:B------:R-:W-:Y:S02]  /*fd50*/  UIADD3 UR17, UPT, UPT, UR17, 0x5820, URZ ;  /* 0x0000582011117890 */ /* 0x000fe4000fffe0ff */
[----:B------:R-:W-:Y:S02]  /*fd60*/  UIADD3 UR16, UPT, UPT, UR16, 0x2000, URZ ;  /* 0x0000200010107890 */ /* 0x000fe4000fffe0ff */
[----:B------:R-:W-:Y:S01]  /*fd70*/  UIADD3.X UR25, UPT, UPT, URZ, UR5, URZ, UP2, !UPT ;  /* 0x00000005ff197290 */ /* 0x000fe200097fe4ff */
[----:B------:R-:W-:Y:S01]  /*fd80*/  UMOV UR10, 0x0 ;  /* 0x00000000000a7882 */ /* 0x000fe20000000000 */
[----:B------:R-:W-:Y:S01]  /*fd90*/  UMOV UR11, 0x10000000 ;  /* 0x10000000000b7882 */ /* 0x000fe20000000000 */
[----:B------:R-:W-:Y:S01]  /*fda0*/  UMOV UR18, URZ ;  /* 0x000000ff00127c82 */ /* 0x000fe20008000000 */
[----:B------:R-:W-:Y:S01]  /*fdb0*/  UMOV UR19, URZ ;  /* 0x000000ff00137c82 */ /* 0x000fe20008000000 */
[----:B------:R-:W-:Y:S01]  /*fdc0*/  UMOV UR20, UR13 ;  /* 0x0000000d00147c82 */ /* 0x000fe20008000000 */
[----:B------:R-:W-:Y:S01]  /*fdd0*/  UMOV UR21, UR14 ;  /* 0x0000000e00157c82 */ /* 0x000fe20008000000 */
[----:B------:R-:W-:-:S02]  /*fde0*/  UIADD3 UR7, UPT, UPT, UR7, 0x1, URZ ;  /* 0x0000000107077890 */ /* 0x000fc4000fffe0ff */
[----:B------:R3:W-:Y:S02]  /*fdf0*/  UTMALDG.4D [UR16], [UR24], desc[UR10] ;  /* 0x00000a10180075b4 */ /* 0x0007e40008019000 */
[----:B------:R-:W-:-:S04]  /*fe00*/  UISETP.NE.AND UP2, UPT, UR7, 0x3, UPT ;  /* 0x000000030700788c */ /* 0x000fc8000bf45270 */
[----:B------:R-:W-:Y:S02]  /*fe10*/  USEL UR9, URZ, 0x1, UP2 ;  /* 0x00000001ff097887 */ /* 0x000fe40009000000 */
[----:B------:R-:W-:Y:S02]  /*fe20*/  USEL UR22, UR7, URZ, UP2 ;  /* 0x000000ff07167287 */ /* 0x000fe40009000000 */
[----:B------:R-:W-:Y:S02]  /*fe30*/  UISETP.GE.AND UP2, UPT, UR6, 0x2, UPT ;  /* 0x000000020600788c */ /* 0x000fe4000bf46270 */
[----:B------:R-:W-:-:S07]  /*fe40*/  ULOP3.LUT UR15, UR15, UR9, URZ, 0x3c, !UPT ;  /* 0x000000090f0f7292 */ /* 0x000fce000f8e3cff */
[----:B---3--:R-:W-:Y:S05]  /*fe50*/  BRA.U !UP2, `(.L_x_263) ;  /* 0x0000001d0a687547 */ /* 0x008fea000b800000 */
[----:B------:R-:W-:Y:S02]  /*fe60*/  UIADD3 UR9, UPT, UPT, UR6, -0x2, URZ ;  /* 0xfffffffe06097890 */ /* 0x000fe4000fffe0ff */
[----:B------:R-:W-:Y:S02]  /*fe70*/  UIADD3 UR7, UPT, UPT, UR6, -0x1, URZ ;  /* 0xffffffff06077890 */ /* 0x000fe4000fffe0ff */
[----:B------:R-:W-:Y:S02]  /*fe80*/  UISETP.GE.U32.AND UP2, UPT, UR9, 0x3, UPT ;  /* 0x000000030900788c */ /* 0x000fe4000bf46070 */
[----:B------:R-:W-:Y:S01]  /*fe90*/  ULOP3.LUT UR6, UR7, 0x3, URZ, 0xc0, !UPT ;  /* 0x0000000307067892 */ /* 0x000fe2000f8ec0ff */
[----:B------:R-:W-:-:S06]  /*fea0*/  UMOV UR10, 0x1 ;  /* 0x00000001000a7882 */ /* 0x000fcc0000000000 */
[----:B------:R-:W-:Y:S05]  /*feb0*/  BRA.U !UP2, `(.L_x_288) ;  /* 0x000000110a347547 */ /* 0x000fea000b800000 */
[----:B------:R-:W-:Y:S01]  /*fec0*/  ULOP3.LUT UR7, UR7, 0xfffffffc, URZ, 0xc0, !UPT ;  /* 0xfffffffc07077892 */ /* 0x000fe2000f8ec0ff */
[----:B------:R-:W-:-:S11]  /*fed0*/  UMOV UR9, 0x1 ;  /* 0x0000000100097882 */ /* 0x000fd60000000000 */
.L_x_329:
[----:B------:R-:W-:Y:S05]  /*fee0*/  BRA.U !UP0, `(.L_x_289) ;  /* 0x0000000108047547 */ /* 0x000fea000b800000 */
[----:B------:R-:W-:Y:S05]  /*fef0*/  BPT.TRAP 0x1 ;  /* 0x000000040000795c */ /* 0x000fea0000300000 */
.L_x_289:
[----:B------:R-:W3:Y:S01]  /*ff00*/  S2UR UR8, SR_CgaCtaId ;  /* 0x00000000000879c3 */ /* 0x000ee20000008800 */
[----:B------:R-:W-:Y:S01]  /*ff10*/  UMOV UR10, 0x400 ;  /* 0x00000400000a7882 */ /* 0x000fe20000000000 */
[----:B-1----:R-:W-:Y:S01]  /*ff20*/  IMAD.U32 R3, RZ, RZ, UR15 ;  /* 0x0000000fff037e24 */ /* 0x002fe2000f8e00ff */
[----:B--2---:R-:W-:-:S04]  /*ff30*/  @!P0 MOV R2, 0x800 ;  /* 0x0000080000028802 */ /* 0x004fc80000000f00 */
[----:B------:R-:W-:Y:S01]  /*ff40*/  SHF.L.U32 R3, R3, 0x1f, RZ ;  /* 0x0000001f03037819 */ /* 0x000fe200000006ff */
[----:B---3--:R-:W-:-:S04]  /*ff50*/  ULEA UR8, UR8, UR10, 0x18 ;  /* 0x0000000a08087291 */ /* 0x008fc8000f8ec0ff */
[----:B------:R-:W-:-:S09]  /*ff60*/  ULEA UR17, UR22, UR8, 0x3 ;  /* 0x0000000816117291 */ /* 0x000fd2000f8e18ff */
[----:B------:R-:W1:Y:S02]  /*ff70*/  SYNCS.PHASECHK.TRANS64.TRYWAIT P1, [UR17+0x5838], R3 ;  /* 0x00583803ff0075a7 */ /* 0x000e640008021111 */
[----:B-1----:R-:W-:Y:S05]  /*ff80*/  @!P1 BRA `(.L_x_290) ;  /* 0x0000003400949947 */ /* 0x002fea0003800000 */
.L_x_437:
[----:B------:R2:W-:Y:S01]  /*ff90*/  @!P0 SYNCS.ARRIVE.TRANS64 RZ, [UR17+0x5820], R2 ;  /* 0x00582002ffff89a7 */ /* 0x0005e20008000011 */
[----:B------:R-:W-:Y:S05]  /*ffa0*/  BRA.U !UP1, `(.L_x_291) ;  /* 0x0000000109047547 */ /* 0x000fea000b800000 */
[----:B------:R-:W-:Y:S05]  /*ffb0*/  BPT.TRAP 0x1 ;  /* 0x000000040000795c */ /* 0x000fea0000300000 */
.L_x_291:
[----:B-1----:R-:W1:Y:S01]  /*ffc0*/  S2R R0, SR_TID.X ;  /* 0x0000000000007919 */ /* 0x002e620000002100 */
[----:B------:R-:W-:Y:S01]  /*ffd0*/  BSSY.RECONVERGENT B0, `(.L_x_292) ;  /* 0x0000005000007945 */ /* 0x000fe20003800200 */
[----:B-1----:R-:W-:-:S04]  /*ffe0*/  LOP3.LUT P2, RZ, R0, 0x1f, RZ, 0xc0, !PT ;  /* 0x0000001f00ff7812 */ /* 0x002fc8000784c0ff */
[----:B------:R-:W-:-:S13]  /*fff0*/  PLOP3.LUT P2, PT, P2, P0, PT, 0x8f, 0xf8 ;  /* 0x0000000000f8781c */ /* 0x000fda0001741177 */
[----:B------:R-:W-:Y:S05]  /*10000*/  @P2 BRA `(.L_x_293) ;  /* 0x0000000000042947 */ /* 0x000fea0003800000 */
[----:B------:R-:W-:Y:S05]  /*10010*/  BPT.TRAP 0x1 ;  /* 0x000000040000795c */ /* 0x000fea0000300000 */
.L_x_293:
[----:B------:R-:W-:Y:S05]  /*10020*/  BSYNC.RECONVERGENT B0 ;  /* 0x0000000000007941 */ /* 0x000fea0003800200 */
.L_x_292:
[----:B------:R-:W-:Y:S02]  /*10030*/  ULEA UR16, UR22, UR8, 0xb ;  /* 0x0000000816107291 */ /* 0x000fe4000f8e58ff */
[----:B------:R-:W-:Y:S02]  /*10040*/  UIADD3 UR24, UP2, UPT, UR4, 0x180, URZ ;  /* 0x0000018004187890 */ /* 0x000fe4000ff5e0ff */
[----:B------:R-:W-:Y:S02]  /*10050*/  USHF.L.U32 UR19, UR9, 0x6, URZ ;  /* 0x0000000609137899 */ /* 0x000fe400080006ff */
        /* <DEDUP_REMOVED lines=8> */
[----:B------:R-:W-:-:S03]  /*100e0*/  UIADD3 UR22, UPT, UPT, UR22, 0x1, URZ ;  /* 0x0000000116167890 */ /* 0x000fc6000fffe0ff */
[----:B------:R1:W-:Y:S01]  /*100f0*/  UTMALDG.4D [UR16], [UR24], desc[UR10] ;  /* 0x00000a10180075b4 */ /* 0x0003e20008019000 */
[----:B------:R-:W-:-:S04]  /*10100*/  UISETP.NE.AND UP2, UPT, UR22, 0x3, UPT ;  /* 0x000000031600788c */ /* 0x000fc8000bf45270 */
[----:B------:R-:W-:Y:S02]  /*10110*/  USEL UR12, URZ, 0x1, UP2 ;  /* 0x00000001ff0c7887 */ /* 0x000fe40009000000 */
[----:B------:R-:W-:Y:S02]  /*10120*/  USEL UR22, UR22, URZ, UP2 ;  /* 0x000000ff16167287 */ /* 0x000fe40009000000 */
[----:B------:R-:W-:Y:S01]  /*10130*/  ULOP3.LUT UR15, UR15, UR12, URZ, 0x3c, !UPT ;  /* 0x0000000c0f0f7292 */ /* 0x000fe2000f8e3cff */
[----:B-1----:R-:W-:Y:S11]  /*10140*/  BRA.U !UP0, `(.L_x_294) ;  /* 0x0000000108047547 */ /* 0x002ff6000b800000 */
[----:B------:R-:W-:Y:S05]  /*10150*/  BPT.TRAP 0x1 ;  /* 0x000000040000795c */ /* 0x000fea0000300000 */
.L_x_294:
[----:B------:R-:W-:Y:S01]  /*10160*/  ULEA UR17, UR22, UR8, 0x3 ;  /* 0x0000000816117291 */ /* 0x000fe2000f8e18ff */
[----:B------:R-:W-:Y:S01]  /*10170*/  IMAD.U32 R3, RZ, RZ, UR15 ;  /* 0x0000000fff037e24 */ /* 0x000fe2000f8e00ff */
[----:B--2---:R-:W-:-:S04]  /*10180*/  @!P0 MOV R2, 0x800 ;  /* 0x0000080000028802 */ /* 0x004fc80000000f00 */
[----:B------:R-:W-:-:S04]  /*10190*/  SHF.L.U32 R3, R3, 0x1f, RZ ;  /* 0x0000001f03037819 */ /* 0x000fc800000006ff */
[----:B------:R-:W1:Y:S02]  /*101a0*/  SYNCS.PHASECHK.TRANS64.TRYWAIT P1, [UR17+0x5838], R3 ;  /* 0x00583803ff0075a7 */ /* 0x000e640008021111 */
[----:B-1----:R-:W-:Y:S05]  /*101b0*/  @!P1 BRA `(.L_x_295) ;  /* 0x0000003400209947 */ /* 0x002fea0003800000 */
.L_x_439:
[----:B------:R2:W-:Y:S01]  /*101c0*/  @!P0 SYNCS.ARRIVE.TRANS64 RZ, [UR17+0x5820], R2 ;  /* 0x00582002ffff89a7 */ /* 0x0005e20008000011 */
[----:B------:R-:W-:Y:S05]  /*101d0*/  BRA.U !UP1, `(.L_x_296) ;  /* 0x0000000109047547 */ /* 0x000fea000b800000 */
[----:B------:R-:W-:Y:S05]  /*101e0*/  BPT.TRAP 0x1 ;  /* 0x000000040000795c */ /* 0x000fea0000300000 */
.L_x_296:
[----:B------:R-:W-:Y:S04]  /*101f0*/  BSSY.RECONVERGENT B0, `(.L_x_297) ;  /* 0x0000003000007945 */ /* 0x000fe80003800200 */
[----:B------:R-:W-:Y:S05]  /*10200*/  @P2 BRA `(.L_x_298) ;  /* 0x0000000000042947 */ /* 0x000fea0003800000 */
[----:B------:R-:W-:Y:S05]  /*10210*/  BPT.TRAP 0x1 ;  /* 0x000000040000795c */ /* 0x000fea0000300000 */
.L_x_298:
[----:B------:R-:W-:Y:S05]  /*10220*/  BSYNC.RECONVERGENT B0 ;  /* 0x0000000000007941 */ /* 0x000fea0003800200 */
.L_x_297:
        /* <DEDUP_REMOVED lines=17> */
[----:B---3--:R-:W-:Y:S11]  /*10340*/  BRA.U !UP0, `(.L_x_299) ;  /* 0x0000000108047547 */ /* 0x008ff6000b800000 */
[----:B------:R-:W-:Y:S05]  /*10350*/  BPT.TRAP 0x1 ;  /* 0x000000040000795c */ /* 0x000fea0000300000 */
.L_x_299:
[----:B------:R-:W-:Y:S01]  /*10360*/  ULEA UR17, UR22, UR8, 0x3 ;  /* 0x0000000816117291 */ /* 0x000fe2000f8e18ff */
[----:B-1----:R-:W-:Y:S01]  /*10370*/  IMAD.U32 R3, RZ, RZ, UR15 ;  /* 0x0000000fff037e24 */ /* 0x002fe2000f8e00ff */
[----:B--2---:R-:W-:-:S04]  /*10380*/  @!P0 MOV R2, 0x800 ;  /* 0x0000080000028802 */ /* 0x004fc80000000f00 */
[----:B------:R-:W-:-:S04]  /*10390*/  SHF.L.U32 R3, R3, 0x1f, RZ ;  /* 0x0000001f03037819 */ /* 0x000fc800000006ff */
[----:B------:R-:W1:Y:S02]  /*103a0*/  SYNCS.PHASECHK.TRANS64.TRYWAIT P1, [UR17+0x5838], R3 ;  /* 0x00583803ff0075a7 */ /* 0x000e640008021111 */
[----:B-1----:R-:W-:Y:S05]  /*103b0*/  @!P1 BRA `(.L_x_300) ;  /* 0x0000003000b89947 */ /* 0x002fea0003800000 */
.L_x_441:
[----:B------:R2:W-:Y:S01]  /*103c0*/  @!P0 SYNCS.ARRIVE.TRANS64 RZ, [UR17+0x5820], R2 ;  /* 0x00582002ffff89a7 */ /* 0x0005e20008000011 */
[----:B------:R-:W-:Y:S05]  /*103d0*/  BRA.U !UP1, `(.L_x_301) ;  /* 0x0000000109047547 */ /* 0x000fea000b800000 */
[----:B------:R-:W-:Y:S05]  /*103e0*/  BPT.TRAP 0x1 ;  /* 0x000000040000795c */ /* 0x000fea0000300000 */
.L_x_301:
[----:B------:R-:W-:Y:S04]  /*103f0*/  BSSY.RECONVERGENT B0, `(.L_x_302) ;  /* 0x0000003000007945 */ /* 0x000fe80003800200 */
[----:B------:R-:W-:Y:S05]  /*10400*/  @P2 BRA `(.L_x_303) ;  /* 0x0000000000042947 */ /* 0x000fea0003800000 */
[----:B------:R-:W-:Y:S05]  /*10410*/  BPT.TRAP 0x1 ;  /* 0x000000040000795c */ /* 0x000fea0000300000 */
.L_x_303:
[----:B------:R-:W-:Y:S05]  /*10420*/  BSYNC.RECONVERGENT B0 ;  /* 0x0000000000007941 */ /* 0x000fea0003800200 */
.L_x_302:
[----:B------:R-:W-:Y:S02]  /*10430*/  ULEA UR16, UR22, UR8, 0xb ;  /* 0x0000000816107291 */ /* 0x000fe4000f8e58ff */
[----:B------:R-:W-:Y:S02]  /*10440*/  UIADD3 UR24, UP2, UPT, UR4, 0x180, URZ ;  /* 0x0000018004187890 */ /* 0x000fe4000ff5e0ff */
[----:B------:R-:W-:Y:S02]  /*10450*/  ULEA UR19, UR9, 0x40, 0x6 ;  /* 0x0000004009137891 */ /* 0x000fe4000f8e30ff */
        /* <DEDUP_REMOVED lines=16> */
.L_x_304:
[----:B------:R-:W-:Y:S01]  /*10560*/  ULEA UR17, UR22, UR8, 0x3 ;  /* 0x0000000816117291 */ /* 0x000fe2000f8e18ff */
[----:B-1----:R-:W-:Y:S01]  /*10570*/  IMAD.U32 R3, RZ, RZ, UR15 ;  /* 0x0000000fff037e24 */ /* 0x002fe2000f8e00ff */
[----:B--2---:R-:W-:-:S04]  /*10580*/  @!P0 MOV R2, 0x800 ;  /* 0x0000080000028802 */ /* 0x004fc80000000f00 */
[----:B------:R-:W-:-:S04]  /*10590*/  SHF.L.U32 R3, R3, 0x1f, RZ ;  /* 0x0000001f03037819 */ /* 0x000fc800000006ff */
[----:B------:R-:W1:Y:S02]  /*105a0*/  SYNCS.PHASECHK.TRANS64.TRYWAIT P1, [UR17+0x5838], R3 ;  /* 0x00583803ff0075a7 */ /* 0x000e640008021111 */
[----:B-1----:R-:W-:Y:S05]  /*105b0*/  @!P1 BRA `(.L_x_305) ;  /* 0x0000003000509947 */ /* 0x002fea0003800000 */
.L_x_443:
[----:B------:R2:W-:Y:S01]  /*105c0*/  @!P0 SYNCS.ARRIVE.TRANS64 RZ, [UR17+0x5820], R2 ;  /* 0x00582002ffff89a7 */ /* 0x0005e20008000011 */
[----:B------:R-:W-:Y:S05]  /*105d0*/  BRA.U !UP1, `(.L_x_306) ;  /* 0x0000000109047547 */ /* 0x000fea000b800000 */
[----:B------:R-:W-:Y:S05]  /*105e0*/  BPT.TRAP 0x1 ;  /* 0x000000040000795c */ /* 0x000fea0000300000 */
.L_x_306:
[----:B------:R-:W-:Y:S04]  /*105f0*/  BSSY.RECONVERGENT B0, `(.L_x_307) ;  /* 0x0000003000007945 */ /* 0x000fe80003800200 */
[----:B------:R-:W-:Y:S05]  /*10600*/  @P2 BRA `(.L_x_308) ;  /* 0x0000000000042947 */ /* 0x000fea0003800000 */
[----:B------:R-:W-:Y:S05]  /*10610*/  BPT.TRAP 0x1 ;  /* 0x000000040000795c */ /* 0x000fea0000300000 */
.L_x_308:
[----:B------:R-:W-:Y:S05]  /*10620*/  BSYNC.RECONVERGENT B0 ;  /* 0x0000000000007941 */ /* 0x000fea0003800200 */
.L_x_307:
        /* <DEDUP_REMOVED lines=19> */
.L_x_309:
[----:B------:R-:W-:Y:S01]  /*10760*/  ULEA UR17, UR22, UR8, 0x3 ;  /* 0x0000000816117291 */ /* 0x000fe2000f8e18ff */
[----:B-1----:R-:W-:Y:S01]  /*10770*/  IMAD.U32 R3, RZ, RZ, UR15 ;  /* 0x0000000fff037e24 */ /* 0x002fe2000f8e00ff */
[----:B--2---:R-:W-:-:S04]  /*10780*/  @!P0 MOV R2, 0x800 ;  /* 0x0000080000028802 */ /* 0x004fc80000000f00 */
[----:B------:R-:W-:-:S04]  /*10790*/  SHF.L.U32 R3, R3, 0x1f, RZ ;  /* 0x0000001f03037819 */ /* 0x000fc800000006ff */
[----:B------:R-:W1:Y:S02]  /*107a0*/  SYNCS.PHASECHK.TRANS64.TRYWAIT P1, [UR17+0x5838], R3 ;  /* 0x00583803ff0075a7 */ /* 0x000e640008021111 */
[----:B-1----:R-:W-:Y:S05]  /*107b0*/  @!P1 BRA `(.L_x_310) ;  /* 0x0000002c00e89947 */ /* 0x002fea0003800000 */
.L_x_445:
[----:B------:R2:W-:Y:S01]  /*107c0*/  @!P0 SYNCS.ARRIVE.TRANS64 RZ, [UR17+0x5820], R2 ;  /* 0x00582002ffff89a7 */ /* 0x0005e20008000011 */
[----:B------:R-:W-:Y:S05]  /*107d0*/  BRA.U !UP1, `(.L_x_311) ;  /* 0x0000000109047547 */ /* 0x000fea000b800000 */
[----:B------:R-:W-:Y:S05]  /*107e0*/  BPT.TRAP 0x1 ;  /* 0x000000040000795c */ /* 0x000fea0000300000 */
.L_x_311:
[----:B------:R-:W-:Y:S04]  /*107f0*/  BSSY.RECONVERGENT B0, `(.L_x_312) ;  /* 0x0000003000007945 */ /* 0x000fe80003800200 */
[----:B------:R-:W-:Y:S05]  /*10800*/  @P2 BRA `(.L_x_313) ;  /* 0x0000000000042947 */ /* 0x000fea0003800000 */
[----:B------:R-:W-:Y:S05]  /*10810*/  BPT.TRAP 0x1 ;  /* 0x000000040000795c */ /* 0x000fea0000300000 */
.L_x_313:
[----:B------:R-:W-:Y:S05]  /*10820*/  BSYNC.RECONVERGENT B0 ;  /* 0x0000000000007941 */ /* 0x000fea0003800200 */
.L_x_312:
        /* <DEDUP_REMOVED lines=19> */
.L_x_314:
[----:B------:R-:W-:Y:S01]  /*10960*/  ULEA UR17, UR22, UR8, 0x3 ;  /* 0x0000000816117291 */ /* 0x000fe2000f8e18ff */
[----:B-1----:R-:W-:Y:S01]  /*10970*/  IMAD.U32 R3, RZ, RZ, UR15 ;  /* 0x0000000fff037e24 */ /* 0x002fe2000f8e00ff */
[----:B--2---:R-:W-:-:S04]  /*10980*/  @!P0 MOV R2, 0x800 ;  /* 0x0000080000028802 */ /* 0x004fc80000000f00 */
[----:B------:R-:W-:-:S04]  /*10990*/  SHF.L.U32 R3, R3, 0x1f, RZ ;  /* 0x0000001f03037819 */ /* 0x000fc800000006ff */
[----:B------:R-:W1:Y:S02]  /*109a0*/  SYNCS.PHASECHK.TRANS64.TRYWAIT P1, [UR17+0x5838], R3 ;  /* 0x00583803ff0075a7 */ /* 0x000e640008021111 */
[----:B-1----:R-:W-:Y:S05]  /*109b0*/  @!P1 BRA `(.L_x_315) ;  /* 0x0000002c00809947 */ /* 0x002fea0003800000 */
.L_x_447:
[----:B------:R2:W-:Y:S01]  /*109c0*/  @!P0 SYNCS.ARRIVE.TRANS64 RZ, [UR17+0x5820], R2 ;  /* 0x00582002ffff89a7 */ /* 0x0005e20008000011 */
[----:B------:R-:W-:Y:S05]  /*109d0*/  BRA.U !UP1, `(.L_x_316) ;  /* 0x0000000109047547 */ /* 0x000fea000b800000 */
[----:B------:R-:W-:Y:S05]  /*109e0*/  BPT.TRAP 0x1 ;  /* 0x000000040000795c */ /* 0x000fea0000300000 */
.L_x_316:
[----:B------:R-:W-:Y:S04]  /*109f0*/  BSSY.RECONVERGENT B0, `(.L_x_317) ;  /* 0x0000003000007945 */ /* 0x000fe80003800200 */
[----:B------:R-:W-:Y:S05]  /*10a00*/  @P2 BRA `(.L_x_318) ;  /* 0x0000000000042947 */ /* 0x000fea0003800000 */
[----:B------:R-:W-:Y:S05]  /*10a10*/  BPT.TRAP 0x1 ;  /* 0x000000040000795c */ /* 0x000fea0000300000 */
.L_x_318:
[----:B------:R-:W-:Y:S05]  /*10a20*/  BSYNC.RECONVERGENT B0 ;  /* 0x0000000000007941 */ /* 0x000fea0003800200 */
.L_x_317:
        /* <DEDUP_REMOVED lines=19> */
.L_x_319:
[----:B------:R-:W-:Y:S01]  /*10b60*/  ULEA UR17, UR22, UR8, 0x3 ;  /* 0x0000000816117291 */ /* 0x000fe2000f8e18ff */
[----:B-1----:R-:W-:Y:S01]  /*10b70*/  IMAD.U32 R3, RZ, RZ, UR15 ;  /* 0x0000000fff037e24 */ /* 0x002fe2000f8e00ff */
[----:B--2---:R-:W-:-:S04]  /*10b80*/  @!P0 MOV R2, 0x800 ;  /* 0x0000080000028802 */ /* 0x004fc80000000f00 */
[----:B------:R-:W-:-:S04]  /*10b90*/  SHF.L.U32 R3, R3, 0x1f, RZ ;  /* 0x0000001f03037819 */ /* 0x000fc800000006ff */
[----:B------:R-:W1:Y:S02]  /*10ba0*/  SYNCS.PHASECHK.TRANS64.TRYWAIT P1, [UR17+0x5838], R3 ;  /* 0x00583803ff0075a7 */ /* 0x000e640008021111 */
[----:B-1----:R-:W-:Y:S05]  /*10bb0*/  @!P1 BRA `(.L_x_320) ;  /* 0x0000002c00189947 */ /* 0x002fea0003800000 */
.L_x_449:
[----:B------:R2:W-:Y:S01]  /*10bc0*/  @!P0 SYNCS.ARRIVE.TRANS64 RZ, [UR17+0x5820], R2 ;  /* 0x00582002ffff89a7 */ /* 0x0005e20008000011 */
[----:B------:R-:W-:Y:S05]  /*10bd0*/  BRA.U !UP1, `(.L_x_321) ;  /* 0x0000000109047547 */ /* 0x000fea000b800000 */
[----:B------:R-:W-:Y:S05]  /*10be0*/  BPT.TRAP 0x1 ;  /* 0x000000040000795c */ /* 0x000fea0000300000 */
.L_x_321:
[----:B------:R-:W-:Y:S04]  /*10bf0*/  BSSY.RECONVERGENT B0, `(.L_x_322) ;  /* 0x0000003000007945 */ /* 0x000fe80003800200 */
[----:B------:R-:W-:Y:S05]  /*10c00*/  @P2 BRA `(.L_x_323) ;  /* 0x0000000000042947 */ /* 0x000fea0003800000 */
[----:B------:R-:W-:Y:S05]  /*10c10*/  BPT.TRAP 0x1 ;  /* 0x000000040000795c */ /* 0x000fea0000300000 */
.L_x_323:
[----:B------:R-:W-:Y:S05]  /*10c20*/  BSYNC.RECONVERGENT B0 ;  /* 0x0000000000007941 */ /* 0x000fea0003800200 */
.L_x_322:
        /* <DEDUP_REMOVED lines=19> */
.L_x_324:
[----:B------:R-:W-:Y:S01]  /*10d60*/  ULEA UR17, UR22, UR8, 0x3 ;  /* 0x0000000816117291 */ /* 0x000fe2000f8e18ff */
[----:B-1----:R-:W-:Y:S01]  /*10d70*/  IMAD.U32 R3, RZ, RZ, UR15 ;  /* 0x0000000fff037e24 */ /* 0x002fe2000f8e00ff */
[----:B--2---:R-:W-:-:S04]  /*10d80*/  @!P0 MOV R2, 0x800 ;  /* 0x0000080000028802 */ /* 0x004fc80000000f00 */
[----:B------:R-:W-:-:S04]  /*10d90*/  SHF.L.U32 R3, R3, 0x1f, RZ ;  /* 0x0000001f03037819 */ /* 0x000fc800000006ff */
[----:B------:R-:W1:Y:S02]  /*10da0*/  SYNCS.PHASECHK.TRANS64.TRYWAIT P1, [UR17+0x5838], R3 ;  /* 0x00583803ff0075a7 */ /* 0x000e640008021111 */
[----:B-1----:R-:W-:Y:S05]  /*10db0*/  @!P1 BRA `(.L_x_325) ;  /* 0x0000002800b09947 */ /* 0x002fea0003800000 */
.L_x_451:
[----:B------:R2:W-:Y:S01]  /*10dc0*/  @!P0 SYNCS.ARRIVE.TRANS64 RZ, [UR17+0x5820], R2 ;  /* 0x00582002ffff89a7 */ /* 0x0005e20008000011 */
[----:B------:R-:W-:Y:S05]  /*10dd0*/  BRA.U !UP1, `(.L_x_326) ;  /* 0x0000000109047547 */ /* 0x000fea000b800000 */
[----:B------:R-:W-:Y:S05]  /*10de0*/  BPT.TRAP 0x1 ;  /* 0x000000040000795c */ /* 0x000fea0000300000 */
.L_x_326:
[----:B------:R-:W-:Y:S04]  /*10df0*/  BSSY.RECONVERGENT B0, `(.L_x_327) ;  /* 0x0000003000007945 */ /* 0x000fe80003800200 */
[----:B------:R-:W-:Y:S05]  /*10e00*/  @P2 BRA `(.L_x_328) ;  /* 0x0000000000042947 */ /* 0x000fea0003800000 */
[----:B------:R-:W-:Y:S05]  /*10e10*/  BPT.TRAP 0x1 ;  /* 0x000000040000795c */ /* 0x000fea0000300000 */
.L_x_328:
[----:B------:R-:W-:Y:S05]  /*10e20*/  BSYNC.RECONVERGENT B0 ;  /* 0x0000000000007941 */ /* 0x000fea0003800200 */
.L_x_327:
        /* <DEDUP_REMOVED lines=13> */
[----:B------:R-:W-:Y:S02]  /*10f00*/  UIADD3 UR10, UPT, UPT, UR9, 0x4, URZ ;  /* 0x00000004090a7890 */ /* 0x000fe4000fffe0ff */
[----:B------:R-:W-:Y:S02]  /*10f10*/  UISETP.NE.AND UP2, UPT, UR22, 0x3, UPT ;  /* 0x000000031600788c */ /* 0x000fe4000bf45270 */
[----:B------:R-:W-:Y:S02]  /*10f20*/  UIADD3 UR9, UPT, UPT, UR9, 0x3, URZ ;  /* 0x0000000309097890 */ /* 0x000fe4000fffe0ff */
[----:B------:R-:W-:Y:S02]  /*10f30*/  USEL UR11, URZ, 0x1, UP2 ;  /* 0x00000001ff0b7887 */ /* 0x000fe40009000000 */
[----:B------:R-:W-:Y:S02]  /*10f40*/  USEL UR22, UR22, URZ, UP2 ;  /* 0x000000ff16167287 */ /* 0x000fe40009000000 */
[----:B------:R-:W-:-:S02]  /*10f50*/  UISETP.NE.AND UP2, UPT, UR9, UR7, UPT ;  /* 0x000000070900728c */ /* 0x000fc4000bf45270 */
[----:B------:R-:W-:Y:S01]  /*10f60*/  ULOP3.LUT UR15, UR15, UR11, URZ, 0x3c, !UPT ;  /* 0x0000000b0f0f7292 */ /* 0x000fe2000f8e3cff */
[----:B------:R-:W-:-:S06]  /*10f70*/  UMOV UR9, UR10 ;  /* 0x0000000a00097c82 */ /* 0x000fcc0008000000 */
[----:B---3--:R-:W-:Y:S05]  /*10f80*/  BRA.U UP2, `(.L_x_329) ;  /* 0xffffffed02d47547 */ /* 0x008fea000b83ffff */
.L_x_288:
[----:B------:R-:W-:-:S09]  /*10f90*/  UISETP.NE.AND UP2, UPT, UR6, URZ, UPT ;  /* 0x000000ff0600728c */ /* 0x000fd2000bf45270 */
[----:B------:R-:W-:Y:S05]  /*10fa0*/  BRA.U !UP2, `(.L_x_263) ;  /* 0x0000000d0a147547 */ /* 0x000fea000b800000 */
[----:B------:R-:W-:Y:S05]  /*10fb0*/  BRA.U !UP0, `(.L_x_330) ;  /* 0x0000000108047547 */ /* 0x000fea000b800000 */
[----:B------:R-:W-:Y:S05]  /*10fc0*/  BPT.TRAP 0x1 ;  /* 0x000000040000795c */ /* 0x000fea0000300000 */
.L_x_330:
[----:B------:R-:W-:Y:S01]  /*10fd0*/  ULEA UR17, UR22, UR8, 0x3 ;  /* 0x0000000816117291 */ /* 0x000fe2000f8e18ff */
[----:B-1----:R-:W-:Y:S01]  /*10fe0*/  IMAD.U32 R3, RZ, RZ, UR15 ;  /* 0x0000000fff037e24 */ /* 0x002fe2000f8e00ff */
[----:B--2---:R-:W-:-:S04]  /*10ff0*/  @!P0 MOV R2, 0x800 ;  /* 0x0000080000028802 */ /* 0x004fc80000000f00 */
[----:B------:R-:W-:-:S04]  /*11000*/  SHF.L.U32 R3, R3, 0x1f, RZ ;  /* 0x0000001f03037819 */ /* 0x000fc800000006ff */
[----:B------:R-:W1:Y:S02]  /*11010*/  SYNCS.PHASECHK.TRANS64.TRYWAIT P1, [UR17+0x5838], R3 ;  /* 0x00583803ff0075a7 */ /* 0x000e640008021111 */
[----:B-1----:R-:W-:Y:S05]  /*11020*/  @!P1 BRA `(.L_x_331) ;  /* 0x00000028002c9947 */ /* 0x002fea0003800000 */
.L_x_453:
[----:B------:R2:W-:Y:S01]  /*11030*/  @!P0 SYNCS.ARRIVE.TRANS64 RZ, [UR17+0x5820], R2 ;  /* 0x00582002ffff89a7 */ /* 0x0005e20008000011 */
[----:B------:R-:W-:Y:S05]  /*11040*/  BRA.U !UP1, `(.L_x_332) ;  /* 0x0000000109047547 */ /* 0x000fea000b800000 */
[----:B------:R-:W-:Y:S05]  /*11050*/  BPT.TRAP 0x1 ;  /* 0x000000040000795c */ /* 0x000fea0000300000 */
.L_x_332:
[----:B------:R-:W-:Y:S04]  /*11060*/  BSSY.RECONVERGENT B0, `(.L_x_333) ;  /* 0x0000003000007945 */ /* 0x000fe80003800200 */
[----:B------:R-:W-:Y:S05]  /*11070*/  @P2 BRA `(.L_x_334) ;  /* 0x0000000000042947 */ /* 0x000fea0003800000 */
[----:B------:R-:W-:Y:S05]  /*11080*/  BPT.TRAP 0x1 ;  /* 0x000000040000795c */ /* 0x000fea0000300000 */
.L_x_334:
[----:B------:R-:W-:Y:S05]  /*11090*/  BSYNC.RECONVERGENT B0 ;  /* 0x0000000000007941 */ /* 0x000fea0003800200 */
.L_x_333:
        /* <DEDUP_REMOVED lines=19> */
.L_x_335:
[----:B------:R-:W-:Y:S01]  /*111d0*/  ULEA UR17, UR22, UR8, 0x3 ;  /* 0x0000000816117291 */ /* 0x000fe2000f8e18ff */
[----:B-1----:R-:W-:Y:S01]  /*111e0*/  IMAD.U32 R3, RZ, RZ, UR15 ;  /* 0x0000000fff037e24 */ /* 0x002fe2000f8e00ff */
[----:B--2---:R-:W-:-:S04]  /*111f0*/  @!P0 MOV R2, 0x800 ;  /* 0x0000080000028802 */ /* 0x004fc80000000f00 */
[----:B------:R-:W-:-:S04]  /*11200*/  SHF.L.U32 R3, R3, 0x1f, RZ ;  /* 0x0000001f03037819 */ /* 0x000fc800000006ff */
[----:B------:R-:W1:Y:S02]  /*11210*/  SYNCS.PHASECHK.TRANS64.TRYWAIT P1, [UR17+0x5838], R3 ;  /* 0x00583803ff0075a7 */ /* 0x000e640008021111 */
[----:B-1----:R-:W-:Y:S05]  /*11220*/  @!P1 BRA `(.L_x_336) ;  /* 0x0000002400c49947 */ /* 0x002fea0003800000 */
.L_x_455:
[----:B------:R2:W-:Y:S01]  /*11230*/  @!P0 SYNCS.ARRIVE.TRANS64 RZ, [UR17+0x5820], R2 ;  /* 0x00582002ffff89a7 */ /* 0x0005e20008000011 */
[----:B------:R-:W-:Y:S05]  /*11240*/  BRA.U !UP1, `(.L_x_337) ;  /* 0x0000000109047547 */ /* 0x000fea000b800000 */
[----:B------:R-:W-:Y:S05]  /*11250*/  BPT.TRAP 0x1 ;  /* 0x000000040000795c */ /* 0x000fea0000300000 */
.L_x_337:
[----:B------:R-:W-:Y:S04]  /*11260*/  BSSY.RECONVERGENT B0, `(.L_x_338) ;  /* 0x0000003000007945 */ /* 0x000fe80003800200 */
[----:B------:R-:W-:Y:S05]  /*11270*/  @P2 BRA `(.L_x_339) ;  /* 0x0000000000042947 */ /* 0x000fea0003800000 */
[----:B------:R-:W-:Y:S05]  /*11280*/  BPT.TRAP 0x1 ;  /* 0x000000040000795c */ /* 0x000fea0000300000 */
.L_x_339:
[----:B------:R-:W-:Y:S05]  /*11290*/  BSYNC.RECONVERGENT B0 ;  /* 0x0000000000007941 */ /* 0x000fea0003800200 */
.L_x_338:
        /* <DEDUP_REMOVED lines=16> */
[----:B------:R-:W-:Y:S02]  /*113a0*/  UISETP.NE.AND UP2, UPT, UR6, 0x1, UPT ;  /* 0x000000010600788c */ /* 0x000fe4000bf45270 */
[----:B------:R-:W-:-:S07]  /*113b0*/  ULOP3.LUT UR15, UR15, UR7, URZ, 0x3c, !UPT ;  /* 0x000000070f0f7292 */ /* 0x000fce000f8e3cff */
[----:B---3--:R-:W-:Y:S05]  /*113c0*/  BRA.U !UP2, `(.L_x_263) ;  /* 0x000000090a0c7547 */ /* 0x008fea000b800000 */
[----:B------:R-:W-:Y:S05]  /*113d0*/  BRA.U !UP0, `(.L_x_340) ;  /* 0x0000000108047547 */ /* 0x000fea000b800000 */
[----:B------:R-:W-:Y:S05]  /*113e0*/  BPT.TRAP 0x1 ;  /* 0x000000040000795c */ /* 0x000fea0000300000 */
.L_x_340:
[----:B------:R-:W-:Y:S01]  /*113f0*/  ULEA UR17, UR22, UR8, 0x3 ;  /* 0x0000000816117291 */ /* 0x000fe2000f8e18ff */
[----:B-1----:R-:W-:Y:S01]  /*11400*/  IMAD.U32 R3, RZ, RZ, UR15 ;  /* 0x0000000fff037e24 */ /* 0x002fe2000f8e00ff */
[----:B--2---:R-:W-:-:S04]  /*11410*/  @!P0 MOV R2, 0x800 ;  /* 0x0000080000028802 */ /* 0x004fc80000000f00 */
[----:B------:R-:W-:-:S04]  /*11420*/  SHF.L.U32 R3, R3, 0x1f, RZ ;  /* 0x0000001f03037819 */ /* 0x000fc800000006ff */
[----:B------:R-:W1:Y:S02]  /*11430*/  SYNCS.PHASECHK.TRANS64.TRYWAIT P1, [UR17+0x5838], R3 ;  /* 0x00583803ff0075a7 */ /* 0x000e640008021111 */
[----:B-1----:R-:W-:Y:S05]  /*11440*/  @!P1 BRA `(.L_x_341) ;  /* 0x0000002400549947 */ /* 0x002fea0003800000 */
.L_x_457:
[----:B------:R2:W-:Y:S01]  /*11450*/  @!P0 SYNCS.ARRIVE.TRANS64 RZ, [UR17+0x5820], R2 ;  /* 0x00582002ffff89a7 */ /* 0x0005e20008000011 */
[----:B------:R-:W-:Y:S05]  /*11460*/  BRA.U !UP1, `(.L_x_342) ;  /* 0x0000000109047547 */ /* 0x000fea000b800000 */
[----:B------:R-:W-:Y:S05]  /*11470*/  BPT.TRAP 0x1 ;  /* 0x000000040000795c */ /* 0x000fea0000300000 */
.L_x_342:
[----:B------:R-:W-:Y:S04]  /*11480*/  BSSY.RECONVERGENT B0, `(.L_x_343) ;  /* 0x0000003000007945 */ /* 0x000fe80003800200 */
[----:B------:R-:W-:Y:S05]  /*11490*/  @P2 BRA `(.L_x_344) ;  /* 0x0000000000042947 */ /* 0x000fea0003800000 */
[----:B------:R-:W-:Y:S05]  /*114a0*/  BPT.TRAP 0x1 ;  /* 0x000000040000795c */ /* 0x000fea0000300000 */
.L_x_344:
[----:B------:R-:W-:Y:S05]  /*114b0*/  BSYNC.RECONVERGENT B0 ;  /* 0x0000000000007941 */ /* 0x000fea0003800200 */
.L_x_343:
        /* <DEDUP_REMOVED lines=19> */
.L_x_345:
[----:B------:R-:W-:Y:S01]  /*115f0*/  ULEA UR17, UR22, UR8, 0x3 ;  /* 0x0000000816117291 */ /* 0x000fe2000f8e18ff */
[----:B-1----:R-:W-:Y:S01]  /*11600*/  IMAD.U32 R3, RZ, RZ, UR15 ;  /* 0x0000000fff037e24 */ /* 0x002fe2000f8e00ff */
[----:B--2---:R-:W-:-:S04]  /*11610*/  @!P0 MOV R2, 0x800 ;  /* 0x0000080000028802 */ /* 0x004fc80000000f00 */
[----:B------:R-:W-:-:S04]  /*11620*/  SHF.L.U32 R3, R3, 0x1f, RZ ;  /* 0x0000001f03037819 */ /* 0x000fc800000006ff */
[----:B------:R-:W1:Y:S02]  /*11630*/  SYNCS.PHASECHK.TRANS64.TRYWAIT P1, [UR17+0x5838], R3 ;  /* 0x00583803ff0075a7 */ /* 0x000e640008021111 */
[----:B-1----:R-:W-:Y:S05]  /*11640*/  @!P1 BRA `(.L_x_346) ;  /* 0x0000002000ec9947 */ /* 0x002fea0003800000 */
.L_x_459:
[----:B------:R2:W-:Y:S01]  /*11650*/  @!P0 SYNCS.ARRIVE.TRANS64 RZ, [UR17+0x5820], R2 ;  /* 0x00582002ffff89a7 */ /* 0x0005e20008000011 */
[----:B------:R-:W-:Y:S05]  /*11660*/  BRA.U !UP1, `(.L_x_347) ;  /* 0x0000000109047547 */ /* 0x000fea000b800000 */
[----:B------:R-:W-:Y:S05]  /*11670*/  BPT.TRAP 0x1 ;  /* 0x000000040000795c */ /* 0x000fea0000300000 */
.L_x_347:
[----:B------:R-:W-:Y:S04]  /*11680*/  BSSY.RECONVERGENT B0, `(.L_x_348) ;  /* 0x0000003000007945 */ /* 0x000fe80003800200 */
[----:B------:R-:W-:Y:S05]  /*11690*/  @P2 BRA `(.L_x_349) ;  /* 0x0000000000042947 */ /* 0x000fea0003800000 */
[----:B------:R-:W-:Y:S05]  /*116a0*/  BPT.TRAP 0x1 ;  /* 0x000000040000795c */ /* 0x000fea0000300000 */
.L_x_349:
[----:B------:R-:W-:Y:S05]  /*116b0*/  BSYNC.RECONVERGENT B0 ;  /* 0x0000000000007941 */ /* 0x000fea0003800200 */
.L_x_348:
        /* <DEDUP_REMOVED lines=19> */
[----:B------:R-:W-:Y:S01]  /*117f0*/  UIADD3 UR10, UPT, UPT, UR10, 0x2, URZ ;  /* 0x000000020a0a7890 */ /* 0x000fe2000fffe0ff */
[----:B------:R-:W-:Y:S11]  /*11800*/  BRA.U !UP0, `(.L_x_350) ;  /* 0x0000000108047547 */ /* 0x000ff6000b800000 */
[----:B------:R-:W-:Y:S05]  /*11810*/  BPT.TRAP 0x1 ;  /* 0x000000040000795c */ /* 0x000fea0000300000 */
.L_x_350:
[----:B------:R-:W-:Y:S01]  /*11820*/  ULEA UR17, UR22, UR8, 0x3 ;  /* 0x0000000816117291 */ /* 0x000fe2000f8e18ff */
[----:B-1----:R-:W-:Y:S01]  /*11830*/  IMAD.U32 R3, RZ, RZ, UR15 ;  /* 0x0000000fff037e24 */ /* 0x002fe2000f8e00ff */
[----:B--2---:R-:W-:-:S04]  /*11840*/  @!P0 MOV R2, 0x800 ;  /* 0x0000080000028802 */ /* 0x004fc80000000f00 */
[----:B------:R-:W-:-:S04]  /*11850*/  SHF.L.U32 R3, R3, 0x1f, RZ ;  /* 0x0000001f03037819 */ /* 0x000fc800000006ff */
[----:B------:R-:W1:Y:S02]  /*11860*/  SYNCS.PHASECHK.TRANS64.TRYWAIT P1, [UR17+0x5838], R3 ;  /* 0x00583803ff0075a7 */ /* 0x000e640008021111 */
[----:B-1----:R-:W-:Y:S05]  /*11870*/  @!P1 BRA `(.L_x_351) ;  /* 0x0000002000789947 */ /* 0x002fea0003800000 */
.L_x_461:
[----:B------:R2:W-:Y:S01]  /*11880*/  @!P0 SYNCS.ARRIVE.TRANS64 RZ, [UR17+0x5820], R2 ;  /* 0x00582002ffff89a7 */ /* 0x0005e20008000011 */
[----:B------:R-:W-:Y:S05]  /*11890*/  BRA.U !UP1, `(.L_x_352) ;  /* 0x0000000109047547 */ /* 0x000fea000b800000 */
[----:B------:R-:W-:Y:S05]  /*118a0*/  BPT.TRAP 0x1 ;  /* 0x000000040000795c */ /* 0x000fea0000300000 */
.L_x_352:
[----:B------:R-:W-:Y:S04]  /*118b0*/  BSSY.RECONVERGENT B0, `(.L_x_353) ;  /* 0x0000003000007945 */ /* 0x000fe80003800200 */
[----:B------:R-:W-:Y:S05]  /*118c0*/  @P2 BRA `(.L_x_354) ;  /* 0x0000000000042947 */ /* 0x000fea0003800000 */
[----:B------:R-:W-:Y:S05]  /*118d0*/  BPT.TRAP 0x1 ;  /* 0x000000040000795c */ /* 0x000fea0000300000 */
.L_x_354:
[----:B------:R-:W-:Y:S05]  /*118e0*/  BSYNC.RECONVERGENT B0 ;  /* 0x0000000000007941 */ /* 0x000fea0003800200 */
.L_x_353:
        /* <DEDUP_REMOVED lines=19> */
.L_x_355:
[----:B------:R-:W-:Y:S01]  /*11a20*/  ULEA UR9, UR22, UR8, 0x3 ;  /* 0x0000000816097291 */ /* 0x000fe2000f8e18ff */
[----:B-1----:R-:W-:Y:S01]  /*11a30*/  IMAD.U32 R3, RZ, RZ, UR15 ;  /* 0x0000000fff037e24 */ /* 0x002fe2000f8e00ff */
[----:B--2---:R-:W-:-:S04]  /*11a40*/  @!P0 MOV R2, 0x800 ;  /* 0x0000080000028802 */ /* 0x004fc80000000f00 */
[----:B------:R-:W-:-:S04]  /*11a50*/  SHF.L.U32 R3, R3, 0x1f, RZ ;  /* 0x0000001f03037819 */ /* 0x000fc800000006ff */
[----:B------:R-:W1:Y:S02]  /*11a60*/  SYNCS.PHASECHK.TRANS64.TRYWAIT P1, [UR9+0x5838], R3 ;  /* 0x00583803ff0075a7 */ /* 0x000e640008021109 */
[----:B-1----:R-:W-:Y:S05]  /*11a70*/  @!P1 BRA `(.L_x_356) ;  /* 0x0000002000109947 */ /* 0x002fea0003800000 */
.L_x_463:
[----:B------:R2:W-:Y:S01]  /*11a80*/  @!P0 SYNCS.ARRIVE.TRANS64 RZ, [UR9+0x5820], R2 ;  /* 0x00582002ffff89a7 */ /* 0x0005e20008000009 */
[----:B------:R-:W-:Y:S05]  /*11a90*/  BRA.U !UP1, `(.L_x_357) ;  /* 0x0000000109047547 */ /* 0x000fea000b800000 */
[----:B------:R-:W-:Y:S05]  /*11aa0*/  BPT.TRAP 0x1 ;  /* 0x000000040000795c */ /* 0x000fea0000300000 */
.L_x_357:
[----:B------:R-:W-:Y:S04]  /*11ab0*/  BSSY.RECONVERGENT B0, `(.L_x_358) ;  /* 0x0000003000007945 */ /* 0x000fe80003800200 */
[----:B------:R-:W-:Y:S05]  /*11ac0*/  @P2 BRA `(.L_x_359) ;  /* 0x0000000000042947 */ /* 0x000fea0003800000 */
[----:B------:R-:W-:Y:S05]  /*11ad0*/  BPT.TRAP 0x1 ;  /* 0x000000040000795c */ /* 0x000fea0000300000 */
.L_x_359:
[----:B------:R-:W-:Y:S05]  /*11ae0*/  BSYNC.RECONVERGENT B0 ;  /* 0x0000000000007941 */ /* 0x000fea0003800200 */
.L_x_358:
[----:B------:R-:W-:Y:S02]  /*11af0*/  ULEA UR8, UR22, UR8, 0xb ;  /* 0x0000000816087291 */ /* 0x000fe4000f8e58ff */
[----:B------:R-:W-:Y:S02]  /*11b00*/  UIADD3 UR6, UP2, UPT, UR4, 0x280, URZ ;  /* 0x0000028004067890 */ /* 0x000fe4000ff5e0ff */
[----:B------:R-:W-:Y:S02]  /*11b10*/  USHF.L.U32 UR11, UR10, 0x6, URZ ;  /* 0x000000060a0b7899 */ /* 0x000fe400080006ff */
[----:B------:R-:W-:Y:S02]  /*11b20*/  UIADD3 UR9, UPT, UPT, UR9, 0x5820, URZ ;  /* 0x0000582009097890 */ /* 0x000fe4000fffe0ff */
[----:B------:R-:W-:Y:S02]  /*11b30*/  UIADD3 UR8, UPT, UPT, UR8, 0x2000, URZ ;  /* 0x0000200008087890 */ /* 0x000fe4000fffe0ff */
[----:B------:R-:W-:Y:S01]  /*11b40*/  UIADD3.X UR7, UPT, UPT, URZ, UR5, URZ, UP2, !UPT ;  /* 0x00000005ff077290 */ /* 0x000fe200097fe4ff */
[----:B------:R-:W-:Y:S01]  /*11b50*/  UMOV UR12, UR13 ;  /* 0x0000000d000c7c82 */ /* 0x000fe20008000000 */
[----:B------:R-:W-:Y:S01]  /*11b60*/  UMOV UR16, 0x0 ;  /* 0x0000000000107882 */ /* 0x000fe20000000000 */
[----:B------:R-:W-:Y:S01]  /*11b70*/  UMOV UR17, 0x10000000 ;  /* 0x1000000000117882 */ /* 0x000fe20000000000 */
[----:B------:R-:W-:Y:S01]  /*11b80*/  UMOV UR13, UR14 ;  /* 0x0000000e000d7c82 */ /* 0x000fe20008000000 */
[----:B------:R-:W-:Y:S01]  /*11b90*/  UMOV UR10, URZ ;  /* 0x000000ff000a7c82 */ /* 0x000fe20008000000 */
[----:B------:R-:W-:-:S03]  /*11ba0*/  UIADD3 UR22, UPT, UPT, UR22, 0x1, URZ ;  /* 0x0000000116167890 */ /* 0x000fc6000fffe0ff */
[----:B------:R3:W-:Y:S01]  /*11bb0*/  UTMALDG.4D [UR8], [UR6], desc[UR16] ;  /* 0x00001008060075b4 */ /* 0x0007e20008019000 */
[----:B------:R-:W-:-:S04]  /*11bc0*/  UISETP.NE.AND UP2, UPT, UR22, 0x3, UPT ;  /* 0x000000031600788c */ /* 0x000fc8000bf45270 */
[----:B------:R-:W-:Y:S02]  /*11bd0*/  USEL UR14, URZ, 0x1, UP2 ;  /* 0x00000001ff0e7887 */ /* 0x000fe40009000000 */
[----:B------:R-:W-:Y:S02]  /*11be0*/  USEL UR22, UR22, URZ, UP2 ;  /* 0x000000ff16167287 */ /* 0x000fe40009000000 */
[----:B---3--:R-:W-:-:S12]  /*11bf0*/  ULOP3.LUT UR15, UR15, UR14, URZ, 0x3c, !UPT ;  /* 0x0000000e0f0f7292 */ /* 0x008fd8000f8e3cff */
.L_x_263:
[----:B------:R-:W3:Y:S01]  /*11c00*/  LDCU UR7, c[0x0][0x370] ;  /* 0x00006e00ff0777ac */ /* 0x000ee20008000800 */
[----:B------:R-:W4:Y:S01]  /*11c10*/  LDCU UR6, c[0x0][0x900] ;  /* 0x00012000ff0677ac */ /* 0x000f220008000800 */
[----:B---3--:R-:W-:-:S04]  /*11c20*/  UIADD3 UR36, UPT, UPT, UR7, UR36, URZ ;  /* 0x0000002407247290 */ /* 0x008fc8000fffe0ff */
[----:B----4-:R-:W-:-:S09]  /*11c30*/  UISETP.GE.AND UP2, UPT, UR36, UR6, UPT ;  /* 0x000000062400728c */ /* 0x010fd2000bf46270 */
[----:B------:R-:W-:Y:S05]  /*11c40*/  BRA.U !UP2, `(.L_x_360) ;  /* 0xffffffd50a747547 */ /* 0x000fea000b83ffff */
[----:B-1----:R-:W-:Y:S05]  /*11c50*/  EXIT ;  /* 0x000000000000794d */ /* 0x002fea0003800000 */
.L_x_482:
[----:B------:R-:W-:-:S08]  /*11c60*/  NOP ;  /* 0x0000000000007918 */ /* 0x000fd00000000000 */
[----:B------:R-:W1:-:S00]  /*11c70*/  USETMAXREG.DEALLOC.CTAPOOL 0x20 ;  /* 0x00000020000079c8 */ /* 0x000e4000080e0500 */
[----:B-1----:R-:W1:Y:S02]  /*11c80*/  LDC R0, c[0x0][0x900] ;  /* 0x00024000ff007b82 */ /* 0x002e640000000800 */
[----:B-1----:R-:W-:-:S13]  /*11c90*/  ISETP.LE.AND P0, PT, R0, UR36, PT ;  /* 0x0000002400007c0c */ /* 0x002fda000bf03270 */
[----:B------:R-:W-:Y:S05]  /*11ca0*/  @P0 EXIT ;  /* 0x000000000000094d */ /* 0x000fea0003800000 */
[----:B------:R-:W-:Y:S01]  /*11cb0*/  HFMA2 R4, -RZ, RZ, 0, 0 ;  /* 0x00000000ff047431 */ /* 0x000fe200000001ff */
[----:B------:R-:W-:Y:S01]  /*11cc0*/  PRMT R0, RZ, 0x7610, R0 ;  /* 0x00007610ff007816 */ /* 0x000fe20000000000 */
[----:B------:R-:W1:Y:S01]  /*11cd0*/  LDCU.64 UR26, c[0x0][0x348] ;  /* 0x00006900ff1a77ac */ /* 0x000e620008000a00 */
[----:B------:R-:W2:Y:S01]  /*11ce0*/  LDCU UR24, c[0x0][0x370] ;  /* 0x00006e00ff1877ac */ /* 0x000ea20008000800 */
[----:B------:R-:W3:Y:S01]  /*11cf0*/  LDCU UR16, c[0x0][0x900] ;  /* 0x00012000ff1077ac */ /* 0x000ee20008000800 */
[----:B------:R-:W4:Y:S01]  /*11d00*/  LDCU UR22, c[0x0][0x904] ;  /* 0x00012080ff1677ac */ /* 0x000f220008000800 */
[----:B------:R-:W5:Y:S01]  /*11d10*/  LDCU UR21, c[0x0][0x380] ;  /* 0x00007000ff1577ac */ /* 0x000f620008000800 */
[----:B------:R-:W1:Y:S01]  /*11d20*/  LDCU UR19, c[0x0][0x38c] ;  /* 0x00007180ff1377ac */ /* 0x000e620008000800 */
[----:B------:R-:W1:Y:S01]  /*11d30*/  LDCU UR23, c[0x0][0x91c] ;  /* 0x00012380ff1777ac */ /* 0x000e620008000800 */
[----:B------:R-:W1:Y:S01]  /*11d40*/  LDCU UR20, c[0x0][0x918] ;  /* 0x00012300ff1477ac */ /* 0x000e620008000800 */
[----:B------:R-:W1:Y:S01]  /*11d50*/  LDCU.64 UR14, c[0x0][0x908] ;  /* 0x00012100ff0e77ac */ /* 0x000e620008000a00 */
[----:B------:R-:W1:Y:S01]  /*11d60*/  LDCU.64 UR6, c[0x0][0x920] ;  /* 0x00012400ff0677ac */ /* 0x000e620008000a00 */
[----:B------:R-:W1:Y:S02]  /*11d70*/  LDCU.64 UR4, c[0x0][0x910] ;  /* 0x00012200ff0477ac */ /* 0x000e640008000a00 */
.L_x_368:
[----:B-1----:R-:W-:Y:S02]  /*11d80*/  UIMAD.WIDE.U32 UR8, UR36, UR14, URZ ;  /* 0x0000000e240872a5 */ /* 0x002fe4000f8e00ff */
[----:B----4-:R-:W-:Y:S02]  /*11d90*/  UISETP.NE.AND UP0, UPT, UR22, 0x1, UPT ;  /* 0x000000011600788c */ /* 0x010fe4000bf05270 */
[----:B------:R-:W-:-:S04]  /*11da0*/  USHF.R.U32.HI UR8, URZ, UR15, UR9 ;  /* 0x0000000fff087299 */ /* 0x000fc80008011609 */
[----:B------:R-:W-:Y:S02]  /*11db0*/  USEL UR8, UR36, UR8, !UP0 ;  /* 0x0000000824087287 */ /* 0x000fe4000c000000 */
[----:B------:R-:W-:Y:S02]  /*11dc0*/  UISETP.NE.AND UP0, UPT, UR23, 0x1, UPT ;  /* 0x000000011700788c */ /* 0x000fe4000bf05270 */
[----:B------:R-:W-:Y:S02]  /*11dd0*/  UIMAD.WIDE.U32 UR10, UR8, UR6, URZ ;  /* 0x00000006080a72a5 */ /* 0x000fe4000f8e00ff */
[----:B------:R-:W-:Y:S02]  /*11de0*/  UIADD3 UR10, UPT, UPT, -UR8, URZ, URZ ;  /* 0x000000ff080a7290 */ /* 0x000fe4000fffe1ff */
[----:B------:R-:W-:Y:S02]  /*11df0*/  USHF.R.U32.HI UR11, URZ, UR7, UR11 ;  /* 0x00000007ff0b7299 */ /* 0x000fe4000801160b */
[----:B------:R-:W-:-:S02]  /*11e00*/  UIMAD UR10, UR22, UR10, UR36 ;  /* 0x0000000a160a72a4 */ /* 0x000fc4000f8e0224 */
[----:B------:R-:W-:Y:S02]  /*11e10*/  USEL UR11, UR8, UR11, !UP0 ;  /* 0x0000000b080b7287 */ /* 0x000fe4000c000000 */
[----:B------:R-:W-:Y:S02]  /*11e20*/  USHF.L.U32 UR10, UR10, 0x8, URZ ;  /* 0x000000080a0a7899 */ /* 0x000fe400080006ff */
[----:B------:R-:W-:Y:S02]  /*11e30*/  UIADD3 UR13, UPT, UPT, -UR11, URZ, URZ ;  /* 0x000000ff0b0d7290 */ /* 0x000fe4000fffe1ff */
[----:B-----5:R-:W-:Y:S02]  /*11e40*/  UISETP.GE.AND UP0, UPT, UR10, UR21, UPT ;  /* 0x000000150a00728c */ /* 0x020fe4000bf06270 */
[----:B------:R-:W-:-:S07]  /*11e50*/  UIMAD UR13, UR23, UR13, UR8 ;  /* 0x0000000d170d72a4 */ /* 0x000fce000f8e0208 */
[----:B------:R-:W-:Y:S05]  /*11e60*/  BRA.U UP0, `(.L_x_361) ;  /* 0x0000000500287547 */ /* 0x000fea000b800000 */
[----:B------:R-:W-:Y:S01]  /*11e70*/  IMAD.U32 R3, RZ, RZ, UR19 ;  /* 0x00000013ff037e24 */ /* 0x000fe2000f8e00ff */
[----:B------:R-:W-:Y:S02]  /*11e80*/  UIMAD.WIDE.U32 UR8, UR11, UR5, URZ ;  /* 0x000000050b0872a5 */ /* 0x000fe4000f8e00ff */
[----:B------:R-:W-:Y:S02]  /*11e90*/  UISETP.NE.AND UP0, UPT, UR4, 0x1, UPT ;  /* 0x000000010400788c */ /* 0x000fe4000bf05270 */
[----:B------:R-:W-:Y:S01]  /*11ea0*/  IABS R3, R3 ;  /* 0x0000000300037213 */ /* 0x000fe20000000000 */
[----:B------:R-:W-:-:S03]  /*11eb0*/  USHF.R.U32.HI UR8, URZ, UR20, UR9 ;  /* 0x00000014ff087299 */ /* 0x000fc60008011609 */
[----:B------:R-:W1:Y:S01]  /*11ec0*/  I2F.RP R0, R3 ;  /* 0x0000000300007306 */ /* 0x000e620000209400 */
[----:B------:R-:W-:Y:S02]  /*11ed0*/  USEL UR8, UR11, UR8, !UP0 ;  /* 0x000000080b087287 */ /* 0x000fe4000c000000 */
[----:B------:R-:W-:Y:S02]  /*11ee0*/  UISETP.NE.AND UP0, UPT, UR19, URZ, UPT ;  /* 0x000000ff1300728c */ /* 0x000fe4000bf05270 */
[----:B------:R-:W-:-:S04]  /*11ef0*/  UIADD3 UR8, UPT, UPT, -UR8, URZ, URZ ;  /* 0x000000ff08087290 */ /* 0x000fc8000fffe1ff */
[----:B------:R-:W-:-:S04]  /*11f00*/  UIMAD UR11, UR4, UR8, UR11 ;  /* 0x00000008040b72a4 */ /* 0x000fc8000f8e020b */
[----:B------:R-:W-:Y:S01]  /*11f10*/  ULOP3.LUT UR8, UR11, UR19, URZ, 0x3c, !UPT ;  /* 0x000000130b087292 */ /* 0x000fe2000f8e3cff */
[----:B-1----:R-:W1:Y:S03]  /*11f20*/  MUFU.RCP R6, R0 ;  /* 0x0000000000067308 */ /* 0x002e660000001000 */
[----:B------:R-:W-:Y:S01]  /*11f30*/  UISETP.GE.AND UP1, UPT, UR8, URZ, UPT ;  /* 0x000000ff0800728c */ /* 0x000fe2000bf26270 */
[----:B-1----:R-:W-:Y:S02]  /*11f40*/  IADD3 R6, PT, PT, R6, 0xffffffe, RZ ;  /* 0x0ffffffe06067810 */ /* 0x002fe40007ffe0ff */
[----:B------:R-:W-:Y:S02]  /*11f50*/  MOV R0, UR11 ;  /* 0x0000000b00007c02 */ /* 0x000fe40008000f00 */
[----:B------:R-:W1:Y:S02]  /*11f60*/  F2I.FTZ.U32.TRUNC.NTZ R7, R6 ;  /* 0x0000000600077305 */ /* 0x000e64000021f000 */
[----:B------:R-:W-:Y:S01]  /*11f70*/  IABS R0, R0 ;  /* 0x0000000000007213 */ /* 0x000fe20000000000 */
[----:B-1----:R-:W-:-:S02]  /*11f80*/  IMAD.MOV R2, RZ, RZ, -R7 ;  /* 0x000000ffff027224 */ /* 0x002fc400078e0a07 */
[----:B------:R-:W-:Y:S02]  /*11f90*/  IMAD.MOV.U32 R6, RZ, RZ, RZ ;  /* 0x000000ffff067224 */ /* 0x000fe400078e00ff */
[----:B------:R-:W-:-:S04]  /*11fa0*/  IMAD R2, R2, R3, RZ ;  /* 0x0000000302027224 */ /* 0x000fc800078e02ff */
[----:B------:R-:W-:-:S06]  /*11fb0*/  IMAD.HI.U32 R2, R7, R2, R6 ;  /* 0x0000000207027227 */ /* 0x000fcc00078e0006 */
[----:B------:R-:W-:-:S05]  /*11fc0*/  IMAD.HI.U32 R5, R2, R0, RZ ;  /* 0x0000000002057227 */ /* 0x000fca00078e00ff */
[----:B------:R-:W-:-:S05]  /*11fd0*/  IADD3 R2, PT, PT, -R5, RZ, RZ ;  /* 0x000000ff05027210 */ /* 0x000fca0007ffe1ff */
[----:B------:R-:W-:-:S05]  /*11fe0*/  IMAD R0, R3, R2, R0 ;  /* 0x0000000203007224 */ /* 0x000fca00078e0200 */
[----:B------:R-:W-:-:S13]  /*11ff0*/  ISETP.GT.U32.AND P0, PT, R3, R0, PT ;  /* 0x000000000300720c */ /* 0x000fda0003f04070 */
[----:B------:R-:W-:Y:S01]  /*12000*/  @!P0 IMAD.IADD R0, R0, 0x1, -R3 ;  /* 0x0000000100008824 */ /* 0x000fe200078e0a03 */
[----:B------:R-:W-:Y:S02]  /*12010*/  @!P0 IADD3 R5, PT, PT, R5, 0x1, RZ ;  /* 0x0000000105058810 */ /* 0x000fe40007ffe0ff */
[----:B------:R-:W-:Y:S02]  /*12020*/  ELECT P0, URZ, PT ;  /* 0x0000000000ff782f */ /* 0x000fe40003800000 */
[----:B------:R-:W-:-:S13]  /*12030*/  ISETP.GE.U32.AND P1, PT, R0, R3, PT ;  /* 0x000000030000720c */ /* 0x000fda0003f26070 */
[----:B------:R-:W-:-:S05]  /*12040*/  @P1 VIADD R5, R5, 0x1 ;  /* 0x0000000105051836 */ /* 0x000fca0000000000 */
[----:B------:R-:W-:-:S13]  /*12050*/  R2UR UR12, R5 ;  /* 0x00000000050c72ca */ /* 0x000fda00000e0000 */
[----:B------:R-:W-:Y:S02]  /*12060*/  @!UP1 UIADD3 UR12, UPT, UPT, -UR12, URZ, URZ ;  /* 0x000000ff0c0c9290 */ /* 0x000fe4000fffe1ff */
[----:B------:R-:W-:-:S04]  /*12070*/  @!UP0 ULOP3.LUT UR12, URZ, UR19, URZ, 0x33, !UPT ;  /* 0x00000013ff0c8292 */ /* 0x000fc8000f8e33ff */
[----:B------:R-:W-:-:S04]  /*12080*/  UIADD3 UR8, UPT, UPT, -UR12, URZ, URZ ;  /* 0x000000ff0c087290 */ /* 0x000fc8000fffe1ff */
[----:B------:R-:W-:Y:S01]  /*12090*/  UIMAD UR11, UR19, UR8, UR11 ;  /* 0x00000008130b72a4 */ /* 0x000fe2000f8e020b */
[----:B------:R-:W-:Y:S11]  /*120a0*/  BRA.U UP6, `(.L_x_362) ;  /* 0x0000000106047547 */ /* 0x000ff6000b800000 */
[----:B--23--:R-:W-:Y:S05]  /*120b0*/  BPT.TRAP 0x1 ;  /* 0x000000040000795c */ /* 0x00cfea0000300000 */
.L_x_362:
[----:B------:R-:W1:Y:S01]  /*120c0*/  S2UR UR18, SR_CgaCtaId ;  /* 0x00000000001279c3 */ /* 0x000e620000008800 */
[----:B------:R-:W-:Y:S01]  /*120d0*/  UMOV UR17, 0x400 ;  /* 0x0000040000117882 */ /* 0x000fe20000000000 */
[----:B------:R-:W-:Y:S01]  /*120e0*/  SHF.L.U32 R3, R4, 0x1f, RZ ;  /* 0x0000001f04037819 */ /* 0x000fe200000006ff */
[----:B-1----:R-:W-:-:S09]  /*120f0*/  ULEA UR17, UR18, UR17, 0x18 ;  /* 0x0000001112117291 */ /* 0x002fd2000f8ec0ff */
[----:B------:R-:W1:Y:S02]  /*12100*/  SYNCS.PHASECHK.TRANS64.TRYWAIT P0, [UR17+0x58b0], R3 ;  /* 0x0058b003ff0075a7 */ /* 0x000e640008001111 */
[----:B-1----:R-:W-:Y:S05]  /*12110*/  @!P0 BRA `(.L_x_363) ;  /* 0x0000001800808947 */ /* 0x002fea0003800000 */
.L_x_465:
[----:B------:R-:W-:Y:S02]  /*12120*/  UIADD3 UR28, UP0, UPT, UR26, 0x400, URZ ;  /* 0x000004001a1c7890 */ /* 0x000fe4000ff1e0ff */
[----:B------:R-:W-:Y:S02]  /*12130*/  UIADD3 UR8, UPT, UPT, UR17, 0x3800, URZ ;  /* 0x0000380011087890 */ /* 0x000fe4000fffe0ff */
[----:B------:R-:W-:Y:S01]  /*12140*/  UIADD3.X UR29, UPT, UPT, URZ, UR27, URZ, UP0, !UPT ;  /* 0x0000001bff1d7290 */ /* 0x000fe200087fe4ff */
[----:B------:R-:W-:-:S08]  /*12150*/  UMOV UR9, URZ ;  /* 0x000000ff00097c82 */ /* 0x000fd00008000000 */
[----:B------:R4:W-:Y:S01]  /*12160*/  UTMASTG.5D [UR8], [UR28] ;  /* 0x000000081c0073b5 */ /* 0x0009e20008020000 */
[----:B------:R0:W-:Y:S01]  /*12170*/  UTMACMDFLUSH ;  /* 0x00000000000079b7 */ /* 0x0001e20000000000 */
[----:B----4-:R-:W-:Y:S05]  /*12180*/  BRA.U UP6, `(.L_x_364) ;  /* 0x0000000106047547 */ /* 0x010fea000b800000 */
[----:B--23--:R-:W-:Y:S05]  /*12190*/  BPT.TRAP 0x1 ;  /* 0x000000040000795c */ /* 0x00cfea0000300000 */
.L_x_364:
[----:B------:R-:W4:Y:S02]  /*121a0*/  SYNCS.PHASECHK.TRANS64.TRYWAIT P0, [UR17+0x58b8], R3 ;  /* 0x0058b803ff0075a7 */ /* 0x000f240008001111 */
[----:B----4-:R-:W-:Y:S05]  /*121b0*/  @!P0 BRA `(.L_x_365) ;  /* 0x0000001800708947 */ /* 0x010fea0003800000 */
.L_x_467:
[----:B------:R-:W-:Y:S02]  /*121c0*/  UIADD3 UR28, UP0, UPT, UR26, 0x400, URZ ;  /* 0x000004001a1c7890 */ /* 0x000fe4000ff1e0ff */
[----:B------:R-:W-:Y:S02]  /*121d0*/  UIADD3 UR10, UPT, UPT, UR10, 0x80, URZ ;  /* 0x000000800a0a7890 */ /* 0x000fe4000fffe0ff */
[----:B------:R-:W-:Y:S02]  /*121e0*/  UIADD3 UR8, UPT, UPT, UR17, 0x4800, URZ ;  /* 0x0000480011087890 */ /* 0x000fe4000fffe0ff */
[----:B------:R-:W-:Y:S01]  /*121f0*/  UIADD3.X UR29, UPT, UPT, URZ, UR27, URZ, UP0, !UPT ;  /* 0x0000001bff1d7290 */ /* 0x000fe200087fe4ff */
[----:B------:R-:W-:-:S08]  /*12200*/  UMOV UR9, URZ ;  /* 0x000000ff00097c82 */ /* 0x000fd00008000000 */
[----:B------:R4:W-:Y:S01]  /*12210*/  UTMASTG.5D [UR8], [UR28] ;  /* 0x000000081c0073b5 */ /* 0x0009e20008020000 */
[----:B------:R0:W-:Y:S01]  /*12220*/  UTMACMDFLUSH ;  /* 0x00000000000079b7 */ /* 0x0001e20000000000 */
[----:B------:R-:W-:-:S04]  /*12230*/  DEPBAR.LE SB0, 0x1 ;  /* 0x000080400000791a */ /* 0x000fc80000000000 */
[----:B----4-:R-:W-:Y:S05]  /*12240*/  BRA.U UP6, `(.L_x_366) ;  /* 0x0000000106047547 */ /* 0x010fea000b800000 */
[----:B--23--:R-:W-:Y:S05]  /*12250*/  BPT.TRAP 0x1 ;  /* 0x000000040000795c */ /* 0x00cfea0000300000 */
.L_x_366:
[----:B------:R-:W-:-:S04]  /*12260*/  UIADD3 UR8, UPT, UPT, UR17, 0x58c0, URZ ;  /* 0x000058c011087890 */ /* 0x000fc8000fffe0ff */
[----:B------:R-:W-:-:S09]  /*12270*/  UPRMT UR8, UR18, 0x654, UR8 ;  /* 0x0000065412087896 */ /* 0x000fd20008000008 */
[----:B------:R-:W-:Y:S01]  /*12280*/  SYNCS.ARRIVE.TRANS64.RED.A1T0 RZ, [UR8], RZ ;  /* 0x000000ffffff79a7 */ /* 0x000fe20008100408 */
[----:B------:R-:W-:-:S04]  /*12290*/  DEPBAR.LE SB0, 0x0 ;  /* 0x000080000000791a */ /* 0x000fc80000000000 */
[----:B------:R-:W-:Y:S05]  /*122a0*/  BRA.U UP6, `(.L_x_367) ;  /* 0x0000000106047547 */ /* 0x000fea000b800000 */
[----:B--23--:R-:W-:Y:S05]  /*122b0*/  BPT.TRAP 0x1 ;  /* 0x000000040000795c */ /* 0x00cfea0000300000 */
.L_x_367:
[----:B------:R-:W-:Y:S01]  /*122c0*/  UIADD3 UR17, UPT, UPT, UR17, 0x58c8, URZ ;  /* 0x000058c811117890 */ /* 0x000fe2000fffe0ff */
[----:B-1----:R-:W-:Y:S01]  /*122d0*/  HFMA2 R0, -RZ, RZ, 0, 5.9604644775390625e-08 ;  /* 0x00000001ff007431 */ /* 0x002fe200000001ff */
[----:B------:R-:W-:Y:S02]  /*122e0*/  LOP3.LUT R4, R4, 0x1, RZ, 0x3c, !PT ;  /* 0x0000000104047812 */ /* 0x000fe400078e3cff */
[----:B------:R-:W-:-:S09]  /*122f0*/  UPRMT UR17, UR18, 0x654, UR17 ;  /* 0x0000065412117896 */ /* 0x000fd20008000011 */
[----:B------:R-:W-:Y:S03]  /*12300*/  SYNCS.ARRIVE.TRANS64.RED.A1T0 RZ, [UR17], RZ ;  /* 0x000000ffffff79a7 */ /* 0x000fe60008100411 */
.L_x_361:
[----:B--2---:R-:W-:-:S04]  /*12310*/  UIADD3 UR36, UPT, UPT, UR24, UR36, URZ ;  /* 0x0000002418247290 */ /* 0x004fc8000fffe0ff */
[----:B---3--:R-:W-:-:S09]  /*12320*/  UISETP.GE.AND UP0, UPT, UR36, UR16, UPT ;  /* 0x000000102400728c */ /* 0x008fd2000bf06270 */
[----:B------:R-:W-:Y:S05]  /*12330*/  BRA.U !UP0, `(.L_x_368) ;  /* 0xfffffff908907547 */ /* 0x000fea000b83ffff */
[----:B------:R-:W-:-:S13]  /*12340*/  LOP3.LUT P0, RZ, R0, 0xff, RZ, 0xc0, !PT ;  /* 0x000000ff00ff7812 */ /* 0x000fda000780c0ff */
[----:B------:R-:W-:Y:S05]  /*12350*/  @!P0 EXIT ;  /* 0x000000000000894d */ /* 0x000fea0003800000 */
[----:B------:R-:W1:Y:S01]  /*12360*/  S2UR UR4, SR_CgaCtaId ;  /* 0x00000000000479c3 */ /* 0x000e620000008800 */
[----:B------:R-:W-:Y:S01]  /*12370*/  UMOV UR5, 0x400 ;  /* 0x0000040000057882 */ /* 0x000fe20000000000 */
[----:B------:R-:W-:Y:S01]  /*12380*/  UMOV UR6, 0x40 ;  /* 0x0000004000067882 */ /* 0x000fe20000000000 */
[----:B------:R-:W-:Y:S02]  /*12390*/  IMAD.MOV.U32 R2, RZ, RZ, 0xffff ;  /* 0x0000ffffff027424 */ /* 0x000fe400078e00ff */
[----:B------:R-:W-:Y:S01]  /*123a0*/  IMAD.MOV.U32 R0, RZ, RZ, 0x1 ;  /* 0x00000001ff007424 */ /* 0x000fe200078e00ff */
[----:B-1----:R-:W-:Y:S02]  /*123b0*/  ULEA UR5, UR4, UR5, 0x18 ;  /* 0x0000000504057291 */ /* 0x002fe4000f8ec0ff */
[----:B------:R-:W-:-:S07]  /*123c0*/  ULEA UR6, UR4, UR6, 0x18 ;  /* 0x0000000604067291 */ /* 0x000fce000f8ec0ff */
[----:B------:R-:W1:Y:S01]  /*123d0*/  LDS R3, [UR5+0x58e0] ;  /* 0x0058e005ff037984 */ /* 0x000e620008000800 */
[----:B------:R-:W-:-:S03]  /*123e0*/  NOP ;  /* 0x0000000000007918 */ /* 0x000fc60000000000 */
[----:B------:R-:W2:Y:S01]  /*123f0*/  LDS R5, [UR6+0x14] ;  /* 0x00001406ff057984 */ /* 0x000ea20008000800 */
[----:B-1----:R-:W-:-:S04]  /*12400*/  LOP3.LUT R3, R3, 0xffff, RZ, 0xc0, !PT ;  /* 0x0000ffff03037812 */ /* 0x002fc800078ec0ff */
[----:B------:R-:W-:-:S04]  /*12410*/  SHF.R.U32.HI R3, RZ, 0x5, R3 ;  /* 0x00000005ff037819 */ /* 0x000fc80000011603 */
[-C--:B------:R-:W-:Y:S02]  /*12420*/  SHF.L.U32 R2, R2, R3.reuse, RZ ;  /* 0x0000000302027219 */ /* 0x080fe400000006ff */
[----:B------:R-:W-:Y:S02]  /*12430*/  SHF.L.U32 R0, R0, R3, RZ ;  /* 0x0000000300007219 */ /* 0x000fe400000006ff */
[----:B--2---:R-:W-:-:S04]  /*12440*/  LOP3.LUT R5, R5, R2, RZ, 0xc0, !PT ;  /* 0x0000000205057212 */ /* 0x004fc800078ec0ff */
[----:B------:R-:W-:-:S13]  /*12450*/  ISETP.NE.AND P0, PT, R5, R2, PT ;  /* 0x000000020500720c */ /* 0x000fda0003f05270 */
[----:B------:R-:W-:Y:S05]  /*12460*/  @P0 BRA `(.L_x_369) ;  /* 0x00000000005c0947 */ /* 0x000fea0003800000 */
[----:B------:R-:W1:Y:S02]  /*12470*/  LDS R3, [UR6+0x18] ;  /* 0x00001806ff037984 */ /* 0x000e640008000800 */
[----:B-1----:R-:W-:-:S04]  /*12480*/  LOP3.LUT R3, R3, R0, RZ, 0xc0, !PT ;  /* 0x0000000003037212 */ /* 0x002fc800078ec0ff */
[----:B------:R-:W-:-:S13]  /*12490*/  ISETP.NE.AND P0, PT, R3, R0, PT ;  /* 0x000000000300720c */ /* 0x000fda0003f05270 */
[----:B------:R-:W-:Y:S05]  /*124a0*/  @P0 BRA `(.L_x_370) ;  /* 0x0000000000400947 */ /* 0x000fea0003800000 */
[----:B------:R-:W-:Y:S01]  /*124b0*/  R2UR UR8, R2 ;  /* 0x00000000020872ca */ /* 0x000fe200000e0000 */
[----:B------:R-:W1:Y:S01]  /*124c0*/  S2R R3, SR_LANEID ;  /* 0x0000000000037919 */ /* 0x000e620000000000 */
[----:B------:R-:W-:Y:S01]  /*124d0*/  LOP3.LUT R4, RZ, R0, RZ, 0x33, !PT ;  /* 0x00000000ff047212 */ /* 0x000fe200078e33ff */
[----:B------:R-:W-:Y:S02]  /*124e0*/  VOTEU.ANY UR7, UPT, PT ;  /* 0x0000000000077886 */ /* 0x000fe400038e0100 */
[----:B------:R-:W-:Y:S01]  /*124f0*/  UFLO.U32 UR7, UR7 ;  /* 0x00000007000772bd */ /* 0x000fe200080e0000 */
[----:B------:R-:W2:Y:S07]  /*12500*/  REDUX UR4, R4 ;  /* 0x00000000040473c4 */ /* 0x000eae0000000000 */
[----:B------:R-:W-:-:S06]  /*12510*/  ULOP3.LUT UR8, URZ, UR8, URZ, 0x33, !UPT ;  /* 0x00000008ff087292 */ /* 0x000fcc000f8e33ff */
[----:B------:R-:W-:-:S04]  /*12520*/  IMAD.U32 R2, RZ, RZ, UR8 ;  /* 0x00000008ff027e24 */ /* 0x000fc8000f8e00ff */
[----:B------:R-:W3:Y:S02]  /*12530*/  REDUX UR5, R2 ;  /* 0x00000000020573c4 */ /* 0x000ee40000000000 */
[----:B------:R4:W-:Y:S01]  /*12540*/  UTCATOMSWS.AND URZ, UR8 ;  /* 0x0000000800ff79e3 */ /* 0x0009e20008000000 */
[----:B--2---:R-:W-:Y:S01]  /*12550*/  IMAD.U32 R0, RZ, RZ, UR4 ;  /* 0x00000004ff007e24 */ /* 0x004fe2000f8e00ff */
[----:B-1----:R-:W-:Y:S01]  /*12560*/  ISETP.EQ.U32.AND P0, PT, R3, UR7, PT ;  /* 0x0000000703007c0c */ /* 0x002fe2000bf02070 */
[----:B---3--:R-:W-:-:S12]  /*12570*/  IMAD.U32 R3, RZ, RZ, UR5 ;  /* 0x00000005ff037e24 */ /* 0x008fd8000f8e00ff */
[----:B------:R4:W-:Y:S04]  /*12580*/  @P0 ATOMS.AND RZ, [UR6+0x14], R3 ;  /* 0x00001403ffff098c */ /* 0x0009e8000a800006 */
[----:B------:R4:W-:Y:S01]  /*12590*/  @P0 ATOMS.AND RZ, [UR6+0x18], R0 ;  /* 0x00001800ffff098c */ /* 0x0009e2000a800006 */
[----:B------:R-:W-:Y:S05]  /*125a0*/  BRA `(.L_x_371) ;  /* 0x0000000000147947 */ /* 0x000fea0003800000 */
.L_x_370:
[----:B------:R-:W-:Y:S02]  /*125b0*/  MOV R2, 0x125d0 ;  /* 0x000125d000027802 */ /* 0x000fe40000000f00 */
[----:B------:R-:W-:Y:S05]  /*125c0*/  CALL.REL.NOINC `($__internal_0_$__cuda_sm10x_tcgen05_guardrail_trap_col_being_dealloced_not_returned_by_alloc) ;  /* 0x0000001400847944 */ /* 0x000fea0003c00000 */
[----:B------:R-:W-:Y:S05]  /*125d0*/  BRA `(.L_x_371) ;  /* 0x0000000000087947 */ /* 0x000fea0003800000 */
.L_x_369:
[----:B------:R-:W-:Y:S02]  /*125e0*/  MOV R2, 0x12600 ;  /* 0x0001260000027802 */ /* 0x000fe40000000f00 */
[----:B------:R-:W-:Y:S05]  /*125f0*/  CALL.REL.NOINC `($__internal_2_$__cuda_sm10x_tcgen05_guardrail_trap_unallocated_columns_being_dealloced) ;  /* 0x0000001400907944 */ /* 0x000fea0003c00000 */
.L_x_371:
[----:B------:R-:W-:Y:S01]  /*12600*/  NOP ;  /* 0x0000000000007918 */ /* 0x000fe20000000000 */
[----:B----4-:R-:W-:Y:S05]  /*12610*/  EXIT ;  /* 0x000000000000794d */ /* 0x010fea0003800000 */
.L_x_37:
[----:B-1----:R-:W-:-:S07]  /*12620*/  MOV R3, UR12 ;  /* 0x0000000c00037c02 */ /* 0x002fce0008000f00 */
.L_x_372:
[----:B-1----:R1:W2:Y:S02]  /*12630*/  SYNCS.PHASECHK.TRANS64.TRYWAIT P0, [R3+URZ+0x5800], R4 ;  /* 0x00580004030075a7 */ /* 0x0022a400080011ff */
[----:B--2---:R-:W-:Y:S05]  /*12640*/  @!P0 NANOSLEEP.SYNCS 0x989680 ;  /* 0x009896800000895d */ /* 0x004fea0003900000 */
[----:B------:R-:W2:Y:S02]  /*12650*/  @!P0 SYNCS.PHASECHK.TRANS64 P0, [R3+URZ+0x5800], R4 ;  /* 0x00580004030085a7 */ /* 0x000ea400080010ff */
[----:B--2---:R-:W-:Y:S05]  /*12660*/  @!P0 BRA `(.L_x_372) ;  /* 0xfffffffc00f08947 */ /* 0x004fea000383ffff */
[----:B------:R-:W-:Y:S05]  /*12670*/  BRA `(.L_x_373) ;  /* 0xfffffef400cc7947 */ /* 0x000fea000383ffff */
.L_x_39:
[----:B------:R-:W-:-:S07]  /*12680*/  MOV R0, UR5 ;  /* 0x0000000500007c02 */ /* 0x000fce0008000f00 */
.L_x_374:
[----:B-1----:R1:W2:Y:S02]  /*12690*/  SYNCS.PHASECHK.TRANS64.TRYWAIT P0, [R0+URZ+0x5820], R3 ;  /* 0x00582003000075a7 */ /* 0x0022a400080011ff */
[----:B--2---:R-:W-:Y:S05]  /*126a0*/  @!P0 NANOSLEEP.SYNCS 0x989680 ;  /* 0x009896800000895d */ /* 0x004fea0003900000 */
[----:B------:R-:W2:Y:S02]  /*126b0*/  @!P0 SYNCS.PHASECHK.TRANS64 P0, [R0+URZ+0x5820], R3 ;  /* 0x00582003000085a7 */ /* 0x000ea400080010ff */
[----:B--2---:R-:W-:Y:S05]  /*126c0*/  @!P0 BRA `(.L_x_374) ;  /* 0xfffffffc00f08947 */ /* 0x004fea000383ffff */
[----:B------:R-:W-:Y:S05]  /*126d0*/  BRA `(.L_x_375) ;  /* 0xfffffef400d47947 */ /* 0x000fea000383ffff */
.L_x_41:
[----:B------:R-:W-:-:S07]  /*126e0*/  MOV R2, UR12 ;  /* 0x0000000c00027c02 */ /* 0x000fce0008000f00 */
.L_x_376:
[----:B-1----:R1:W2:Y:S02]  /*126f0*/  SYNCS.PHASECHK.TRANS64.TRYWAIT P0, [R2+URZ+0x5858], R3 ;  /* 0x00585803020075a7 */ /* 0x0022a400080011ff */
[----:B--2---:R-:W-:Y:S05]  /*12700*/  @!P0 NANOSLEEP.SYNCS 0x989680 ;  /* 0x009896800000895d */ /* 0x004fea0003900000 */
[----:B------:R-:W2:Y:S02]  /*12710*/  @!P0 SYNCS.PHASECHK.TRANS64 P0, [R2+URZ+0x5858], R3 ;  /* 0x00585803020085a7 */ /* 0x000ea400080010ff */
[----:B--2---:R-:W-:Y:S05]  /*12720*/  @!P0 BRA `(.L_x_376) ;  /* 0xfffffffc00f08947 */ /* 0x004fea000383ffff */
[----:B------:R-:W-:Y:S05]  /*12730*/  BRA `(.L_x_377) ;  /* 0xfffffef400ec7947 */ /* 0x000fea000383ffff */
.L_x_45:
[----:B-1----:R-:W-:-:S07]  /*12740*/  MOV R3, UR12 ;  /* 0x0000000c00037c02 */ /* 0x002fce0008000f00 */
.L_x_378:
[----:B-1----:R1:W2:Y:S02]  /*12750*/  SYNCS.PHASECHK.TRANS64.TRYWAIT P0, [R3+URZ+0x5808], R4 ;  /* 0x00580804030075a7 */ /* 0x0022a400080011ff */
[----:B--2---:R-:W-:Y:S05]  /*12760*/  @!P0 NANOSLEEP.SYNCS 0x989680 ;  /* 0x009896800000895d */ /* 0x004fea0003900000 */
[----:B------:R-:W2:Y:S02]  /*12770*/  @!P0 SYNCS.PHASECHK.TRANS64 P0, [R3+URZ+0x5808], R4 ;  /* 0x00580804030085a7 */ /* 0x000ea400080010ff */
[----:B--2---:R-:W-:Y:S05]  /*12780*/  @!P0 BRA `(.L_x_378) ;  /* 0xfffffffc00f08947 */ /* 0x004fea000383ffff */
[----:B------:R-:W-:Y:S05]  /*12790*/  BRA `(.L_x_379) ;  /* 0xfffffef8001c7947 */ /* 0x000fea000383ffff */
.L_x_47:
[----:B------:R-:W-:-:S07]  /*127a0*/  MOV R2, UR12 ;  /* 0x0000000c00027c02 */ /* 0x000fce0008000f00 */
.L_x_380:
[----:B-1----:R1:W2:Y:S02]  /*127b0*/  SYNCS.PHASECHK.TRANS64.TRYWAIT P0, [R2+URZ+0x5868], R3 ;  /* 0x00586803020075a7 */ /* 0x0022a400080011ff */
[----:B--2---:R-:W-:Y:S05]  /*127c0*/  @!P0 NANOSLEEP.SYNCS 0x989680 ;  /* 0x009896800000895d */ /* 0x004fea0003900000 */
[----:B------:R-:W2:Y:S02]  /*127d0*/  @!P0 SYNCS.PHASECHK.TRANS64 P0, [R2+URZ+0x5868], R3 ;  /* 0x00586803020085a7 */ /* 0x000ea400080010ff */
[----:B--2---:R-:W-:Y:S05]  /*127e0*/  @!P0 BRA `(.L_x_380) ;  /* 0xfffffffc00f08947 */ /* 0x004fea000383ffff */
[----:B------:R-:W-:Y:S05]  /*127f0*/  BRA `(.L_x_381) ;  /* 0xfffffef800207947 */ /* 0x000fea000383ffff */
.L_x_51:
[----:B------:R-:W-:-:S07]  /*12800*/  MOV R0, UR4 ;  /* 0x0000000400007c02 */ /* 0x000fce0008000f00 */
.L_x_382:
[----:B-1----:R1:W2:Y:S02]  /*12810*/  SYNCS.PHASECHK.TRANS64.TRYWAIT P0, [R0+URZ+0x5820], R3 ;  /* 0x00582003000075a7 */ /* 0x0022a400080011ff */
[----:B--2---:R-:W-:Y:S05]  /*12820*/  @!P0 NANOSLEEP.SYNCS 0x989680 ;  /* 0x009896800000895d */ /* 0x004fea0003900000 */
[----:B------:R-:W2:Y:S02]  /*12830*/  @!P0 SYNCS.PHASECHK.TRANS64 P0, [R0+URZ+0x5820], R3 ;  /* 0x00582003000085a7 */ /* 0x000ea400080010ff */
[----:B--2---:R-:W-:Y:S05]  /*12840*/  @!P0 BRA `(.L_x_382) ;  /* 0xfffffffc00f08947 */ /* 0x004fea000383ffff */
[----:B------:R-:W-:Y:S05]  /*12850*/  BRA `(.L_x_383) ;  /* 0xfffffef800607947 */ /* 0x000fea000383ffff */
.L_x_53:
[----:B------:R-:W-:-:S07]  /*12860*/  MOV R0, UR12 ;  /* 0x0000000c00007c02 */ /* 0x000fce0008000f00 */
.L_x_384:
[----:B-1----:R1:W2:Y:S02]  /*12870*/  SYNCS.PHASECHK.TRANS64.TRYWAIT P0, [R0+URZ+0x58a0], R3 ;  /* 0x0058a003000075a7 */ /* 0x0022a400080011ff */
[----:B--2---:R-:W-:Y:S05]  /*12880*/  @!P0 NANOSLEEP.SYNCS 0x989680 ;  /* 0x009896800000895d */ /* 0x004fea0003900000 */
[----:B------:R-:W2:Y:S02]  /*12890*/  @!P0 SYNCS.PHASECHK.TRANS64 P0, [R0+URZ+0x58a0], R3 ;  /* 0x0058a003000085a7 */ /* 0x000ea400080010ff */
[----:B--2---:R-:W-:Y:S05]  /*128a0*/  @!P0 BRA `(.L_x_384) ;  /* 0xfffffffc00f08947 */ /* 0x004fea000383ffff */
[----:B------:R-:W-:Y:S05]  /*128b0*/  BRA `(.L_x_385) ;  /* 0xfffffef800747947 */ /* 0x000fea000383ffff */
.L_x_55:
[----:B------:R-:W-:-:S07]  /*128c0*/  MOV R4, UR12 ;  /* 0x0000000c00047c02 */ /* 0x000fce0008000f00 */
.L_x_386:
[----:B-1----:R1:W2:Y:S02]  /*128d0*/  SYNCS.PHASECHK.TRANS64.TRYWAIT P0, [R4+URZ+0x5858], R5 ;  /* 0x00585805040075a7 */ /* 0x0022a400080011ff */
[----:B--2---:R-:W-:Y:S05]  /*128e0*/  @!P0 NANOSLEEP.SYNCS 0x989680 ;  /* 0x009896800000895d */ /* 0x004fea0003900000 */
[----:B------:R-:W2:Y:S02]  /*128f0*/  @!P0 SYNCS.PHASECHK.TRANS64 P0, [R4+URZ+0x5858], R5 ;  /* 0x00585805040085a7 */ /* 0x000ea400080010ff */
[----:B--2---:R-:W-:Y:S05]  /*12900*/  @!P0 BRA `(.L_x_386) ;  /* 0xfffffffc00f08947 */ /* 0x004fea000383ffff */
[----:B------:R-:W-:Y:S05]  /*12910*/  BRA `(.L_x_387) ;  /* 0xfffffef800807947 */ /* 0x000fea000383ffff */
.L_x_59:
[----:B------:R-:W-:Y:S07]  /*12920*/  MOV R2, UR6 ;  /* 0x0000000600027c02 */ /* 0x000fee0008000f00 */
.L_x_388:
[----:B-1----:R1:W2:Y:S02]  /*12930*/  SYNCS.PHASECHK.TRANS64.TRYWAIT P0, [R2+URZ+0x5820], R3 ;  /* 0x00582003020075a7 */ /* 0x0022a400080011ff */
[----:B--2---:R-:W-:Y:S05]  /*12940*/  @!P0 NANOSLEEP.SYNCS 0x989680 ;  /* 0x009896800000895d */ /* 0x004fea0003900000 */
[----:B------:R-:W2:Y:S02]  /*12950*/  @!P0 SYNCS.PHASECHK.TRANS64 P0, [R2+URZ+0x5820], R3 ;  /* 0x00582003020085a7 */ /* 0x000ea400080010ff */
[----:B--2---:R-:W-:Y:S05]  /*12960*/  @!P0 BRA `(.L_x_388) ;  /* 0xfffffffc00f08947 */ /* 0x004fea000383ffff */
[----:B------:R-:W-:Y:S05]  /*12970*/  BRA `(.L_x_389) ;  /* 0xfffffefc005c7947 */ /* 0x000fea000383ffff */
.L_x_62:
[----:B------:R-:W-:Y:S07]  /*12980*/  MOV R0, UR12 ;  /* 0x0000000c00007c02 */ /* 0x000fee0008000f00 */
.L_x_390:
[----:B-1----:R1:W4:Y:S02]  /*12990*/  SYNCS.PHASECHK.TRANS64.TRYWAIT P0, [R0+URZ+0x58a8], R3 ;  /* 0x0058a803000075a7 */ /* 0x00232400080011ff */
[----:B----4-:R-:W-:Y:S05]  /*129a0*/  @!P0 NANOSLEEP.SYNCS 0x989680 ;  /* 0x009896800000895d */ /* 0x010fea0003900000 */
[----:B------:R-:W4:Y:S02]  /*129b0*/  @!P0 SYNCS.PHASECHK.TRANS64 P0, [R0+URZ+0x58a8], R3 ;  /* 0x0058a803000085a7 */ /* 0x000f2400080010ff */
[----:B----4-:R-:W-:Y:S05]  /*129c0*/  @!P0 BRA `(.L_x_390) ;  /* 0xfffffffc00f08947 */ /* 0x010fea000383ffff */
[----:B------:R-:W-:Y:S05]  /*129d0*/  BRA `(.L_x_391) ;  /* 0xfffffefc00a07947 */ /* 0x000fea000383ffff */
.L_x_64:
[----:B------:R-:W-:Y:S07]  /*129e0*/  MOV R4, UR12 ;  /* 0x0000000c00047c02 */ /* 0x000fee0008000f00 */
.L_x_392:
[----:B-1----:R1:W4:Y:S02]  /*129f0*/  SYNCS.PHASECHK.TRANS64.TRYWAIT P0, [R4+URZ+0x5868], R5 ;  /* 0x00586805040075a7 */ /* 0x00232400080011ff */
[----:B----4-:R-:W-:Y:S05]  /*12a00*/  @!P0 NANOSLEEP.SYNCS 0x989680 ;  /* 0x009896800000895d */ /* 0x010fea0003900000 */
[----:B------:R-:W4:Y:S02]  /*12a10*/  @!P0 SYNCS.PHASECHK.TRANS64 P0, [R4+URZ+0x5868], R5 ;  /* 0x00586805040085a7 */ /* 0x000f2400080010ff */
[----:B----4-:R-:W-:Y:S05]  /*12a20*/  @!P0 BRA `(.L_x_392) ;  /* 0xfffffffc00f08947 */ /* 0x010fea000383ffff */
[----:B------:R-:W-:Y:S05]  /*12a30*/  BRA `(.L_x_393) ;  /* 0xfffffefc00ac7947 */ /* 0x000fea000383ffff */
.L_x_70:
[----:B------:R-:W-:Y:S07]  /*12a40*/  MOV R0, UR4 ;  /* 0x0000000400007c02 */ /* 0x000fee0008000f00 */
.L_x_394:
[----:B-1----:R1:W2:Y:S02]  /*12a50*/  SYNCS.PHASECHK.TRANS64.TRYWAIT P0, [R0+URZ+0x5820], R3 ;  /* 0x00582003000075a7 */ /* 0x0022a400080011ff */
[----:B--2---:R-:W-:Y:S05]  /*12a60*/  @!P0 NANOSLEEP.SYNCS 0x989680 ;  /* 0x009896800000895d */ /* 0x004fea0003900000 */
[----:B------:R-:W2:Y:S02]  /*12a70*/  @!P0 SYNCS.PHASECHK.TRANS64 P0, [R0+URZ+0x5820], R3 ;  /* 0x00582003000085a7 */ /* 0x000ea400080010ff */
[----:B--2---:R-:W-:Y:S05]  /*12a80*/  @!P0 BRA `(.L_x_394) ;  /* 0xfffffffc00f08947 */ /* 0x004fea000383ffff */
[----:B------:R-:W-:Y:S05]  /*12a90*/  BRA `(.L_x_395) ;  /* 0xffffff0000bc7947 */ /* 0x000fea000383ffff */
.L_x_72:
[----:B------:R-:W-:Y:S07]  /*12aa0*/  MOV R0, UR12 ;  /* 0x0000000c00007c02 */ /* 0x000fee0008000f00 */
.L_x_396:
[----:B-1----:R1:W2:Y:S02]  /*12ab0*/  SYNCS.PHASECHK.TRANS64.TRYWAIT P0, [R0+URZ+0x58a0], R3 ;  /* 0x0058a003000075a7 */ /* 0x0022a400080011ff */
[----:B--2---:R-:W-:Y:S05]  /*12ac0*/  @!P0 NANOSLEEP.SYNCS 0x989680 ;  /* 0x009896800000895d */ /* 0x004fea0003900000 */
[----:B------:R-:W2:Y:S02]  /*12ad0*/  @!P0 SYNCS.PHASECHK.TRANS64 P0, [R0+URZ+0x58a0], R3 ;  /* 0x0058a003000085a7 */ /* 0x000ea400080010ff */
[----:B--2---:R-:W-:Y:S05]  /*12ae0*/  @!P0 BRA `(.L_x_396) ;  /* 0xfffffffc00f08947 */ /* 0x004fea000383ffff */
[----:B------:R-:W-:Y:S05]  /*12af0*/  BRA `(.L_x_397) ;  /* 0xffffff0000c87947 */ /* 0x000fea000383ffff */
.L_x_74:
[----:B------:R-:W-:Y:S01]  /*12b00*/  MOV R5, UR12 ;  /* 0x0000000c00057c02 */ /* 0x000fe20008000f00 */
[----:B------:R-:W-:Y:S05]  /*12b10*/  IMAD.U32 R4, RZ, RZ, UR17 ;  /* 0x00000011ff047e24 */ /* 0x000fea000f8e00ff */
[----:B------:R-:W-:Y:S07]  /*12b20*/  SHF.L.U32 R4, R4, 0x1f, RZ ;  /* 0x0000001f04047819 */ /* 0x000fee00000006ff */
.L_x_398:
[----:B-1----:R1:W2:Y:S02]  /*12b30*/  SYNCS.PHASECHK.TRANS64.TRYWAIT P0, [R5+URZ+0x5858], R4 ;  /* 0x00585804050075a7 */ /* 0x0022a400080011ff */
[----:B--2---:R-:W-:Y:S05]  /*12b40*/  @!P0 NANOSLEEP.SYNCS 0x989680 ;  /* 0x009896800000895d */ /* 0x004fea0003900000 */
[----:B------:R-:W2:Y:S02]  /*12b50*/  @!P0 SYNCS.PHASECHK.TRANS64 P0, [R5+URZ+0x5858], R4 ;  /* 0x00585804050085a7 */ /* 0x000ea400080010ff */
[----:B--2---:R-:W-:Y:S05]  /*12b60*/  @!P0 BRA `(.L_x_398) ;  /* 0xfffffffc00f08947 */ /* 0x004fea000383ffff */
[----:B------:R-:W-:Y:S05]  /*12b70*/  BRA `(.L_x_399) ;  /* 0xffffff0000d07947 */ /* 0x000fea000383ffff */
.L_x_82:
[----:B------:R-:W-:-:S07]  /*12b80*/  MOV R0, UR12 ;  /* 0x0000000c00007c02 */ /* 0x000fce0008000f00 */
.L_x_400:
[----:B--2---:R2:W3:Y:S02]  /*12b90*/  SYNCS.PHASECHK.TRANS64.TRYWAIT P0, [R0+URZ+0x58a8], R3 ;  /* 0x0058a803000075a7 */ /* 0x0044e400080011ff */
[----:B---3--:R-:W-:Y:S05]  /*12ba0*/  @!P0 NANOSLEEP.SYNCS 0x989680 ;  /* 0x009896800000895d */ /* 0x008fea0003900000 */
[----:B------:R-:W3:Y:S02]  /*12bb0*/  @!P0 SYNCS.PHASECHK.TRANS64 P0, [R0+URZ+0x58a8], R3 ;  /* 0x0058a803000085a7 */ /* 0x000ee400080010ff */
[----:B---3--:R-:W-:Y:S05]  /*12bc0*/  @!P0 BRA `(.L_x_400) ;  /* 0xfffffffc00f08947 */ /* 0x008fea000383ffff */
[----:B------:R-:W-:Y:S05]  /*12bd0*/  BRA `(.L_x_401) ;  /* 0xffffff0400b07947 */ /* 0x000fea000383ffff */
.L_x_84:
[----:B------:R-:W-:-:S07]  /*12be0*/  MOV R4, UR12 ;  /* 0x0000000c00047c02 */ /* 0x000fce0008000f00 */
.L_x_402:
[----:B--2---:R2:W3:Y:S02]  /*12bf0*/  SYNCS.PHASECHK.TRANS64.TRYWAIT P0, [R4+URZ+0x5868], R5 ;  /* 0x00586805040075a7 */ /* 0x0044e400080011ff */
[----:B---3--:R-:W-:Y:S05]  /*12c00*/  @!P0 NANOSLEEP.SYNCS 0x989680 ;  /* 0x009896800000895d */ /* 0x008fea0003900000 */
[----:B------:R-:W3:Y:S02]  /*12c10*/  @!P0 SYNCS.PHASECHK.TRANS64 P0, [R4+URZ+0x5868], R5 ;  /* 0x00586805040085a7 */ /* 0x000ee400080010ff */
[----:B---3--:R-:W-:Y:S05]  /*12c20*/  @!P0 BRA `(.L_x_402) ;  /* 0xfffffffc00f08947 */ /* 0x008fea000383ffff */
[----:B------:R-:W-:Y:S05]  /*12c30*/  BRA `(.L_x_403) ;  /* 0xffffff0400bc7947 */ /* 0x000fea000383ffff */
.L_x_96:
[----:B-1----:R1:W2:Y:S02]  /*12c40*/  SYNCS.PHASECHK.TRANS64.TRYWAIT P0, [R16+URZ+0x58c0], R3 ;  /* 0x0058c003100075a7 */ /* 0x0022a400080011ff */
[----:B--2---:R-:W-:Y:S05]  /*12c50*/  @!P0 NANOSLEEP.SYNCS 0x989680 ;  /* 0x009896800000895d */ /* 0x004fea0003900000 */
[----:B------:R-:W2:Y:S02]  /*12c60*/  @!P0 SYNCS.PHASECHK.TRANS64 P0, [R16+URZ+0x58c0], R3 ;  /* 0x0058c003100085a7 */ /* 0x000ea400080010ff */
[----:B--2---:R-:W-:Y:S05]  /*12c70*/  @!P0 BRA `(.L_x_96) ;  /* 0xfffffffc00f08947 */ /* 0x004fea000383ffff */
[----:B------:R-:W-:Y:S05]  /*12c80*/  BRA `(.L_x_404) ;  /* 0xffffff0c009c7947 */ /* 0x000fea000383ffff */
.L_x_163:
[----:B-1----:R1:W2:Y:S02]  /*12c90*/  SYNCS.PHASECHK.TRANS64.TRYWAIT P0, [R16+URZ+0x58c8], R3 ;  /* 0x0058c803100075a7 */ /* 0x0022a400080011ff */
[----:B--2---:R-:W-:Y:S05]  /*12ca0*/  @!P0 NANOSLEEP.SYNCS 0x989680 ;  /* 0x009896800000895d */ /* 0x004fea0003900000 */
[----:B------:R-:W2:Y:S02]  /*12cb0*/  @!P0 SYNCS.PHASECHK.TRANS64 P0, [R16+URZ+0x58c8], R3 ;  /* 0x0058c803100085a7 */ /* 0x000ea400080010ff */
[----:B--2---:R-:W-:Y:S05]  /*12cc0*/  @!P0 BRA `(.L_x_163) ;  /* 0xfffffffc00f08947 */ /* 0x004fea000383ffff */
[----:B------:R-:W-:Y:S05]  /*12cd0*/  BRA `(.L_x_405) ;  /* 0xffffff3800d07947 */ /* 0x000fea000383ffff */
.L_x_169:
[----:B-1----:R1:W2:Y:S02]  /*12ce0*/  SYNCS.PHASECHK.TRANS64.TRYWAIT P0, [R0+URZ+0x5870], R3 ;  /* 0x00587003000075a7 */ /* 0x0022a400080011ff */
[----:B--2---:R-:W-:Y:S05]  /*12cf0*/  @!P0 NANOSLEEP.SYNCS 0x989680 ;  /* 0x009896800000895d */ /* 0x004fea0003900000 */
[----:B------:R-:W2:Y:S02]  /*12d00*/  @!P0 SYNCS.PHASECHK.TRANS64 P0, [R0+URZ+0x5870], R3 ;  /* 0x00587003000085a7 */ /* 0x000ea400080010ff */
[----:B--2---:R-:W-:Y:S05]  /*12d10*/  @!P0 BRA `(.L_x_169) ;  /* 0xfffffffc00f08947 */ /* 0x004fea000383ffff */
[----:B------:R-:W-:Y:S05]  /*12d20*/  BRA `(.L_x_406) ;  /* 0xffffff4000107947 */ /* 0x000fea000383ffff */
.L_x_172:
[----:B-1----:R1:W3:Y:S02]  /*12d30*/  SYNCS.PHASECHK.TRANS64.TRYWAIT P1, [R0+URZ+0x5880], R3 ;  /* 0x00588003000075a7 */ /* 0x0022e400080211ff */
[----:B---3--:R-:W-:Y:S05]  /*12d40*/  @!P1 NANOSLEEP.SYNCS 0x989680 ;  /* 0x009896800000995d */ /* 0x008fea0003900000 */
[----:B------:R-:W3:Y:S02]  /*12d50*/  @!P1 SYNCS.PHASECHK.TRANS64 P1, [R0+URZ+0x5880], R3 ;  /* 0x00588003000095a7 */ /* 0x000ee400080210ff */
[----:B---3--:R-:W-:Y:S05]  /*12d60*/  @!P1 BRA `(.L_x_172) ;  /* 0xfffffffc00f09947 */ /* 0x008fea000383ffff */
[----:B------:R-:W-:Y:S05]  /*12d70*/  BRA `(.L_x_407) ;  /* 0xffffff4000387947 */ /* 0x000fea000383ffff */
.L_x_175:
[----:B-1----:R1:W3:Y:S02]  /*12d80*/  SYNCS.PHASECHK.TRANS64.TRYWAIT P0, [R0+URZ+0x5870], R3 ;  /* 0x00587003000075a7 */ /* 0x0022e400080011ff */
[----:B---3--:R-:W-:Y:S05]  /*12d90*/  @!P0 NANOSLEEP.SYNCS 0x989680 ;  /* 0x009896800000895d */ /* 0x008fea0003900000 */
[----:B------:R-:W3:Y:S02]  /*12da0*/  @!P0 SYNCS.PHASECHK.TRANS64 P0, [R0+URZ+0x5870], R3 ;  /* 0x00587003000085a7 */ /* 0x000ee400080010ff */
[----:B---3--:R-:W-:Y:S05]  /*12db0*/  @!P0 BRA `(.L_x_175) ;  /* 0xfffffffc00f08947 */ /* 0x008fea000383ffff */
[----:B------:R-:W-:Y:S05]  /*12dc0*/  BRA `(.L_x_408) ;  /* 0xffffff40005c7947 */ /* 0x000fea000383ffff */
.L_x_177:
[----:B-1----:R1:W2:Y:S02]  /*12dd0*/  SYNCS.PHASECHK.TRANS64.TRYWAIT P0, [R0+URZ+0x5890], R23 ;  /* 0x00589017000075a7 */ /* 0x0022a400080011ff */
[----:B--2---:R-:W-:Y:S05]  /*12de0*/  @!P0 NANOSLEEP.SYNCS 0x989680 ;  /* 0x009896800000895d */ /* 0x004fea0003900000 */
[----:B------:R-:W2:Y:S02]  /*12df0*/  @!P0 SYNCS.PHASECHK.TRANS64 P0, [R0+URZ+0x5890], R23 ;  /* 0x00589017000085a7 */ /* 0x000ea400080010ff */
[----:B--2---:R-:W-:Y:S05]  /*12e00*/  @!P0 BRA `(.L_x_177) ;  /* 0xfffffffc00f08947 */ /* 0x004fea000383ffff */
[----:B------:R-:W-:Y:S05]  /*12e10*/  BRA `(.L_x_409) ;  /* 0xffffff4000a47947 */ /* 0x000fea000383ffff */
.L_x_182:
[----:B---3--:R3:W4:Y:S02]  /*12e20*/  SYNCS.PHASECHK.TRANS64.TRYWAIT P0, [R0+URZ+0x5880], R3 ;  /* 0x00588003000075a7 */ /* 0x00872400080011ff */
[----:B----4-:R-:W-:Y:S05]  /*12e30*/  @!P0 NANOSLEEP.SYNCS 0x989680 ;  /* 0x009896800000895d */ /* 0x010fea0003900000 */
[----:B------:R-:W4:Y:S02]  /*12e40*/  @!P0 SYNCS.PHASECHK.TRANS64 P0, [R0+URZ+0x5880], R3 ;  /* 0x00588003000085a7 */ /* 0x000f2400080010ff */
[----:B----4-:R-:W-:Y:S05]  /*12e50*/  @!P0 BRA `(.L_x_182) ;  /* 0xfffffffc00f08947 */ /* 0x010fea000383ffff */
[----:B------:R-:W-:Y:S05]  /*12e60*/  BRA `(.L_x_410) ;  /* 0xffffff4400247947 */ /* 0x000fea000383ffff */
.L_x_184:
[----:B--2---:R2:W3:Y:S02]  /*12e70*/  SYNCS.PHASECHK.TRANS64.TRYWAIT P0, [R0+URZ+0x5898], R23 ;  /* 0x00589817000075a7 */ /* 0x0044e400080011ff */
[----:B---3--:R-:W-:Y:S05]  /*12e80*/  @!P0 NANOSLEEP.SYNCS 0x989680 ;  /* 0x009896800000895d */ /* 0x008fea0003900000 */
[----:B------:R-:W3:Y:S02]  /*12e90*/  @!P0 SYNCS.PHASECHK.TRANS64 P0, [R0+URZ+0x5898], R23 ;  /* 0x00589817000085a7 */ /* 0x000ee400080010ff */
[----:B---3--:R-:W-:Y:S05]  /*12ea0*/  @!P0 BRA `(.L_x_184) ;  /* 0xfffffffc00f08947 */ /* 0x008fea000383ffff */
[----:B------:R-:W-:Y:S05]  /*12eb0*/  BRA `(.L_x_411) ;  /* 0xffffff4400607947 */ /* 0x000fea000383ffff */
.L_x_191:
[----:B-1----:R1:W4:Y:S02]  /*12ec0*/  SYNCS.PHASECHK.TRANS64.TRYWAIT P0, [R0+URZ+0x5870], R3 ;  /* 0x00587003000075a7 */ /* 0x00232400080011ff */
[----:B----4-:R-:W-:Y:S05]  /*12ed0*/  @!P0 NANOSLEEP.SYNCS 0x989680 ;  /* 0x009896800000895d */ /* 0x010fea0003900000 */
[----:B------:R-:W4:Y:S02]  /*12ee0*/  @!P0 SYNCS.PHASECHK.TRANS64 P0, [R0+URZ+0x5870], R3 ;  /* 0x00587003000085a7 */ /* 0x000f2400080010ff */
[----:B----4-:R-:W-:Y:S05]  /*12ef0*/  @!P0 BRA `(.L_x_191) ;  /* 0xfffffffc00f08947 */ /* 0x010fea000383ffff */
[----:B------:R-:W-:Y:S05]  /*12f00*/  BRA `(.L_x_412) ;  /* 0xffffff4400fc7947 */ /* 0x000fea000383ffff */
.L_x_194:
[----:B-1----:R1:W2:Y:S02]  /*12f10*/  SYNCS.PHASECHK.TRANS64.TRYWAIT P0, [R0+URZ+0x5890], R5 ;  /* 0x00589005000075a7 */ /* 0x0022a400080011ff */
[----:B--2---:R-:W-:Y:S05]  /*12f20*/  @!P0 NANOSLEEP.SYNCS 0x989680 ;  /* 0x009896800000895d */ /* 0x004fea0003900000 */
[----:B------:R-:W2:Y:S02]  /*12f30*/  @!P0 SYNCS.PHASECHK.TRANS64 P0, [R0+URZ+0x5890], R5 ;  /* 0x00589005000085a7 */ /* 0x000ea400080010ff */
[----:B--2---:R-:W-:Y:S05]  /*12f40*/  @!P0 BRA `(.L_x_194) ;  /* 0xfffffffc00f08947 */ /* 0x004fea000383ffff */
[----:B------:R-:W-:Y:S05]  /*12f50*/  BRA `(.L_x_413) ;  /* 0xffffff4800207947 */ /* 0x000fea000383ffff */
.L_x_196:
[----:B-1----:R1:W2:Y:S02]  /*12f60*/  SYNCS.PHASECHK.TRANS64.TRYWAIT P0, [R0+URZ+0x58c0], R5 ;  /* 0x0058c005000075a7 */ /* 0x0022a400080011ff */
[----:B--2---:R-:W-:Y:S05]  /*12f70*/  @!P0 NANOSLEEP.SYNCS 0x989680 ;  /* 0x009896800000895d */ /* 0x004fea0003900000 */
[----:B------:R-:W2:Y:S02]  /*12f80*/  @!P0 SYNCS.PHASECHK.TRANS64 P0, [R0+URZ+0x58c0], R5 ;  /* 0x0058c005000085a7 */ /* 0x000ea400080010ff */
[----:B--2---:R-:W-:Y:S05]  /*12f90*/  @!P0 BRA `(.L_x_196) ;  /* 0xfffffffc00f08947 */ /* 0x004fea000383ffff */
[----:B------:R-:W-:Y:S05]  /*12fa0*/  BRA `(.L_x_414) ;  /* 0xffffff4800547947 */ /* 0x000fea000383ffff */
.L_x_204:
[----:B-1----:R1:W5:Y:S02]  /*12fb0*/  SYNCS.PHASECHK.TRANS64.TRYWAIT P0, [R0+URZ+0x5880], R3 ;  /* 0x00588003000075a7 */ /* 0x00236400080011ff */
[----:B-----5:R-:W-:Y:S05]  /*12fc0*/  @!P0 NANOSLEEP.SYNCS 0x989680 ;  /* 0x009896800000895d */ /* 0x020fea0003900000 */
[----:B------:R-:W5:Y:S02]  /*12fd0*/  @!P0 SYNCS.PHASECHK.TRANS64 P0, [R0+URZ+0x5880], R3 ;  /* 0x00588003000085a7 */ /* 0x000f6400080010ff */
[----:B-----5:R-:W-:Y:S05]  /*12fe0*/  @!P0 BRA `(.L_x_204) ;  /* 0xfffffffc00f08947 */ /* 0x020fea000383ffff */
[----:B------:R-:W-:Y:S05]  /*12ff0*/  BRA `(.L_x_415) ;  /* 0xffffff5000907947 */ /* 0x000fea000383ffff */
.L_x_207:
[----:B--2---:R2:W5:Y:S02]  /*13000*/  SYNCS.PHASECHK.TRANS64.TRYWAIT P0, [R0+URZ+0x5898], R5 ;  /* 0x00589805000075a7 */ /* 0x00456400080011ff */
[----:B-----5:R-:W-:Y:S05]  /*13010*/  @!P0 NANOSLEEP.SYNCS 0x989680 ;  /* 0x009896800000895d */ /* 0x020fea0003900000 */
[----:B------:R-:W5:Y:S02]  /*13020*/  @!P0 SYNCS.PHASECHK.TRANS64 P0, [R0+URZ+0x5898], R5 ;  /* 0x00589805000085a7 */ /* 0x000f6400080010ff */
[----:B-----5:R-:W-:Y:S05]  /*13030*/  @!P0 BRA `(.L_x_207) ;  /* 0xfffffffc00f08947 */ /* 0x020fea000383ffff */
[----:B------:R-:W-:Y:S05]  /*13040*/  BRA `(.L_x_416) ;  /* 0xffffff5000b47947 */ /* 0x000fea000383ffff */
.L_x_209:
[----:B--2---:R2:W5:Y:S02]  /*13050*/  SYNCS.PHASECHK.TRANS64.TRYWAIT P0, [R0+URZ+0x58c8], R7 ;  /* 0x0058c807000075a7 */ /* 0x00456400080011ff */
[----:B-----5:R-:W-:Y:S05]  /*13060*/  @!P0 NANOSLEEP.SYNCS 0x989680 ;  /* 0x009896800000895d */ /* 0x020fea0003900000 */
[----:B------:R-:W5:Y:S02]  /*13070*/  @!P0 SYNCS.PHASECHK.TRANS64 P0, [R0+URZ+0x58c8], R7 ;  /* 0x0058c807000085a7 */ /* 0x000f6400080010ff */
[----:B-----5:R-:W-:Y:S05]  /*13080*/  @!P0 BRA `(.L_x_209) ;  /* 0xfffffffc00f08947 */ /* 0x020fea000383ffff */
[----:B------:R-:W-:Y:S05]  /*13090*/  BRA `(.L_x_417) ;  /* 0xffffff5000c07947 */ /* 0x000fea000383ffff */
.L_x_219:
[----:B-1----:R-:W-:-:S04]  /*130a0*/  MOV R0, UR48 ;  /* 0x0000003000007c02 */ /* 0x002fc80008000f00 */
[----:B------:R1:W2:Y:S03]  /*130b0*/  SYNCS.PHASECHK.TRANS64.TRYWAIT P0, [R0+URZ], R3 ;  /* 0x00000003000075a7 */ /* 0x0002a600080011ff */
[----:B--2---:R-:W-:Y:S05]  /*130c0*/  @!P0 NANOSLEEP.SYNCS 0x989680 ;  /* 0x009896800000895d */ /* 0x004fea0003900000 */
[----:B------:R-:W2:Y:S02]  /*130d0*/  @!P0 SYNCS.PHASECHK.TRANS64 P0, [R0+URZ], R3 ;  /* 0x00000003000085a7 */ /* 0x000ea400080010ff */
[----:B--2---:R-:W-:Y:S05]  /*130e0*/  @!P0 BRA `(.L_x_219) ;  /* 0xfffffffc00ec8947 */ /* 0x004fea000383ffff */
[----:B------:R-:W-:Y:S05]  /*130f0*/  BRA `(.L_x_418) ;  /* 0xffffff6000487947 */ /* 0x000fea000383ffff */
.L_x_222:
[----:B-1----:R-:W-:-:S04]  /*13100*/  MOV R0, UR45 ;  /* 0x0000002d00007c02 */ /* 0x002fc80008000f00 */
[----:B------:R1:W3:Y:S03]  /*13110*/  SYNCS.PHASECHK.TRANS64.TRYWAIT P1, [R0+URZ], R3 ;  /* 0x00000003000075a7 */ /* 0x0002e600080211ff */
[----:B---3--:R-:W-:Y:S05]  /*13120*/  @!P1 NANOSLEEP.SYNCS 0x989680 ;  /* 0x009896800000995d */ /* 0x008fea0003900000 */
[----:B------:R-:W3:Y:S02]  /*13130*/  @!P1 SYNCS.PHASECHK.TRANS64 P1, [R0+URZ], R3 ;  /* 0x00000003000095a7 */ /* 0x000ee400080210ff */
[----:B---3--:R-:W-:Y:S05]  /*13140*/  @!P1 BRA `(.L_x_222) ;  /* 0xfffffffc00ec9947 */ /* 0x008fea000383ffff */
[----:B------:R-:W-:Y:S05]  /*13150*/  BRA `(.L_x_419) ;  /* 0xffffff6000907947 */ /* 0x000fea000383ffff */
.L_x_227:
[----:B-1----:R-:W-:-:S04]  /*13160*/  MOV R4, UR43 ;  /* 0x0000002b00047c02 */ /* 0x002fc80008000f00 */
[----:B------:R1:W2:Y:S03]  /*13170*/  SYNCS.PHASECHK.TRANS64.TRYWAIT P2, [R4+URZ], R3 ;  /* 0x00000003040075a7 */ /* 0x0002a600080411ff */
[----:B--2---:R-:W-:Y:S05]  /*13180*/  @!P2 NANOSLEEP.SYNCS 0x989680 ;  /* 0x009896800000a95d */ /* 0x004fea0003900000 */
[----:B------:R-:W2:Y:S02]  /*13190*/  @!P2 SYNCS.PHASECHK.TRANS64 P2, [R4+URZ], R3 ;  /* 0x000000030400a5a7 */ /* 0x000ea400080410ff */
[----:B--2---:R-:W-:Y:S05]  /*131a0*/  @!P2 BRA `(.L_x_227) ;  /* 0xfffffffc00eca947 */ /* 0x004fea000383ffff */
[----:B------:R-:W-:Y:S05]  /*131b0*/  BRA `(.L_x_420) ;  /* 0xffffff6800787947 */ /* 0x000fea000383ffff */
.L_x_231:
[----:B--2---:R-:W-:-:S04]  /*131c0*/  MOV R3, UR48 ;  /* 0x0000003000037c02 */ /* 0x004fc80008000f00 */
[----:B------:R2:W3:Y:S03]  /*131d0*/  SYNCS.PHASECHK.TRANS64.TRYWAIT P2, [R3+URZ], R0 ;  /* 0x00000000030075a7 */ /* 0x0004e600080411ff */
[----:B---3--:R-:W-:Y:S05]  /*131e0*/  @!P2 NANOSLEEP.SYNCS 0x989680 ;  /* 0x009896800000a95d */ /* 0x008fea0003900000 */
[----:B------:R-:W3:Y:S02]  /*131f0*/  @!P2 SYNCS.PHASECHK.TRANS64 P2, [R3+URZ], R0 ;  /* 0x000000000300a5a7 */ /* 0x000ee400080410ff */
[----:B---3--:R-:W-:Y:S05]  /*13200*/  @!P2 BRA `(.L_x_231) ;  /* 0xfffffffc00eca947 */ /* 0x008fea000383ffff */
[----:B------:R-:W-:Y:S05]  /*13210*/  BRA `(.L_x_421) ;  /* 0xffffff7c00f47947 */ /* 0x000fea000383ffff */
.L_x_236:
[----:B--2---:R-:W-:-:S04]  /*13220*/  MOV R0, UR45 ;  /* 0x0000002d00007c02 */ /* 0x004fc80008000f00 */
[----:B------:R2:W3:Y:S03]  /*13230*/  SYNCS.PHASECHK.TRANS64.TRYWAIT P1, [R0+URZ], R3 ;  /* 0x00000003000075a7 */ /* 0x0004e600080211ff */
[----:B---3--:R-:W-:Y:S05]  /*13240*/  @!P1 NANOSLEEP.SYNCS 0x989680 ;  /* 0x009896800000995d */ /* 0x008fea0003900000 */
[----:B------:R-:W3:Y:S02]  /*13250*/  @!P1 SYNCS.PHASECHK.TRANS64 P1, [R0+URZ], R3 ;  /* 0x00000003000095a7 */ /* 0x000ee400080210ff */
[----:B---3--:R-:W-:Y:S05]  /*13260*/  @!P1 BRA `(.L_x_236) ;  /* 0xfffffffc00ec9947 */ /* 0x008fea000383ffff */
[----:B------:R-:W-:Y:S05]  /*13270*/  BRA `(.L_x_422) ;  /* 0xffffff8000a07947 */ /* 0x000fea000383ffff */
.L_x_241:
[----:B-1----:R-:W-:-:S04]  /*13280*/  MOV R0, UR45 ;  /* 0x0000002d00007c02 */ /* 0x002fc80008000f00 */
[----:B------:R1:W2:Y:S03]  /*13290*/  SYNCS.PHASECHK.TRANS64.TRYWAIT P1, [R0+URZ], R3 ;  /* 0x00000003000075a7 */ /* 0x0002a600080211ff */
[----:B--2---:R-:W-:Y:S05]  /*132a0*/  @!P1 NANOSLEEP.SYNCS 0x989680 ;  /* 0x009896800000995d */ /* 0x004fea0003900000 */
[----:B------:R-:W2:Y:S02]  /*132b0*/  @!P1 SYNCS.PHASECHK.TRANS64 P1, [R0+URZ], R3 ;  /* 0x00000003000095a7 */ /* 0x000ea400080210ff */
[----:B--2---:R-:W-:Y:S05]  /*132c0*/  @!P1 BRA `(.L_x_241) ;  /* 0xfffffffc00ec9947 */ /* 0x004fea000383ffff */
[----:B------:R-:W-:Y:S05]  /*132d0*/  BRA `(.L_x_423) ;  /* 0xffffff8400307947 */ /* 0x000fea000383ffff */
.L_x_246:
[----:B-1----:R-:W-:-:S04]  /*132e0*/  MOV R4, UR43 ;  /* 0x0000002b00047c02 */ /* 0x002fc80008000f00 */
[----:B------:R1:W2:Y:S03]  /*132f0*/  SYNCS.PHASECHK.TRANS64.TRYWAIT P2, [R4+URZ], R3 ;  /* 0x00000003040075a7 */ /* 0x0002a600080411ff */
[----:B--2---:R-:W-:Y:S05]  /*13300*/  @!P2 NANOSLEEP.SYNCS 0x989680 ;  /* 0x009896800000a95d */ /* 0x004fea0003900000 */
[----:B------:R-:W2:Y:S02]  /*13310*/  @!P2 SYNCS.PHASECHK.TRANS64 P2, [R4+URZ], R3 ;  /* 0x000000030400a5a7 */ /* 0x000ea400080410ff */
[----:B--2---:R-:W-:Y:S05]  /*13320*/  @!P2 BRA `(.L_x_246) ;  /* 0xfffffffc00eca947 */ /* 0x004fea000383ffff */
[----:B------:R-:W-:Y:S05]  /*13330*/  BRA `(.L_x_424) ;  /* 0xffffffa000287947 */ /* 0x000fea000383ffff */
.L_x_250:
[----:B--2---:R-:W-:-:S04]  /*13340*/  MOV R3, UR48 ;  /* 0x0000003000037c02 */ /* 0x004fc80008000f00 */
[----:B------:R2:W4:Y:S03]  /*13350*/  SYNCS.PHASECHK.TRANS64.TRYWAIT P2, [R3+URZ], R0 ;  /* 0x00000000030075a7 */ /* 0x00052600080411ff */
[----:B----4-:R-:W-:Y:S05]  /*13360*/  @!P2 NANOSLEEP.SYNCS 0x989680 ;  /* 0x009896800000a95d */ /* 0x010fea0003900000 */
[----:B------:R-:W4:Y:S02]  /*13370*/  @!P2 SYNCS.PHASECHK.TRANS64 P2, [R3+URZ], R0 ;  /* 0x000000000300a5a7 */ /* 0x000f2400080410ff */
[----:B----4-:R-:W-:Y:S05]  /*13380*/  @!P2 BRA `(.L_x_250) ;  /* 0xfffffffc00eca947 */ /* 0x010fea000383ffff */
[----:B------:R-:W-:Y:S05]  /*13390*/  BRA `(.L_x_425) ;  /* 0xffffffb400a47947 */ /* 0x000fea000383ffff */
.L_x_255:
[----:B--2---:R-:W-:-:S04]  /*133a0*/  MOV R0, UR45 ;  /* 0x0000002d00007c02 */ /* 0x004fc80008000f00 */
[----:B------:R2:W3:Y:S03]  /*133b0*/  SYNCS.PHASECHK.TRANS64.TRYWAIT P1, [R0+URZ], R3 ;  /* 0x00000003000075a7 */ /* 0x0004e600080211ff */
[----:B---3--:R-:W-:Y:S05]  /*133c0*/  @!P1 NANOSLEEP.SYNCS 0x989680 ;  /* 0x009896800000995d */ /* 0x008fea0003900000 */
[----:B------:R-:W3:Y:S02]  /*133d0*/  @!P1 SYNCS.PHASECHK.TRANS64 P1, [R0+URZ], R3 ;  /* 0x00000003000095a7 */ /* 0x000ee400080210ff */
[----:B---3--:R-:W-:Y:S05]  /*133e0*/  @!P1 BRA `(.L_x_255) ;  /* 0xfffffffc00ec9947 */ /* 0x008fea000383ffff */
[----:B------:R-:W-:Y:S05]  /*133f0*/  BRA `(.L_x_426) ;  /* 0xffffffb800507947 */ /* 0x000fea000383ffff */
.L_x_260:
[----:B-1----:R-:W-:-:S04]  /*13400*/  MOV R0, UR48 ;  /* 0x0000003000007c02 */ /* 0x002fc80008000f00 */
[----:B------:R1:W2:Y:S03]  /*13410*/  SYNCS.PHASECHK.TRANS64.TRYWAIT P0, [R0+URZ], R3 ;  /* 0x00000003000075a7 */ /* 0x0002a600080011ff */
[----:B--2---:R-:W-:Y:S05]  /*13420*/  @!P0 NANOSLEEP.SYNCS 0x989680 ;  /* 0x009896800000895d */ /* 0x004fea0003900000 */
[----:B------:R-:W2:Y:S02]  /*13430*/  @!P0 SYNCS.PHASECHK.TRANS64 P0, [R0+URZ], R3 ;  /* 0x00000003000085a7 */ /* 0x000ea400080010ff */
[----:B--2---:R-:W-:Y:S05]  /*13440*/  @!P0 BRA `(.L_x_260) ;  /* 0xfffffffc00ec8947 */ /* 0x004fea000383ffff */
[----:B------:R-:W-:Y:S05]  /*13450*/  BRA `(.L_x_427) ;  /* 0xffffffb800dc7947 */ /* 0x000fea000383ffff */
.L_x_266:
[----:B------:R-:W-:-:S07]  /*13460*/  MOV R0, UR8 ;  /* 0x0000000800007c02 */ /* 0x000fce0008000f00 */
.L_x_428:
[----:B-1----:R1:W2:Y:S02]  /*13470*/  SYNCS.PHASECHK.TRANS64.TRYWAIT P1, [R0+URZ+0x5810], R5 ;  /* 0x00581005000075a7 */ /* 0x0022a400080211ff */
[----:B--2---:R-:W-:Y:S05]  /*13480*/  @!P1 NANOSLEEP.SYNCS 0x989680 ;  /* 0x009896800000995d */ /* 0x004fea0003900000 */
[----:B------:R-:W2:Y:S02]  /*13490*/  @!P1 SYNCS.PHASECHK.TRANS64 P1, [R0+URZ+0x5810], R5 ;  /* 0x00581005000095a7 */ /* 0x000ea400080210ff */
[----:B--2---:R-:W-:Y:S05]  /*134a0*/  @!P1 BRA `(.L_x_428) ;  /* 0xfffffffc00f09947 */ /* 0x004fea000383ffff */
[----:B------:R-:W-:Y:S05]  /*134b0*/  BRA `(.L_x_429) ;  /* 0xffffffc000a07947 */ /* 0x000fea000383ffff */
.L_x_272:
[----:B------:R-:W-:-:S07]  /*134c0*/  MOV R0, UR17 ;  /* 0x0000001100007c02 */ /* 0x000fce0008000f00 */
.L_x_430:
[----:B-1----:R1:W2:Y:S02]  /*134d0*/  SYNCS.PHASECHK.TRANS64.TRYWAIT P1, [R0+URZ+0x5838], R3 ;  /* 0x00583803000075a7 */ /* 0x0022a400080211ff */
[----:B--2---:R-:W-:Y:S05]  /*134e0*/  @!P1 NANOSLEEP.SYNCS 0x989680 ;  /* 0x009896800000995d */ /* 0x004fea0003900000 */
[----:B------:R-:W2:Y:S02]  /*134f0*/  @!P1 SYNCS.PHASECHK.TRANS64 P1, [R0+URZ+0x5838], R3 ;  /* 0x00583803000095a7 */ /* 0x000ea400080210ff */
[----:B--2---:R-:W-:Y:S05]  /*13500*/  @!P1 BRA `(.L_x_430) ;  /* 0xfffffffc00f09947 */ /* 0x004fea000383ffff */
[----:B------:R-:W-:Y:S05]  /*13510*/  BRA `(.L_x_431) ;  /* 0xffffffc000f47947 */ /* 0x000fea000383ffff */
.L_x_278:
[----:B-1----:R-:W-:-:S07]  /*13520*/  MOV R0, UR8 ;  /* 0x0000000800007c02 */ /* 0x002fce0008000f00 */
.L_x_432:
[----:B-1----:R1:W2:Y:S02]  /*13530*/  SYNCS.PHASECHK.TRANS64.TRYWAIT P1, [R0+URZ+0x5818], R5 ;  /* 0x00581805000075a7 */ /* 0x0022a400080211ff */
[----:B--2---:R-:W-:Y:S05]  /*13540*/  @!P1 NANOSLEEP.SYNCS 0x989680 ;  /* 0x009896800000995d */ /* 0x004fea0003900000 */
[----:B------:R-:W2:Y:S02]  /*13550*/  @!P1 SYNCS.PHASECHK.TRANS64 P1, [R0+URZ+0x5818], R5 ;  /* 0x00581805000095a7 */ /* 0x000ea400080210ff */
[----:B--2---:R-:W-:Y:S05]  /*13560*/  @!P1 BRA `(.L_x_432) ;  /* 0xfffffffc00f09947 */ /* 0x004fea000383ffff */
[----:B------:R-:W-:Y:S05]  /*13570*/  BRA `(.L_x_433) ;  /* 0xffffffc400587947 */ /* 0x000fea000383ffff */
.L_x_284:
[----:B------:R-:W-:-:S07]  /*13580*/  MOV R0, UR17 ;  /* 0x0000001100007c02 */ /* 0x000fce0008000f00 */
.L_x_434:
[----:B-1----:R1:W2:Y:S02]  /*13590*/  SYNCS.PHASECHK.TRANS64.TRYWAIT P1, [R0+URZ+0x5838], R3 ;  /* 0x00583803000075a7 */ /* 0x0022a400080211ff */
[----:B--2---:R-:W-:Y:S05]  /*135a0*/  @!P1 NANOSLEEP.SYNCS 0x989680 ;  /* 0x009896800000995d */ /* 0x004fea0003900000 */
[----:B------:R-:W2:Y:S02]  /*135b0*/  @!P1 SYNCS.PHASECHK.TRANS64 P1, [R0+URZ+0x5838], R3 ;  /* 0x00583803000095a7 */ /* 0x000ea400080210ff */
[----:B--2---:R-:W-:Y:S05]  /*135c0*/  @!P1 BRA `(.L_x_434) ;  /* 0xfffffffc00f09947 */ /* 0x004fea000383ffff */
[----:B------:R-:W-:Y:S05]  /*135d0*/  BRA `(.L_x_435) ;  /* 0xffffffc400b47947 */ /* 0x000fea000383ffff */
.L_x_290:
[----:B------:R-:W-:-:S07]  /*135e0*/  MOV R0, UR17 ;  /* 0x0000001100007c02 */ /* 0x000fce0008000f00 */
.L_x_436:
[----:B-1----:R1:W2:Y:S02]  /*135f0*/  SYNCS.PHASECHK.TRANS64.TRYWAIT P1, [R0+URZ+0x5838], R3 ;  /* 0x00583803000075a7 */ /* 0x0022a400080211ff */
[----:B--2---:R-:W-:Y:S05]  /*13600*/  @!P1 NANOSLEEP.SYNCS 0x989680 ;  /* 0x009896800000995d */ /* 0x004fea0003900000 */
[----:B------:R-:W2:Y:S02]  /*13610*/  @!P1 SYNCS.PHASECHK.TRANS64 P1, [R0+URZ+0x5838], R3 ;  /* 0x00583803000095a7 */ /* 0x000ea400080210ff */
[----:B--2---:R-:W-:Y:S05]  /*13620*/  @!P1 BRA `(.L_x_436) ;  /* 0xfffffffc00f09947 */ /* 0x004fea000383ffff */
[----:B------:R-:W-:Y:S05]  /*13630*/  BRA `(.L_x_437) ;  /* 0xffffffc800547947 */ /* 0x000fea000383ffff */
.L_x_295:
[----:B------:R-:W-:-:S07]  /*13640*/  MOV R0, UR17 ;  /* 0x0000001100007c02 */ /* 0x000fce0008000f00 */
.L_x_438:
[----:B-1----:R1:W2:Y:S02]  /*13650*/  SYNCS.PHASECHK.TRANS64.TRYWAIT P1, [R0+URZ+0x5838], R3 ;  /* 0x00583803000075a7 */ /* 0x0022a400080211ff */
[----:B--2---:R-:W-:Y:S05]  /*13660*/  @!P1 NANOSLEEP.SYNCS 0x989680 ;  /* 0x009896800000995d */ /* 0x004fea0003900000 */
[----:B------:R-:W2:Y:S02]  /*13670*/  @!P1 SYNCS.PHASECHK.TRANS64 P1, [R0+URZ+0x5838], R3 ;  /* 0x00583803000095a7 */ /* 0x000ea400080210ff */
[----:B--2---:R-:W-:Y:S05]  /*13680*/  @!P1 BRA `(.L_x_438) ;  /* 0xfffffffc00f09947 */ /* 0x004fea000383ffff */
[----:B------:R-:W-:Y:S05]  /*13690*/  BRA `(.L_x_439) ;  /* 0xffffffc800c87947 */ /* 0x000fea000383ffff */
.L_x_300:
[----:B------:R-:W-:-:S07]  /*136a0*/  MOV R0, UR17 ;  /* 0x0000001100007c02 */ /* 0x000fce0008000f00 */
.L_x_440:
[----:B-1----:R1:W2:Y:S02]  /*136b0*/  SYNCS.PHASECHK.TRANS64.TRYWAIT P1, [R0+URZ+0x5838], R3 ;  /* 0x00583803000075a7 */ /* 0x0022a400080211ff */
[----:B--2---:R-:W-:Y:S05]  /*136c0*/  @!P1 NANOSLEEP.SYNCS 0x989680 ;  /* 0x009896800000995d */ /* 0x004fea0003900000 */
[----:B------:R-:W2:Y:S02]  /*136d0*/  @!P1 SYNCS.PHASECHK.TRANS64 P1, [R0+URZ+0x5838], R3 ;  /* 0x00583803000095a7 */ /* 0x000ea400080210ff */
[----:B--2---:R-:W-:Y:S05]  /*136e0*/  @!P1 BRA `(.L_x_440) ;  /* 0xfffffffc00f09947 */ /* 0x004fea000383ffff */
[----:B------:R-:W-:Y:S05]  /*136f0*/  BRA `(.L_x_441) ;  /* 0xffffffcc00307947 */ /* 0x000fea000383ffff */
.L_x_305:
[----:B------:R-:W-:-:S07]  /*13700*/  MOV R0, UR17 ;  /* 0x0000001100007c02 */ /* 0x000fce0008000f00 */
.L_x_442:
[----:B-1----:R1:W2:Y:S02]  /*13710*/  SYNCS.PHASECHK.TRANS64.TRYWAIT P1, [R0+URZ+0x5838], R3 ;  /* 0x00583803000075a7 */ /* 0x0022a400080211ff */
[----:B--2---:R-:W-:Y:S05]  /*13720*/  @!P1 NANOSLEEP.SYNCS 0x989680 ;  /* 0x009896800000995d */ /* 0x004fea0003900000 */
[----:B------:R-:W2:Y:S02]  /*13730*/  @!P1 SYNCS.PHASECHK.TRANS64 P1, [R0+URZ+0x5838], R3 ;  /* 0x00583803000095a7 */ /* 0x000ea400080210ff */
[----:B--2---:R-:W-:Y:S05]  /*13740*/  @!P1 BRA `(.L_x_442) ;  /* 0xfffffffc00f09947 */ /* 0x004fea000383ffff */
[----:B------:R-:W-:Y:S05]  /*13750*/  BRA `(.L_x_443) ;  /* 0xffffffcc00987947 */ /* 0x000fea000383ffff */
.L_x_310:
[----:B------:R-:W-:-:S07]  /*13760*/  MOV R0, UR17 ;  /* 0x0000001100007c02 */ /* 0x000fce0008000f00 */
.L_x_444:
[----:B-1----:R1:W2:Y:S02]  /*13770*/  SYNCS.PHASECHK.TRANS64.TRYWAIT P1, [R0+URZ+0x5838], R3 ;  /* 0x00583803000075a7 */ /* 0x0022a400080211ff */
[----:B--2---:R-:W-:Y:S05]  /*13780*/  @!P1 NANOSLEEP.SYNCS 0x989680 ;  /* 0x009896800000995d */ /* 0x004fea0003900000 */
[----:B------:R-:W2:Y:S02]  /*13790*/  @!P1 SYNCS.PHASECHK.TRANS64 P1, [R0+URZ+0x5838], R3 ;  /* 0x00583803000095a7 */ /* 0x000ea400080210ff */
[----:B--2---:R-:W-:Y:S05]  /*137a0*/  @!P1 BRA `(.L_x_444) ;  /* 0xfffffffc00f09947 */ /* 0x004fea000383ffff */
[----:B------:R-:W-:Y:S05]  /*137b0*/  BRA `(.L_x_445) ;  /* 0xffffffd000007947 */ /* 0x000fea000383ffff */
.L_x_315:
[----:B------:R-:W-:-:S07]  /*137c0*/  MOV R0, UR17 ;  /* 0x0000001100007c02 */ /* 0x000fce0008000f00 */
.L_x_446:
[----:B-1----:R1:W2:Y:S02]  /*137d0*/  SYNCS.PHASECHK.TRANS64.TRYWAIT P1, [R0+URZ+0x5838], R3 ;  /* 0x00583803000075a7 */ /* 0x0022a400080211ff */
[----:B--2---:R-:W-:Y:S05]  /*137e0*/  @!P1 NANOSLEEP.SYNCS 0x989680 ;  /* 0x009896800000995d */ /* 0x004fea0003900000 */
[----:B------:R-:W2:Y:S02]  /*137f0*/  @!P1 SYNCS.PHASECHK.TRANS64 P1, [R0+URZ+0x5838], R3 ;  /* 0x00583803000095a7 */ /* 0x000ea400080210ff */
[----:B--2---:R-:W-:Y:S05]  /*13800*/  @!P1 BRA `(.L_x_446) ;  /* 0xfffffffc00f09947 */ /* 0x004fea000383ffff */
[----:B------:R-:W-:Y:S05]  /*13810*/  BRA `(.L_x_447) ;  /* 0xffffffd000687947 */ /* 0x000fea000383ffff */
.L_x_320:
[----:B------:R-:W-:-:S07]  /*13820*/  MOV R0, UR17 ;  /* 0x0000001100007c02 */ /* 0x000fce0008000f00 */
.L_x_448:
[----:B-1----:R1:W2:Y:S02]  /*13830*/  SYNCS.PHASECHK.TRANS64.TRYWAIT P1, [R0+URZ+0x5838], R3 ;  /* 0x00583803000075a7 */ /* 0x0022a400080211ff */
[----:B--2---:R-:W-:Y:S05]  /*13840*/  @!P1 NANOSLEEP.SYNCS 0x989680 ;  /* 0x009896800000995d */ /* 0x004fea0003900000 */
[----:B------:R-:W2:Y:S02]  /*13850*/  @!P1 SYNCS.PHASECHK.TRANS64 P1, [R0+URZ+0x5838], R3 ;  /* 0x00583803000095a7 */ /* 0x000ea400080210ff */
[----:B--2---:R-:W-:Y:S05]  /*13860*/  @!P1 BRA `(.L_x_448) ;  /* 0xfffffffc00f09947 */ /* 0x004fea000383ffff */
[----:B------:R-:W-:Y:S05]  /*13870*/  BRA `(.L_x_449) ;  /* 0xffffffd000d07947 */ /* 0x000fea000383ffff */
.L_x_325:
[----:B------:R-:W-:-:S07]  /*13880*/  MOV R0, UR17 ;  /* 0x0000001100007c02 */ /* 0x000fce0008000f00 */
.L_x_450:
[----:B-1----:R1:W2:Y:S02]  /*13890*/  SYNCS.PHASECHK.TRANS64.TRYWAIT P1, [R0+URZ+0x5838], R3 ;  /* 0x00583803000075a7 */ /* 0x0022a400080211ff */
[----:B--2---:R-:W-:Y:S05]  /*138a0*/  @!P1 NANOSLEEP.SYNCS 0x989680 ;  /* 0x009896800000995d */ /* 0x004fea0003900000 */
[----:B------:R-:W2:Y:S02]  /*138b0*/  @!P1 SYNCS.PHASECHK.TRANS64 P1, [R0+URZ+0x5838], R3 ;  /* 0x00583803000095a7 */ /* 0x000ea400080210ff */
[----:B--2---:R-:W-:Y:S05]  /*138c0*/  @!P1 BRA `(.L_x_450) ;  /* 0xfffffffc00f09947 */ /* 0x004fea000383ffff */
[----:B------:R-:W-:Y:S05]  /*138d0*/  BRA `(.L_x_451) ;  /* 0xffffffd400387947 */ /* 0x000fea000383ffff */
.L_x_331:
[----:B------:R-:W-:-:S07]  /*138e0*/  MOV R0, UR17 ;  /* 0x0000001100007c02 */ /* 0x000fce0008000f00 */
.L_x_452:
[----:B-1----:R1:W2:Y:S02]  /*138f0*/  SYNCS.PHASECHK.TRANS64.TRYWAIT P1, [R0+URZ+0x5838], R3 ;  /* 0x00583803000075a7 */ /* 0x0022a400080211ff */
[----:B--2---:R-:W-:Y:S05]  /*13900*/  @!P1 NANOSLEEP.SYNCS 0x989680 ;  /* 0x009896800000995d */ /* 0x004fea0003900000 */
[----:B------:R-:W2:Y:S02]  /*13910*/  @!P1 SYNCS.PHASECHK.TRANS64 P1, [R0+URZ+0x5838], R3 ;  /* 0x00583803000095a7 */ /* 0x000ea400080210ff */
[----:B--2---:R-:W-:Y:S05]  /*13920*/  @!P1 BRA `(.L_x_452) ;  /* 0xfffffffc00f09947 */ /* 0x004fea000383ffff */
[----:B------:R-:W-:Y:S05]  /*13930*/  BRA `(.L_x_453) ;  /* 0xffffffd400bc7947 */ /* 0x000fea000383ffff */
.L_x_336:
[----:B------:R-:W-:-:S07]  /*13940*/  MOV R0, UR17 ;  /* 0x0000001100007c02 */ /* 0x000fce0008000f00 */
.L_x_454:
[----:B-1----:R1:W2:Y:S02]  /*13950*/  SYNCS.PHASECHK.TRANS64.TRYWAIT P1, [R0+URZ+0x5838], R3 ;  /* 0x00583803000075a7 */ /* 0x0022a400080211ff */
[----:B--2---:R-:W-:Y:S05]  /*13960*/  @!P1 NANOSLEEP.SYNCS 0x989680 ;  /* 0x009896800000995d */ /* 0x004fea0003900000 */
[----:B------:R-:W2:Y:S02]  /*13970*/  @!P1 SYNCS.PHASECHK.TRANS64 P1, [R0+URZ+0x5838], R3 ;  /* 0x00583803000095a7 */ /* 0x000ea400080210ff */
[----:B--2---:R-:W-:Y:S05]  /*13980*/  @!P1 BRA `(.L_x_454) ;  /* 0xfffffffc00f09947 */ /* 0x004fea000383ffff */
[----:B------:R-:W-:Y:S05]  /*13990*/  BRA `(.L_x_455) ;  /* 0xffffffd800247947 */ /* 0x000fea000383ffff */
.L_x_341:
[----:B------:R-:W-:-:S07]  /*139a0*/  MOV R0, UR17 ;  /* 0x0000001100007c02 */ /* 0x000fce0008000f00 */
.L_x_456:
[----:B-1----:R1:W2:Y:S02]  /*139b0*/  SYNCS.PHASECHK.TRANS64.TRYWAIT P1, [R0+URZ+0x5838], R3 ;  /* 0x00583803000075a7 */ /* 0x0022a400080211ff */
[----:B--2---:R-:W-:Y:S05]  /*139c0*/  @!P1 NANOSLEEP.SYNCS 0x989680 ;  /* 0x009896800000995d */ /* 0x004fea0003900000 */
[----:B------:R-:W2:Y:S02]  /*139d0*/  @!P1 SYNCS.PHASECHK.TRANS64 P1, [R0+URZ+0x5838], R3 ;  /* 0x00583803000095a7 */ /* 0x000ea400080210ff */
[----:B--2---:R-:W-:Y:S05]  /*139e0*/  @!P1 BRA `(.L_x_456) ;  /* 0xfffffffc00f09947 */ /* 0x004fea000383ffff */
[----:B------:R-:W-:Y:S05]  /*139f0*/  BRA `(.L_x_457) ;  /* 0xffffffd800947947 */ /* 0x000fea000383ffff */
.L_x_346:
[----:B------:R-:W-:-:S07]  /*13a00*/  MOV R0, UR17 ;  /* 0x0000001100007c02 */ /* 0x000fce0008000f00 */
.L_x_458:
[----:B-1----:R1:W2:Y:S02]  /*13a10*/  SYNCS.PHASECHK.TRANS64.TRYWAIT P1, [R0+URZ+0x5838], R3 ;  /* 0x00583803000075a7 */ /* 0x0022a400080211ff */
[----:B--2---:R-:W-:Y:S05]  /*13a20*/  @!P1 NANOSLEEP.SYNCS 0x989680 ;  /* 0x009896800000995d */ /* 0x004fea0003900000 */
[----:B------:R-:W2:Y:S02]  /*13a30*/  @!P1 SYNCS.PHASECHK.TRANS64 P1, [R0+URZ+0x5838], R3 ;  /* 0x00583803000095a7 */ /* 0x000ea400080210ff */
[----:B--2---:R-:W-:Y:S05]  /*13a40*/  @!P1 BRA `(.L_x_458) ;  /* 0xfffffffc00f09947 */ /* 0x004fea000383ffff */
[----:B------:R-:W-:Y:S05]  /*13a50*/  BRA `(.L_x_459) ;  /* 0xffffffd800fc7947 */ /* 0x000fea000383ffff */
.L_x_351:
[----:B------:R-:W-:-:S07]  /*13a60*/  MOV R0, UR17 ;  /* 0x0000001100007c02 */ /* 0x000fce0008000f00 */
.L_x_460:
[----:B-1----:R1:W2:Y:S02]  /*13a70*/  SYNCS.PHASECHK.TRANS64.TRYWAIT P1, [R0+URZ+0x5838], R3 ;  /* 0x00583803000075a7 */ /* 0x0022a400080211ff */
[----:B--2---:R-:W-:Y:S05]  /*13a80*/  @!P1 NANOSLEEP.SYNCS 0x989680 ;  /* 0x009896800000995d */ /* 0x004fea0003900000 */
[----:B------:R-:W2:Y:S02]  /*13a90*/  @!P1 SYNCS.PHASECHK.TRANS64 P1, [R0+URZ+0x5838], R3 ;  /* 0x00583803000095a7 */ /* 0x000ea400080210ff */
[----:B--2---:R-:W-:Y:S05]  /*13aa0*/  @!P1 BRA `(.L_x_460) ;  /* 0xfffffffc00f09947 */ /* 0x004fea000383ffff */
[----:B------:R-:W-:Y:S05]  /*13ab0*/  BRA `(.L_x_461) ;  /* 0xffffffdc00707947 */ /* 0x000fea000383ffff */
.L_x_356:
[----:B------:R-:W-:-:S07]  /*13ac0*/  MOV R0, UR9 ;  /* 0x0000000900007c02 */ /* 0x000fce0008000f00 */
.L_x_462:
[----:B-1----:R1:W2:Y:S02]  /*13ad0*/  SYNCS.PHASECHK.TRANS64.TRYWAIT P1, [R0+URZ+0x5838], R3 ;  /* 0x00583803000075a7 */ /* 0x0022a400080211ff */
[----:B--2---:R-:W-:Y:S05]  /*13ae0*/  @!P1 NANOSLEEP.SYNCS 0x989680 ;  /* 0x009896800000995d */ /* 0x004fea0003900000 */
[----:B------:R-:W2:Y:S02]  /*13af0*/  @!P1 SYNCS.PHASECHK.TRANS64 P1, [R0+URZ+0x5838], R3 ;  /* 0x00583803000095a7 */ /* 0x000ea400080210ff */
[----:B--2---:R-:W-:Y:S05]  /*13b00*/  @!P1 BRA `(.L_x_462) ;  /* 0xfffffffc00f09947 */ /* 0x004fea000383ffff */
[----:B------:R-:W-:Y:S05]  /*13b10*/  BRA `(.L_x_463) ;  /* 0xffffffdc00d87947 */ /* 0x000fea000383ffff */
.L_x_363:
[----:B------:R-:W-:-:S07]  /*13b20*/  MOV R0, UR17 ;  /* 0x0000001100007c02 */ /* 0x000fce0008000f00 */
.L_x_464:
[----:B-1----:R1:W4:Y:S02]  /*13b30*/  SYNCS.PHASECHK.TRANS64.TRYWAIT P0, [R0+URZ+0x58b0], R3 ;  /* 0x0058b003000075a7 */ /* 0x00232400080011ff */
[----:B----4-:R-:W-:Y:S05]  /*13b40*/  @!P0 NANOSLEEP.SYNCS 0x989680 ;  /* 0x009896800000895d */ /* 0x010fea0003900000 */
[----:B------:R-:W4:Y:S02]  /*13b50*/  @!P0 SYNCS.PHASECHK.TRANS64 P0, [R0+URZ+0x58b0], R3 ;  /* 0x0058b003000085a7 */ /* 0x000f2400080010ff */
[----:B----4-:R-:W-:Y:S05]  /*13b60*/  @!P0 BRA `(.L_x_464) ;  /* 0xfffffffc00f08947 */ /* 0x010fea000383ffff */
[----:B------:R-:W-:Y:S05]  /*13b70*/  BRA `(.L_x_465) ;  /* 0xffffffe400687947 */ /* 0x000fea000383ffff */
.L_x_365:
[----:B-1----:R-:W-:-:S07]  /*13b80*/  MOV R0, UR17 ;  /* 0x0000001100007c02 */ /* 0x002fce0008000f00 */
.L_x_466:
[----:B-1----:R1:W4:Y:S02]  /*13b90*/  SYNCS.PHASECHK.TRANS64.TRYWAIT P0, [R0+URZ+0x58b8], R3 ;  /* 0x0058b803000075a7 */ /* 0x00232400080011ff */
[----:B----4-:R-:W-:Y:S05]  /*13ba0*/  @!P0 NANOSLEEP.SYNCS 0x989680 ;  /* 0x009896800000895d */ /* 0x010fea0003900000 */
[----:B------:R-:W4:Y:S02]  /*13bb0*/  @!P0 SYNCS.PHASECHK.TRANS64 P0, [R0+URZ+0x58b8], R3 ;  /* 0x0058b803000085a7 */ /* 0x000f2400080010ff */
[----:B----4-:R-:W-:Y:S05]  /*13bc0*/  @!P0 BRA `(.L_x_466) ;  /* 0xfffffffc00f08947 */ /* 0x010fea000383ffff */
[----:B------:R-:W-:Y:S05]  /*13bd0*/  BRA `(.L_x_467) ;  /* 0xffffffe400787947 */ /* 0x000fea000383ffff */
        .weak           $__internal_0_$__cuda_sm10x_tcgen05_guardrail_trap_col_being_dealloced_not_returned_by_alloc
        .type           $__internal_0_$__cuda_sm10x_tcgen05_guardrail_trap_col_being_dealloced_not_returned_by_alloc,@function
        .size           $__internal_0_$__cuda_sm10x_tcgen05_guardrail_trap_col_being_dealloced_not_returned_by_alloc,($__internal_1_$__cuda_sm10x_tcgen05_guardrail_trap_phase_invalid_during_alloc - $__internal_0_$__cuda_sm10x_tcgen05_guardrail_trap_col_being_dealloced_not_returned_by_alloc)
$__internal_0_$__cuda_sm10x_tcgen05_guardrail_trap_col_being_dealloced_not_returned_by_alloc:
[----:B------:R-:W-:Y:S05]  /*13be0*/  BPT.TRAP 0x1 ;  /* 0x000000040000795c */ /* 0x000fea0000300000 */
[----:B------:R-:W-:-:S04]  /*13bf0*/  MOV R3, 0x0 ;  /* 0x0000000000037802 */ /* 0x000fc80000000f00 */
[----:B------:R-:W-:Y:S05]  /*13c00*/  RET.REL.NODEC R2 `(_ZN7cutlass13device_kernelINS_4fmha6kernel36Sm100FmhaFwdKernelTmaWarpspecializedIN4cute5tupleIJiiiNS5_IJNS5_IJiiEEEiEEEEEENS1_10collective38Sm100FmhaFwdMainloopTmaWarpspecializedINS_10bfloat16_tEffNS5_IJNS4_1CILi256EEENSC_ILi64EEENSC_ILi16EEEEEENS5_IJiNSC_ILi1EEES7_EEENS5_IJiSH_NS5_IJNS5_IJNSC_ILi0EEEiEEEiEEEEEESM_NS9_10CausalMaskILb1EEENS5_IJNSC_ILi2EEESH_SH_EEENSC_ILb0EEEEENS9_38Sm100FmhaFwdEpilogueTmaWarpspecializedINS_6half_tEfNS5_IJNSC_ILi128EEESF_SE_EEESI_NS5_IJSH_S7_EEESR_EENS2_23PersistentTileSchedulerENS2_41Sm100FmhaCtxKernelWarpspecializedScheduleEEEEEvNT_6ParamsE) ;  /* 0xfffffec002fc7950 */ /* 0x000fea0003c3ffff */
        .weak           $__internal_1_$__cuda_sm10x_tcgen05_guardrail_trap_phase_invalid_during_alloc
        .type           $__internal_1_$__cuda_sm10x_tcgen05_guardrail_trap_phase_invalid_during_alloc,@function
        .size           $__internal_1_$__cuda_sm10x_tcgen05_guardrail_trap_phase_invalid_during_alloc,($__internal_2_$__cuda_sm10x_tcgen05_guardrail_trap_unallocated_columns_being_dealloced - $__internal_1_$__cuda_sm10x_tcgen05_guardrail_trap_phase_invalid_during_alloc)
$__internal_1_$__cuda_sm10x_tcgen05_guardrail_trap_phase_invalid_during_alloc:
[----:B------:R-:W-:Y:S05]  /*13c10*/  BPT.TRAP 0x1 ;  /* 0x000000040000795c */ /* 0x000fea0000300000 */
[----:B------:R-:W-:-:S04]  /*13c20*/  HFMA2 R3, -RZ, RZ, 0, 0 ;  /* 0x00000000ff037431 */ /* 0x000fc800000001ff */
[----:B------:R-:W-:Y:S05]  /*13c30*/  RET.REL.NODEC R2 `(_ZN7cutlass13device_kernelINS_4fmha6kernel36Sm100FmhaFwdKernelTmaWarpspecializedIN4cute5tupleIJiiiNS5_IJNS5_IJiiEEEiEEEEEENS1_10collective38Sm100FmhaFwdMainloopTmaWarpspecializedINS_10bfloat16_tEffNS5_IJNS4_1CILi256EEENSC_ILi64EEENSC_ILi16EEEEEENS5_IJiNSC_ILi1EEES7_EEENS5_IJiSH_NS5_IJNS5_IJNSC_ILi0EEEiEEEiEEEEEESM_NS9_10CausalMaskILb1EEENS5_IJNSC_ILi2EEESH_SH_EEENSC_ILb0EEEEENS9_38Sm100FmhaFwdEpilogueTmaWarpspecializedINS_6half_tEfNS5_IJNSC_ILi128EEESF_SE_EEESI_NS5_IJSH_S7_EEESR_EENS2_23PersistentTileSchedulerENS2_41Sm100FmhaCtxKernelWarpspecializedScheduleEEEEEvNT_6ParamsE) ;  /* 0xfffffec002f07950 */ /* 0x000fea0003c3ffff */
        .weak           $__internal_2_$__cuda_sm10x_tcgen05_guardrail_trap_unallocated_columns_being_dealloced
        .type           $__internal_2_$__cuda_sm10x_tcgen05_guardrail_trap_unallocated_columns_being_dealloced,@function
        .size           $__internal_2_$__cuda_sm10x_tcgen05_guardrail_trap_unallocated_columns_being_dealloced,($__internal_3_$__cuda_sm3x_div_rn_noftz_f32_slowpath - $__internal_2_$__cuda_sm10x_tcgen05_guardrail_trap_unallocated_columns_being_dealloced)
$__internal_2_$__cuda_sm10x_tcgen05_guardrail_trap_unallocated_columns_being_dealloced:
[----:B------:R-:W-:Y:S05]  /*13c40*/  BPT.TRAP 0x1 ;  /* 0x000000040000795c */ /* 0x000fea0000300000 */
[----:B------:R-:W-:-:S04]  /*13c50*/  MOV R3, 0x0 ;  /* 0x0000000000037802 */ /* 0x000fc80000000f00 */
[----:B------:R-:W-:Y:S05]  /*13c60*/  RET.REL.NODEC R2 `(_ZN7cutlass13device_kernelINS_4fmha6kernel36Sm100FmhaFwdKernelTmaWarpspecializedIN4cute5tupleIJiiiNS5_IJNS5_IJiiEEEiEEEEEENS1_10collective38Sm100FmhaFwdMainloopTmaWarpspecializedINS_10bfloat16_tEffNS5_IJNS4_1CILi256EEENSC_ILi64EEENSC_ILi16EEEEEENS5_IJiNSC_ILi1EEES7_EEENS5_IJiSH_NS5_IJNS5_IJNSC_ILi0EEEiEEEiEEEEEESM_NS9_10CausalMaskILb1EEENS5_IJNSC_ILi2EEESH_SH_EEENSC_ILb0EEEEENS9_38Sm100FmhaFwdEpilogueTmaWarpspecializedINS_6half_tEfNS5_IJNSC_ILi128EEESF_SE_EEESI_NS5_IJSH_S7_EEESR_EENS2_23PersistentTileSchedulerENS2_41Sm100FmhaCtxKernelWarpspecializedScheduleEEEEEvNT_6ParamsE) ;  /* 0xfffffec002e47950 */ /* 0x000fea0003c3ffff */
        .weak           $__internal_3_$__cuda_sm3x_div_rn_noftz_f32_slowpath
        .type           $__internal_3_$__cuda_sm3x_div_rn_noftz_f32_slowpath,@function
        .size           $__internal_3_$__cuda_sm3x_div_rn_noftz_f32_slowpath,(.L_x_484 - $__internal_3_$__cuda_sm3x_div_rn_noftz_f32_slowpath)
$__internal_3_$__cuda_sm3x_div_rn_noftz_f32_slowpath:
[--C-:B------:R-:W-:Y:S01]  /*13c70*/  SHF.R.U32.HI R21, RZ, 0x17, R2.reuse ;  /* 0x00000017ff157819 */ /* 0x100fe20000011602 */
[----:B------:R-:W-:Y:S01]  /*13c80*/  BSSY.RECONVERGENT B1, `(.L_x_468) ;  /* 0x0000065000017945 */ /* 0x000fe20003800200 */
[--C-:B------:R-:W-:Y:S01]  /*13c90*/  SHF.R.U32.HI R44, RZ, 0x17, R33.reuse ;  /* 0x00000017ff2c7819 */ /* 0x100fe20000011621 */
[----:B------:R-:W-:Y:S01]  /*13ca0*/  IMAD.MOV.U32 R37, RZ, RZ, R33 ;  /* 0x000000ffff257224 */ /* 0x000fe200078e0021 */
[----:B------:R-:W-:Y:S01]  /*13cb0*/  LOP3.LUT R21, R21, 0xff, RZ, 0xc0, !PT ;  /* 0x000000ff15157812 */ /* 0x000fe200078ec0ff */
[----:B------:R-:W-:Y:S01]  /*13cc0*/  IMAD.MOV.U32 R42, RZ, RZ, R2 ;  /* 0x000000ffff2a7224 */ /* 0x000fe200078e0002 */
[----:B------:R-:W-:-:S03]  /*13cd0*/  LOP3.LUT R44, R44, 0xff, RZ, 0xc0, !PT ;  /* 0x000000ff2c2c7812 */ /* 0x000fc600078ec0ff */
[----:B------:R-:W-:Y:S02]  /*13ce0*/  VIADD R20, R21, 0xffffffff ;  /* 0xffffffff15147836 */ /* 0x000fe40000000000 */
[----:B------:R-:W-:-:S03]  /*13cf0*/  VIADD R23, R44, 0xffffffff ;  /* 0xffffffff2c177836 */ /* 0x000fc60000000000 */
[----:B------:R-:W-:-:S04]  /*13d00*/  ISETP.GT.U32.AND P0, PT, R20, 0xfd, PT ;  /* 0x000000fd1400780c */ /* 0x000fc80003f04070 */
[----:B------:R-:W-:-:S13]  /*13d10*/  ISETP.GT.U32.OR P0, PT, R23, 0xfd, P0 ;  /* 0x000000fd1700780c */ /* 0x000fda0000704470 */
[----:B------:R-:W-:Y:S01]  /*13d20*/  @!P0 IMAD.MOV.U32 R45, RZ, RZ, RZ ;  /* 0x000000ffff2d8224 */ /* 0x000fe200078e00ff */
[----:B------:R-:W-:Y:S06]  /*13d30*/  @!P0 BRA `(.L_x_469) ;  /* 0x00000000005c8947 */ /* 0x000fec0003800000 */
[----:B------:R-:W-:Y:S02]  /*13d40*/  FSETP.GTU.FTZ.AND P1, PT, |R33|, +INF , PT ;  /* 0x7f8000002100780b */ /* 0x000fe40003f3c200 */
[----:B------:R-:W-:-:S04]  /*13d50*/  FSETP.GTU.FTZ.AND P0, PT, |R2|, +INF , PT ;  /* 0x7f8000000200780b */ /* 0x000fc80003f1c200 */
[----:B------:R-:W-:-:S13]  /*13d60*/  PLOP3.LUT P0, PT, P1, P0, PT, 0xf8, 0x8f ;  /* 0x00000000008f781c */ /* 0x000fda0000f01f70 */
[----:B------:R-:W-:Y:S05]  /*13d70*/  @P0 BRA `(.L_x_470) ;  /* 0x0000000400500947 */ /* 0x000fea0003800000 */
[----:B------:R-:W-:-:S13]  /*13d80*/  LOP3.LUT P0, RZ, R42, 0x7fffffff, R37, 0xc8, !PT ;  /* 0x7fffffff2aff7812 */ /* 0x000fda000780c825 */
[----:B------:R-:W-:Y:S05]  /*13d90*/  @!P0 BRA `(.L_x_471) ;  /* 0x0000000400408947 */ /* 0x000fea0003800000 */
[C---:B------:R-:W-:Y:S02]  /*13da0*/  FSETP.NEU.FTZ.AND P0, PT, |R33|.reuse, +INF , PT ;  /* 0x7f8000002100780b */ /* 0x040fe40003f1d200 */
[----:B------:R-:W-:Y:S02]  /*13db0*/  FSETP.NEU.FTZ.AND P1, PT, |R2|, +INF , PT ;  /* 0x7f8000000200780b */ /* 0x000fe40003f3d200 */
[----:B------:R-:W-:-:S11]  /*13dc0*/  FSETP.NEU.FTZ.AND P2, PT, |R33|, +INF , PT ;  /* 0x7f8000002100780b */ /* 0x000fd60003f5d200 */
[----:B------:R-:W-:Y:S05]  /*13dd0*/  @!P1 BRA !P0, `(.L_x_471) ;  /* 0x0000000400309947 */ /* 0x000fea0004000000 */
[----:B------:R-:W-:-:S04]  /*13de0*/  LOP3.LUT P0, RZ, R37, 0x7fffffff, RZ, 0xc0, !PT ;  /* 0x7fffffff25ff7812 */ /* 0x000fc8000780c0ff */
[----:B------:R-:W-:-:S13]  /*13df0*/  PLOP3.LUT P0, PT, P1, P0, PT, 0x2f, 0xf2 ;  /* 0x0000000000f2781c */ /* 0x000fda0000f00577 */
[----:B------:R-:W-:Y:S05]  /*13e00*/  @P0 BRA `(.L_x_472) ;  /* 0x00000004001c0947 */ /* 0x000fea0003800000 */
[----:B------:R-:W-:-:S04]  /*13e10*/  LOP3.LUT P0, RZ, R42, 0x7fffffff, RZ, 0xc0, !PT ;  /* 0x7fffffff2aff7812 */ /* 0x000fc8000780c0ff */
[----:B------:R-:W-:-:S13]  /*13e20*/  PLOP3.LUT P0, PT, P2, P0, PT, 0x2f, 0xf2 ;  /* 0x0000000000f2781c */ /* 0x000fda0001700577 */
[----:B------:R-:W-:Y:S05]  /*13e30*/  @P0 BRA `(.L_x_473) ;  /* 0x0000000400040947 */ /* 0x000fea0003800000 */
[----:B------:R-:W-:Y:S02]  /*13e40*/  ISETP.GE.AND P1, PT, R23, RZ, PT ;  /* 0x000000ff1700720c */ /* 0x000fe40003f26270 */
[----:B------:R-:W-:-:S11]  /*13e50*/  ISETP.GE.AND P0, PT, R20, RZ, PT ;  /* 0x000000ff1400720c */ /* 0x000fd60003f06270 */
[----:B------:R-:W-:Y:S01]  /*13e60*/  @P1 MOV R45, RZ ;  /* 0x000000ff002d1202 */ /* 0x000fe20000000f00 */
[----:B------:R-:W-:Y:S01]  /*13e70*/  @!P1 FFMA R37, R33, 1.84467440737095516160e+19, RZ ;  /* 0x5f80000021259823 */ /* 0x000fe200000000ff */
[----:B------:R-:W-:Y:S01]  /*13e80*/  @!P1 MOV R45, 0xffffffc0 ;  /* 0xffffffc0002d9802 */ /* 0x000fe20000000f00 */
[----:B------:R-:W-:-:S03]  /*13e90*/  @!P0 FFMA R42, R2, 1.84467440737095516160e+19, RZ ;  /* 0x5f800000022a8823 */ /* 0x000fc600000000ff */
[----:B------:R-:W-:-:S07]  /*13ea0*/  @!P0 IADD3 R45, PT, PT, R45, 0x40, RZ ;  /* 0x000000402d2d8810 */ /* 0x000fce0007ffe0ff */
.L_x_469:
[----:B------:R-:W-:Y:S01]  /*13eb0*/  LEA R23, R21, 0xc0800000, 0x17 ;  /* 0xc080000015177811 */ /* 0x000fe200078eb8ff */
[----:B------:R-:W-:Y:S01]  /*13ec0*/  BSSY.RECONVERGENT B0, `(.L_x_474) ;  /* 0x0000036000007945 */ /* 0x000fe20003800200 */
[----:B------:R-:W-:Y:S02]  /*13ed0*/  IADD3 R44, PT, PT, R44, -0x7f, RZ ;  /* 0xffffff812c2c7810 */ /* 0x000fe40007ffe0ff */
[----:B------:R-:W-:-:S03]  /*13ee0*/  IADD3 R46, PT, PT, -R23, R42, RZ ;  /* 0x0000002a172e7210 */ /* 0x000fc60007ffe1ff */
[----:B------:R-:W-:Y:S01]  /*13ef0*/  IMAD R43, R44, -0x800000, R37 ;  /* 0xff8000002c2b7824 */ /* 0x000fe200078e0225 */
[----:B------:R-:W1:Y:S01]  /*13f00*/  MUFU.RCP R23, R46 ;  /* 0x0000002e00177308 */ /* 0x000e620000001000 */
[----:B------:R-:W-:Y:S01]  /*13f10*/  FADD.FTZ R42, -R46, -RZ ;  /* 0x800000ff2e2a7221 */ /* 0x000fe20000010100 */
[----:B------:R-:W-:-:S04]  /*13f20*/  IADD3 R44, PT, PT, R44, 0x7f, -R21 ;  /* 0x0000007f2c2c7810 */ /* 0x000fc80007ffe815 */
[----:B------:R-:W-:Y:S01]  /*13f30*/  IADD3 R44, PT, PT, R44, R45, RZ ;  /* 0x0000002d2c2c7210 */ /* 0x000fe20007ffe0ff */
[----:B-1----:R-:W-:-:S04]  /*13f40*/  FFMA R20, R23, R42, 1 ;  /* 0x3f80000017147423 */ /* 0x002fc8000000002a */
[----:B------:R-:W-:-:S04]  /*13f50*/  FFMA R20, R23, R20, R23 ;  /* 0x0000001417147223 */ /* 0x000fc80000000017 */
[----:B------:R-:W-:-:S04]  /*13f60*/  FFMA R37, R43, R20, RZ ;  /* 0x000000142b257223 */ /* 0x000fc800000000ff */
[----:B------:R-:W-:-:S04]  /*13f70*/  FFMA R23, R42, R37, R43 ;  /* 0x000000252a177223 */ /* 0x000fc8000000002b */
[----:B------:R-:W-:-:S04]  /*13f80*/  FFMA R23, R20, R23, R37 ;  /* 0x0000001714177223 */ /* 0x000fc80000000025 */
[----:B------:R-:W-:-:S04]  /*13f90*/  FFMA R42, R42, R23, R43 ;  /* 0x000000172a2a7223 */ /* 0x000fc8000000002b */
[----:B------:R-:W-:-:S05]  /*13fa0*/  FFMA R37, R20, R42, R23 ;  /* 0x0000002a14257223 */ /* 0x000fca0000000017 */
[----:B------:R-:W-:-:S04]  /*13fb0*/  SHF.R.U32.HI R21, RZ, 0x17, R37 ;  /* 0x00000017ff157819 */ /* 0x000fc80000011625 */
[----:B------:R-:W-:-:S04]  /*13fc0*/  LOP3.LUT R21, R21, 0xff, RZ, 0xc0, !PT ;  /* 0x000000ff15157812 */ /* 0x000fc800078ec0ff */
[----:B------:R-:W-:-:S04]  /*13fd0*/  IADD3 R21, PT, PT, R21, R44, RZ ;  /* 0x0000002c15157210 */ /* 0x000fc80007ffe0ff */
[----:B------:R-:W-:-:S04]  /*13fe0*/  IADD3 R43, PT, PT, R21, -0x1, RZ ;  /* 0xffffffff152b7810 */ /* 0x000fc80007ffe0ff */
[----:B------:R-:W-:-:S13]  /*13ff0*/  ISETP.GE.U32.AND P0, PT, R43, 0xfe, PT ;  /* 0x000000fe2b00780c */ /* 0x000fda0003f06070 */
[----:B------:R-:W-:Y:S05]  /*14000*/  @!P0 BRA `(.L_x_475) ;  /* 0x0000000000808947 */ /* 0x000fea0003800000 */
[----:B------:R-:W-:-:S13]  /*14010*/  ISETP.GT.AND P0, PT, R21, 0xfe, PT ;  /* 0x000000fe1500780c */ /* 0x000fda0003f04270 */
[----:B------:R-:W-:Y:S05]  /*14020*/  @P0 BRA `(.L_x_476) ;  /* 0x00000000006c0947 */ /* 0x000fea0003800000 */
[----:B------:R-:W-:-:S13]  /*14030*/  ISETP.GE.AND P0, PT, R21, 0x1, PT ;  /* 0x000000011500780c */ /* 0x000fda0003f06270 */
[----:B------:R-:W-:Y:S05]  /*14040*/  @P0 BRA `(.L_x_477) ;  /* 0x0000000000740947 */ /* 0x000fea0003800000 */
[----:B------:R-:W-:Y:S02]  /*14050*/  ISETP.GE.AND P0, PT, R21, -0x18, PT ;  /* 0xffffffe81500780c */ /* 0x000fe40003f06270 */
[----:B------:R-:W-:-:S11]  /*14060*/  LOP3.LUT R37, R37, 0x80000000, RZ, 0xc0, !PT ;  /* 0x8000000025257812 */ /* 0x000fd600078ec0ff */
[----:B------:R-:W-:Y:S05]  /*14070*/  @!P0 BRA `(.L_x_477) ;  /* 0x0000000000688947 */ /* 0x000fea0003800000 */
[CCC-:B------:R-:W-:Y:S01]  /*14080*/  FFMA.RZ R43, R20.reuse, R42.reuse, R23.reuse ;  /* 0x0000002a142b7223 */ /* 0x1c0fe2000000c017 */
[CCC-:B------:R-:W-:Y:S01]  /*14090*/  FFMA.RP R44, R20.reuse, R42.reuse, R23.reuse ;  /* 0x0000002a142c7223 */ /* 0x1c0fe20000008017 */
[----:B------:R-:W-:Y:S01]  /*140a0*/  FFMA.RM R23, R20, R42, R23 ;  /* 0x0000002a14177223 */ /* 0x000fe20000004017 */
[C---:B------:R-:W-:Y:S01]  /*140b0*/  VIADD R20, R21.reuse, 0x20 ;  /* 0x0000002015147836 */ /* 0x040fe20000000000 */
[----:B------:R-:W-:Y:S02]  /*140c0*/  ISETP.NE.AND P0, PT, R21, RZ, PT ;  /* 0x000000ff1500720c */ /* 0x000fe40003f05270 */
[----:B------:R-:W-:Y:S02]  /*140d0*/  LOP3.LUT R43, R43, 0x7fffff, RZ, 0xc0, !PT ;  /* 0x007fffff2b2b7812 */ /* 0x000fe400078ec0ff */
[----:B------:R-:W-:Y:S01]  /*140e0*/  ISETP.NE.AND P1, PT, R21, RZ, PT ;  /* 0x000000ff1500720c */ /* 0x000fe20003f25270 */
[----:B------:R-:W-:Y:S01]  /*140f0*/  IMAD.MOV R21, RZ, RZ, -R21 ;  /* 0x000000ffff157224 */ /* 0x000fe200078e0a15 */
[----:B------:R-:W-:-:S02]  /*14100*/  LOP3.LUT R43, R43, 0x800000, RZ, 0xfc, !PT ;  /* 0x008000002b2b7812 */ /* 0x000fc400078efcff */
[----:B------:R-:W-:Y:S02]  /*14110*/  FSETP.NEU.FTZ.AND P2, PT, R44, R23, PT ;  /* 0x000000172c00720b */ /* 0x000fe40003f5d000 */
[----:B------:R-:W-:Y:S02]  /*14120*/  SHF.L.U32 R20, R43, R20, RZ ;  /* 0x000000142b147219 */ /* 0x000fe400000006ff */
[----:B------:R-:W-:Y:S02]  /*14130*/  SEL R42, R21, RZ, P0 ;  /* 0x000000ff152a7207 */ /* 0x000fe40000000000 */
[----:B------:R-:W-:Y:S02]  /*14140*/  ISETP.NE.AND P1, PT, R20, RZ, P1 ;  /* 0x000000ff1400720c */ /* 0x000fe40000f25270 */
[----:B------:R-:W-:Y:S02]  /*14150*/  SHF.R.U32.HI R43, RZ, R42, R43 ;  /* 0x0000002aff2b7219 */ /* 0x000fe4000001162b */
[----:B------:R-:W-:-:S02]  /*14160*/  PLOP3.LUT P1, PT, P2, P1, PT, 0xf8, 0x8f ;  /* 0x00000000008f781c */ /* 0x000fc40001723f70 */
[----:B------:R-:W-:Y:S02]  /*14170*/  SHF.R.U32.HI R21, RZ, 0x1, R43 ;  /* 0x00000001ff157819 */ /* 0x000fe4000001162b */
[----:B------:R-:W-:-:S04]  /*14180*/  SEL R20, RZ, 0x1, !P1 ;  /* 0x00000001ff147807 */ /* 0x000fc80004800000 */
[----:B------:R-:W-:-:S04]  /*14190*/  LOP3.LUT R20, R20, 0x1, R21, 0xf8, !PT ;  /* 0x0000000114147812 */ /* 0x000fc800078ef815 */
[----:B------:R-:W-:-:S05]  /*141a0*/  LOP3.LUT R20, R20, R43, RZ, 0xc0, !PT ;  /* 0x0000002b14147212 */ /* 0x000fca00078ec0ff */
[----:B------:R-:W-:-:S05]  /*141b0*/  IMAD.IADD R20, R21, 0x1, R20 ;  /* 0x0000000115147824 */ /* 0x000fca00078e0214 */
[----:B------:R-:W-:Y:S01]  /*141c0*/  LOP3.LUT R37, R20, R37, RZ, 0xfc, !PT ;  /* 0x0000002514257212 */ /* 0x000fe200078efcff */
[----:B------:R-:W-:Y:S05]  /*141d0*/  BRA `(.L_x_477) ;  /* 0x0000000000107947 */ /* 0x000fea0003800000 */
.L_x_476:
[----:B------:R-:W-:-:S04]  /*141e0*/  LOP3.LUT R37, R37, 0x80000000, RZ, 0xc0, !PT ;  /* 0x8000000025257812 */ /* 0x000fc800078ec0ff */
[----:B------:R-:W-:Y:S01]  /*141f0*/  LOP3.LUT R37, R37, 0x7f800000, RZ, 0xfc, !PT ;  /* 0x7f80000025257812 */ /* 0x000fe200078efcff */
[----:B------:R-:W-:Y:S05]  /*14200*/  BRA `(.L_x_477) ;  /* 0x0000000000047947 */ /* 0x000fea0003800000 */
.L_x_475:
[----:B------:R-:W-:Y:S02]  /*14210*/  LEA R37, R44, R37, 0x17 ;  /* 0x000000252c257211 */ /* 0x000fe400078eb8ff */
.L_x_477:
[----:B------:R-:W-:Y:S05]  /*14220*/  BSYNC.RECONVERGENT B0 ;  /* 0x0000000000007941 */ /* 0x000fea0003800200 */
.L_x_474:
[----:B------:R-:W-:Y:S01]  /*14230*/  MOV R20, R37 ;  /* 0x0000002500147202 */ /* 0x000fe20000000f00 */
[----:B------:R-:W-:Y:S05]  /*14240*/  BRA `(.L_x_478) ;  /* 0x0000000000207947 */ /* 0x000fea0003800000 */
.L_x_473:
[----:B------:R-:W-:-:S04]  /*14250*/  LOP3.LUT R42, R42, 0x80000000, R37, 0x48, !PT ;  /* 0x800000002a2a7812 */ /* 0x000fc800078e4825 */
[----:B------:R-:W-:Y:S01]  /*14260*/  LOP3.LUT R20, R42, 0x7f800000, RZ, 0xfc, !PT ;  /* 0x7f8000002a147812 */ /* 0x000fe200078efcff */
[----:B------:R-:W-:Y:S05]  /*14270*/  BRA `(.L_x_478) ;  /* 0x0000000000147947 */ /* 0x000fea0003800000 */
.L_x_472:
[----:B------:R-:W-:Y:S01]  /*14280*/  LOP3.LUT R20, R42, 0x80000000, R37, 0x48, !PT ;  /* 0x800000002a147812 */ /* 0x000fe200078e4825 */
[----:B------:R-:W-:Y:S05]  /*14290*/  BRA `(.L_x_478) ;  /* 0x00000000000c7947 */ /* 0x000fea0003800000 */
.L_x_471:
[----:B------:R-:W1:Y:S01]  /*142a0*/  MUFU.RSQ R20, -QNAN ;  /* 0xffc0000000147908 */ /* 0x000e620000001400 */
[----:B------:R-:W-:Y:S05]  /*142b0*/  BRA `(.L_x_478) ;  /* 0x0000000000047947 */ /* 0x000fea0003800000 */
.L_x_470:
[----:B------:R-:W-:-:S07]  /*142c0*/  FADD.FTZ R20, R33, R2 ;  /* 0x0000000221147221 */ /* 0x000fce0000010000 */
.L_x_478:
[----:B------:R-:W-:Y:S05]  /*142d0*/  BSYNC.RECONVERGENT B1 ;  /* 0x0000000000017941 */ /* 0x000fea0003800200 */
.L_x_468:
[----:B------:R-:W-:-:S04]  /*142e0*/  HFMA2 R23, -RZ, RZ, 0, 0 ;  /* 0x00000000ff177431 */ /* 0x000fc800000001ff */
[----:B-1----:R-:W-:Y:S05]  /*142f0*/  RET.REL.NODEC R22 `(_ZN7cutlass13device_kernelINS_4fmha6kernel36Sm100FmhaFwdKernelTmaWarpspecializedIN4cute5tupleIJiiiNS5_IJNS5_IJiiEEEiEEEEEENS1_10collective38Sm100FmhaFwdMainloopTmaWarpspecializedINS_10bfloat16_tEffNS5_IJNS4_1CILi256EEENSC_ILi64EEENSC_ILi16EEEEEENS5_IJiNSC_ILi1EEES7_EEENS5_IJiSH_NS5_IJNS5_IJNSC_ILi0EEEiEEEiEEEEEESM_NS9_10CausalMaskILb1EEENS5_IJNSC_ILi2EEESH_SH_EEENSC_ILb0EEEEENS9_38Sm100FmhaFwdEpilogueTmaWarpspecializedINS_6half_tEfNS5_IJNSC_ILi128EEESF_SE_EEESI_NS5_IJSH_S7_EEESR_EENS2_23PersistentTileSchedulerENS2_41Sm100FmhaCtxKernelWarpspecializedScheduleEEEEEvNT_6ParamsE) ;  /* 0xfffffebc16407950 */ /* 0x002fea0003c3ffff */
.L_x_479:
[----:B------:R-:W-:-:S00]  /*14300*/  BRA `(.L_x_479) ;  /* 0xfffffffc00fc7947 */ /* 0x000fc0000383ffff */
[----:B------:R-:W-:-:S00]  /*14310*/  NOP ;  /* 0x0000000000007918 */ /* 0x000fc00000000000 */
        /* <DEDUP_REMOVED lines=14> */
.L_x_484:


//--------------------- .nv.global.init           --------------------------
	.section	.nv.global.init,"aw",@progbits
.nv.global.init:
	.type		$str$23,@object
	.size		$str$23,($str$37 - $str$23)
$str$23:
        /*0000*/ 	.byte	0x0a, 0x00
	.type		$str$37,@object
	.size		$str$37,($str$32 - $str$37)
$str$37:
        /*0002*/ 	.byte	0x3a, 0x00
	.type		$str$32,@object
	.size		$str$32,($str$29 - $str$32)
$str$32:
        /*0004*/ 	.byte	0x5f, 0x00
	.type		$str$29,@object
	.size		$str$29,($str$28 - $str$29)
$str$29:
        /*0006*/ 	.byte	0x25, 0x64, 0x00
	.type		$str$28,@object
	.size		$str$28,($str$30 - $str$28)
$str$28:
        /*0009*/ 	.byte	0x25, 0x63, 0x00
	.type		$str$30,@object
	.size		$str$30,($str$31 - $str$30)
$str$30:
        /*000c*/ 	.byte	0x25, 0x73, 0x00
	.type		$str$31,@object
	.size		$str$31,($str$35 - $str$31)
$str$31:
        /*000f*/ 	.byte	0x20, 0x6f, 0x20, 0x00
	.type		$str$35,@object
	.size		$str$35,($str$22 - $str$35)
$str$35:
        /*0013*/ 	.byte	0x70, 0x74, 0x72, 0x5b, 0x00
	.type		$str$22,@object
	.size		$str$22,($str$34 - $str$22)
$str$22:
        /*0018*/ 	.byte	0x73, 0x4f, 0x3a, 0x20, 0x00
	.type		$str$34,@object
	.size		$str$34,($str$36 - $str$34)
$str$34:
        /*001d*/ 	.byte	0x73, 0x6d, 0x65, 0x6d, 0x5f, 0x00
	.type		$str$36,@object
	.size		$str$36,($str$33 - $str$36)
$str$36:
        /*0023*/ 	.byte	0x62, 0x5d, 0x28, 0x25, 0x70, 0x29, 0x00
	.type		$str$33,@object
	.size		$str$33,($str$27 - $str$33)
$str$33:
        /*002a*/ 	.byte	0x53, 0x77, 0x3c, 0x25, 0x64, 0x2c, 0x25, 0x64, 0x2c, 0x25, 0x64, 0x3e, 0x00
	.type		$str$27,@object
	.size		$str$27,($str$26 - $str$27)
$str$27:
        /*0037*/ 	.byte	0x2f, 0x74, 0x6d, 0x70, 0x2f, 0x63, 0x75, 0x74, 0x6c, 0x61, 0x73, 0x73, 0x5f, 0x73, 0x77, 0x65
        /*0047*/ 	.byte	0x65, 0x70, 0x5f, 0x73, 0x72, 0x63, 0x2f, 0x69, 0x6e, 0x63, 0x6c, 0x75, 0x64, 0x65, 0x2f, 0x63
        /*0057*/ 	.byte	0x75, 0x74, 0x65, 0x2f, 0x61, 0x74, 0x6f, 0x6d, 0x2f, 0x63, 0x6f, 0x70, 0x79, 0x5f, 0x74, 0x72
        /*0067*/ 	.byte	0x61, 0x69, 0x74, 0x73, 0x5f, 0x73, 0x6d, 0x31, 0x30, 0x30, 0x2e, 0x68, 0x70, 0x70, 0x00
	.type		$str$26,@object
	.size		$str$26,(__unnamed_4 - $str$26)
$str$26:
        /*0076*/ 	.byte	0x28, 0x28, 0x75, 0x69, 0x6e, 0x74, 0x33, 0x32, 0x5f, 0x74, 0x28, 0x74, 0x68, 0x72, 0x65, 0x61
        /*0086*/ 	.byte	0x64, 0x49, 0x64, 0x78, 0x2e, 0x78, 0x29, 0x20, 0x2f, 0x20, 0x33, 0x32, 0x29, 0x20, 0x25, 0x20
        /*0096*/ 	.byte	0x34, 0x29, 0x20, 0x3d, 0x3d, 0x20, 0x28, 0x28, 0x28, 0x74, 0x6d, 0x65, 0x6d, 0x5f, 0x61, 0x64
        /*00a6*/ 	.byte	0x64, 0x72, 0x20, 0x3e, 0x3e, 0x20, 0x31, 0x36, 0x29, 0x20, 0x2f, 0x20, 0x33, 0x32, 0x29, 0x20
        /*00b6*/ 	.byte	0x25, 0x20, 0x34, 0x29, 0x00
	.type		__unnamed_4,@object
	.size		__unnamed_4,(__unnamed_1 - __unnamed_4)
__unnamed_4:
        /*00bb*/ 	.byte	0x63, 0x6f, 0x6e, 0x73, 0x74, 0x65, 0x78, 0x70, 0x72, 0x20, 0x76, 0x6f, 0x69, 0x64, 0x20, 0x63
        /* <DEDUP_REMOVED lines=36> */
        /*030b*/ 	.byte	0x30, 0x3e, 0x3e, 0x3e, 0x3e, 0x5d, 0x00
	.type		__unnamed_1,@object
	.size		__unnamed_1,(__unnamed_5 - __unnamed_1)
__unnamed_1:
        /* <DEDUP_REMOVED lines=37> */
        /*0562*/ 	.byte	0x3a, 0x43, 0x3c, 0x30, 0x3e, 0x3e, 0x3e, 0x3e, 0x5d, 0x00
	.type		__unnamed_5,@object
	.size		__unnamed_5,(__unnamed_6 - __unnamed_5)
__unnamed_5:
        /* <DEDUP_REMOVED lines=38> */
	.type		__unnamed_6,@object
	.size		__unnamed_6,(__unnamed_7 - __unnamed_6)
__unnamed_6:
        /* <DEDUP_REMOVED lines=37> */
        /*0a16*/ 	.byte	0x74, 0x65, 0x3a, 0x3a, 0x43, 0x3c, 0x30, 0x3e, 0x3e, 0x3e, 0x3e, 0x5d, 0x00
	.type		__unnamed_7,@object
	.size		__unnamed_7,(__unnamed_2 - __unnamed_7)
__unnamed_7:
        /* <DEDUP_REMOVED lines=37> */
        /*0c73*/ 	.byte	0x63, 0x75, 0x74, 0x65, 0x3a, 0x3a, 0x43, 0x3c, 0x30, 0x3e, 0x3e, 0x3e, 0x3e, 0x5d, 0x00
	.type		__unnamed_2,@object
	.size		__unnamed_2,(__unnamed_3 - __unnamed_2)
__unnamed_2:
        /* <DEDUP_REMOVED lines=38> */
	.type		__unnamed_3,@object
	.size		__unnamed_3,(.L_3 - __unnamed_3)
__unnamed_3:
        /* <DEDUP_REMOVED lines=38> */
        /*1142*/ 	.byte	0x3e, 0x3e, 0x5d, 0x00
.L_3:


//--------------------- .nv.shared._ZN7cutlass13device_kernelINS_4fmha6kernel36Sm100FmhaFwdKernelTmaWarpspecializedIN4cute5tupleIJiiiNS5_IJNS5_IJiiEEEiEEEEEENS1_10collective38Sm100FmhaFwdMainloopTmaWarpspecializedINS_10bfloat16_tEffNS5_IJNS4_1CILi256EEENSC_ILi64EEENSC_ILi16EEEEEENS5_IJiNSC_ILi1EEES7_EEENS5_IJiSH_NS5_IJNS5_IJNSC_ILi0EEEiEEEiEEEEEESM_NS9_10CausalMaskILb1EEENS5_IJNSC_ILi2EEESH_SH_EEENSC_ILb0EEEEENS9_38Sm100FmhaFwdEpilogueTmaWarpspecializedINS_6half_tEfNS5_IJNSC_ILi128EEESF_SE_EEESI_NS5_IJSH_S7_EEESR_EENS2_23PersistentTileSchedulerENS2_41Sm100FmhaCtxKernelWarpspecializedScheduleEEEEEvNT_6ParamsE --------------------------
	.section	.nv.shared._ZN7cutlass13device_kernelINS_4fmha6kernel36Sm100FmhaFwdKernelTmaWarpspecializedIN4cute5tupleIJiiiNS5_IJNS5_IJiiEEEiEEEEEENS1_10collective38Sm100FmhaFwdMainloopTmaWarpspecializedINS_10bfloat16_tEffNS5_IJNS4_1CILi256EEENSC_ILi64EEENSC_ILi16EEEEEENS5_IJiNSC_ILi1EEES7_EEENS5_IJiSH_NS5_IJNS5_IJNSC_ILi0EEEiEEEiEEEEEESM_NS9_10CausalMaskILb1EEENS5_IJNSC_ILi2EEESH_SH_EEENSC_ILb0EEEEENS9_38Sm100FmhaFwdEpilogueTmaWarpspecializedINS_6half_tEfNS5_IJNSC_ILi128EEESF_SE_EEESI_NS5_IJSH_S7_EEESR_EENS2_23PersistentTileSchedulerENS2_41Sm100FmhaCtxKernelWarpspecializedScheduleEEEEEvNT_6ParamsE,"aw",@nobits
	.sectionflags	@""
	.align	16
	.zero		1024


//--------------------- .nv.shared.reserved.0     --------------------------
	.section	.nv.shared.reserved.0,"aw",@nobits
	.weak		__nv_reservedSMEM_offset_0_alias
	.size		__nv_reservedSMEM_offset_0_alias, 0, 64
	.other		__nv_reservedSMEM_offset_0_alias,@"STO_CUDA_RESERVED_SHARED STV_DEFAULT"
__nv_reservedSMEM_offset_0_alias:
	.zero		0
.nv.shared.reserved.0:
	.zero		64
	.weak		__nv_reservedSMEM_tcgen05_partition
	.type		__nv_reservedSMEM_tcgen05_partition,@object
	.size		__nv_reservedSMEM_tcgen05_partition,(.L_0 - __nv_reservedSMEM_tcgen05_partition)
__nv_reservedSMEM_tcgen05_partition:
	.zero		32
.L_0:


//--------------------- .nv.global                --------------------------
	.section	.nv.global,"aw",@nobits
.nv.global:
	.type		_ZN39_INTERNAL_338906e2_4_k_cu_1d2e130e_36714cute1_E,@object
	.size		_ZN39_INTERNAL_338906e2_4_k_cu_1d2e130e_36714cute1_E,(_ZN39_INTERNAL_338906e2_4_k_cu_1d2e130e_36714cuda3std3__45__cpo6cbeginE - _ZN39_INTERNAL_338906e2_4_k_cu_1d2e130e_36714cute1_E)
_ZN39_INTERNAL_338906e2_4_k_cu_1d2e130e_36714cute1_E:
	.zero		1
	.type		_ZN39_INTERNAL_338906e2_4_k_cu_1d2e130e_36714cuda3std3__45__cpo6cbeginE,@object
	.size		_ZN39_INTERNAL_338906e2_4_k_cu_1d2e130e_36714cuda3std3__45__cpo6cbeginE,(_ZN39_INTERNAL_338906e2_4_k_cu_1d2e130e_36714cuda3std3__48in_placeE - _ZN39_INTERNAL_338906e2_4_k_cu_1d2e130e_36714cuda3std3__45__cpo6cbeginE)
_ZN39_INTERNAL_338906e2_4_k_cu_1d2e130e_36714cuda3std3__45__cpo6cbeginE:
	.zero		1
	.type		_ZN39_INTERNAL_338906e2_4_k_cu_1d2e130e_36714cuda3std3__48in_placeE,@object
	.size		_ZN39_INTERNAL_338906e2_4_k_cu_1d2e130e_36714cuda3std3__48in_placeE,(_ZN39_INTERNAL_338906e2_4_k_cu_1d2e130e_36714cuda3std6ranges3__45__cpo9iter_moveE - _ZN39_INTERNAL_338906e2_4_k_cu_1d2e130e_36714cuda3std3__48in_placeE)
_ZN39_INTERNAL_338906e2_4_k_cu_1d2e130e_36714cuda3std3__48in_placeE:
	.zero		1
	.type		_ZN39_INTERNAL_338906e2_4_k_cu_1d2e130e_36714cuda3std6ranges3__45__cpo9iter_moveE,@object
	.size		_ZN39_INTERNAL_338906e2_4_k_cu_1d2e130e_36714cuda3std6ranges3__45__cpo9iter_moveE,(_ZN39_INTERNAL_338906e2_4_k_cu_1d2e130e_36714cuda3std3__45__cpo5beginE - _ZN39_INTERNAL_338906e2_4_k_cu_1d2e130e_36714cuda3std6ranges3__45__cpo9iter_moveE)
_ZN39_INTERNAL_338906e2_4_k_cu_1d2e130e_36714cuda3std6ranges3__45__cpo9iter_moveE:
	.zero		1
	.type		_ZN39_INTERNAL_338906e2_4_k_cu_1d2e130e_36714cuda3std3__45__cpo5beginE,@object
	.size		_ZN39_INTERNAL_338906e2_4_k_cu_1d2e130e_36714cuda3std3__45__cpo5beginE,(_ZN39_INTERNAL_338906e2_4_k_cu_1d2e130e_36714cuda3std3__441_GLOBAL__N__338906e2_4_k_cu_1d2e130e_36716ignoreE - _ZN39_INTERNAL_338906e2_4_k_cu_1d2e130e_36714cuda3std3__45__cpo5beginE)
_ZN39_INTERNAL_338906e2_4_k_cu_1d2e130e_36714cuda3std3__45__cpo5beginE:
	.zero		1
	.type		_ZN39_INTERNAL_338906e2_4_k_cu_1d2e130e_36714cuda3std3__441_GLOBAL__N__338906e2_4_k_cu_1d2e130e_36716ignoreE,@object
	.size		_ZN39_INTERNAL_338906e2_4_k_cu_1d2e130e_36714cuda3std3__441_GLOBAL__N__338906e2_4_k_cu_1d2e130e_36716ignoreE,(_ZN39_INTERNAL_338906e2_4_k_cu_1d2e130e_36714cute7productE - _ZN39_INTERNAL_338906e2_4_k_cu_1d2e130e_36714cuda3std3__441_GLOBAL__N__338906e2_4_k_cu_1d2e130e_36716ignoreE)
_ZN39_INTERNAL_338906e2_4_k_cu_1d2e130e_36714cuda3std3__441_GLOBAL__N__338906e2_4_k_cu_1d2e130e_36716ignoreE:
	.zero		1
	.type		_ZN39_INTERNAL_338906e2_4_k_cu_1d2e130e_36714cute7productE,@object
	.size		_ZN39_INTERNAL_338906e2_4_k_cu_1d2e130e_36714cute7productE,(_ZN39_INTERNAL_338906e2_4_k_cu_1d2e130e_36714cuda3std3__45__cpo3endE - _ZN39_INTERNAL_338906e2_4_k_cu_1d2e130e_36714cute7productE)
_ZN39_INTERNAL_338906e2_4_k_cu_1d2e130e_36714cute7productE:
	.zero		1
	.type		_ZN39_INTERNAL_338906e2_4_k_cu_1d2e130e_36714cuda3std3__45__cpo3endE,@object
	.size		_ZN39_INTERNAL_338906e2_4_k_cu_1d2e130e_36714cuda3std3__45__cpo3endE,(_ZN39_INTERNAL_338906e2_4_k_cu_1d2e130e_36714cuda3std3__419piecewise_constructE - _ZN39_INTERNAL_338906e2_4_k_cu_1d2e130e_36714cuda3std3__45__cpo3endE)
_ZN39_INTERNAL_338906e2_4_k_cu_1d2e130e_36714cuda3std3__45__cpo3endE:
	.zero		1
	.type		_ZN39_INTERNAL_338906e2_4_k_cu_1d2e130e_36714cuda3std3__419piecewise_constructE,@object
	.size		_ZN39_INTERNAL_338906e2_4_k_cu_1d2e130e_36714cuda3std3__419piecewise_constructE,(_ZN39_INTERNAL_338906e2_4_k_cu_1d2e130e_36714cuda3std3__45__cpo4cendE - _ZN39_INTERNAL_338906e2_4_k_cu_1d2e130e_36714cuda3std3__419piecewise_constructE)
_ZN39_INTERNAL_338906e2_4_k_cu_1d2e130e_36714cuda3std3__419piecewise_constructE:
	.zero		1
	.type		_ZN39_INTERNAL_338906e2_4_k_cu_1d2e130e_36714cuda3std3__45__cpo4cendE,@object
	.size		_ZN39_INTERNAL_338906e2_4_k_cu_1d2e130e_36714cuda3std3__45__cpo4cendE,(_ZN39_INTERNAL_338906e2_4_k_cu_1d2e130e_36714cuda3std6ranges3__45__cpo4swapE - _ZN39_INTERNAL_338906e2_4_k_cu_1d2e130e_36714cuda3std3__45__cpo4cendE)
_ZN39_INTERNAL_338906e2_4_k_cu_1d2e130e_36714cuda3std3__45__cpo4cendE:
	.zero		1
	.type		_ZN39_INTERNAL_338906e2_4_k_cu_1d2e130e_36714cuda3std6ranges3__45__cpo4swapE,@object
	.size		_ZN39_INTERNAL_338906e2_4_k_cu_1d2e130e_36714cuda3std6ranges3__45__cpo4swapE,(.L_15 - _ZN39_INTERNAL_338906e2_4_k_cu_1d2e130e_36714cuda3std6ranges3__45__cpo4swapE)
_ZN39_INTERNAL_338906e2_4_k_cu_1d2e130e_36714cuda3std6ranges3__45__cpo4swapE:
	.zero		1
.L_15:


//--------------------- .nv.constant0._ZN7cutlass13device_kernelINS_4fmha6kernel36Sm100FmhaFwdKernelTmaWarpspecializedIN4cute5tupleIJiiiNS5_IJNS5_IJiiEEEiEEEEEENS1_10collective38Sm100FmhaFwdMainloopTmaWarpspecializedINS_10bfloat16_tEffNS5_IJNS4_1CILi256EEENSC_ILi64EEENSC_ILi16EEEEEENS5_IJiNSC_ILi1EEES7_EEENS5_IJiSH_NS5_IJNS5_IJNSC_ILi0EEEiEEEiEEEEEESM_NS9_10CausalMaskILb1EEENS5_IJNSC_ILi2EEESH_SH_EEENSC_ILb0EEEEENS9_38Sm100FmhaFwdEpilogueTmaWarpspecializedINS_6half_tEfNS5_IJNSC_ILi128EEESF_SE_EEESI_NS5_IJSH_S7_EEESR_EENS2_23PersistentTileSchedulerENS2_41Sm100FmhaCtxKernelWarpspecializedScheduleEEEEEvNT_6ParamsE --------------------------
	.section	.nv.constant0._ZN7cutlass13device_kernelINS_4fmha6kernel36Sm100FmhaFwdKernelTmaWarpspecializedIN4cute5tupleIJiiiNS5_IJNS5_IJiiEEEiEEEEEENS1_10collective38Sm100FmhaFwdMainloopTmaWarpspecializedINS_10bfloat16_tEffNS5_IJNS4_1CILi256EEENSC_ILi64EEENSC_ILi16EEEEEENS5_IJiNSC_ILi1EEES7_EEENS5_IJiSH_NS5_IJNS5_IJNSC_ILi0EEEiEEEiEEEEEESM_NS9_10CausalMaskILb1EEENS5_IJNSC_ILi2EEESH_SH_EEENSC_ILb0EEEEENS9_38Sm100FmhaFwdEpilogueTmaWarpspecializedINS_6half_tEfNS5_IJNSC_ILi128EEESF_SE_EEESI_NS5_IJSH_S7_EEESR_EENS2_23PersistentTileSchedulerENS2_41Sm100FmhaCtxKernelWarpspecializedScheduleEEEEEvNT_6ParamsE,"a",@progbits
	.sectionflags	@""
	.align	4
.nv.constant0._ZN7cutlass13device_kernelINS_4fmha6kernel36Sm100FmhaFwdKernelTmaWarpspecializedIN4cute5tupleIJiiiNS5_IJNS5_IJiiEEEiEEEEEENS1_10collective38Sm100FmhaFwdMainloopTmaWarpspecializedINS_10bfloat16_tEffNS5_IJNS4_1CILi256EEENSC_ILi64EEENSC_ILi16EEEEEENS5_IJiNSC_ILi1EEES7_EEENS5_IJiSH_NS5_IJNS5_IJNSC_ILi0EEEiEEEiEEEEEESM_NS9_10CausalMaskILb1EEENS5_IJNSC_ILi2EEESH_SH_EEENSC_ILb0EEEEENS9_38Sm100FmhaFwdEpilogueTmaWarpspecializedINS_6half_tEfNS5_IJNSC_ILi128EEESF_SE_EEESI_NS5_IJSH_S7_EEESR_EENS2_23PersistentTileSchedulerENS2_41Sm100FmhaCtxKernelWarpspecializedScheduleEEEEEvNT_6ParamsE:
	.zero		2432


//--------------------- SYMBOLS --------------------------

	.type		.nv.reservedSmem.offset0,@object
	.size		.nv.reservedSmem.offset0,0x4
	.type		.nv.reservedSmem.cap,@object
	.size		.nv.reservedSmem.cap,0x4
	.type		vprintf,@function
	.type		__assertfail,@function
